	.target	sm_80

	.elftype	@"ET_EXEC"


//--------------------- .note.nv.tkinfo           --------------------------
	.section	.note.nv.tkinfo,"",@"SHT_NOTE"
	.sectionflags	@"SHF_NOTE_NV_TKINFO"
	.tkinfo
        /*0018*/ 	.word	0x00000002
        /*0030*/ 	.string	""
        /*0030*/ 	.string	"ptxas"
        /*0030*/ 	.string	"Cuda compilation tools, release 13.0, V13.0.88"
        /*0030*/ 	.string	"Build cuda_13.0.r13.0/compiler.36424714_0"
        /*0030*/ 	.string	"-v  -suppress-debug-info  -lineinfo  -arch sm_80 "



//--------------------- .note.nv.cuinfo           --------------------------
	.section	.note.nv.cuinfo,"",@"SHT_NOTE"
	.sectionflags	@"SHF_NOTE_NV_CUINFO"
        /*0018*/ 	.short	0x0002
        /*001a*/ 	.short	0x0050
        /*001c*/ 	.short	0x0082
	.zero		2


//--------------------- .nv.info                  --------------------------
	.section	.nv.info,"",@"SHT_CUDA_INFO"
	.align	4


	//----- nvinfo : EIATTR_REGCOUNT
	.align		4
        /*0000*/ 	.byte	0x04, 0x2f
        /*0002*/ 	.short	(.L_1 - .L_0)
	.align		4
.L_0:
        /*0004*/ 	.word	index@(matmul_kernel)
        /*0008*/ 	.word	0x00000020


	//----- nvinfo : EIATTR_FRAME_SIZE
	.align		4
.L_1:
        /*000c*/ 	.byte	0x04, 0x11
        /*000e*/ 	.short	(.L_3 - .L_2)
	.align		4
.L_2:
        /*0010*/ 	.word	index@(matmul_kernel)
        /*0014*/ 	.word	0x00001480


	//----- nvinfo : EIATTR_MIN_STACK_SIZE
	.align		4
.L_3:
        /*0018*/ 	.byte	0x04, 0x12
        /*001a*/ 	.short	(.L_5 - .L_4)
	.align		4
.L_4:
        /*001c*/ 	.word	index@(matmul_kernel)
        /*0020*/ 	.word	0x00001480
.L_5:


//--------------------- .nv.info.matmul_kernel    --------------------------
	.section	.nv.info.matmul_kernel,"",@"SHT_CUDA_INFO"
	.sectionflags	@""
	.align	4


	//----- nvinfo : EIATTR_CUDA_API_VERSION
	.align		4
        /*0000*/ 	.byte	0x04, 0x37
        /*0002*/ 	.short	(.L_7 - .L_6)
.L_6:
        /*0004*/ 	.word	0x00000082


	//----- nvinfo : EIATTR_SW2861232_WAR
	.align		4
.L_7:
        /*0008*/ 	.byte	0x01, 0x35
	.zero		2


	//----- nvinfo : EIATTR_PARAM_CBANK
	.align		4
        /*000c*/ 	.byte	0x04, 0x0a
        /*000e*/ 	.short	(.L_9 - .L_8)
	.align		4
.L_8:
        /*0010*/ 	.word	index@(.nv.constant0.matmul_kernel)
        /*0014*/ 	.short	0x0160
        /*0016*/ 	.short	0x0050


	//----- nvinfo : EIATTR_CBANK_PARAM_SIZE
	.align		4
.L_9:
        /*0018*/ 	.byte	0x03, 0x19
        /*001a*/ 	.short	0x0050


	//----- nvinfo : EIATTR_KPARAM_INFO
	.align		4
        /*001c*/ 	.byte	0x04, 0x17
        /*001e*/ 	.short	(.L_11 - .L_10)
.L_10:
        /*0020*/ 	.word	0x00000000
        /*0024*/ 	.short	0x000d
        /*0026*/ 	.short	0x0048
        /*0028*/ 	.byte	0x00, 0xf4, 0x21, 0x00


	//----- nvinfo : EIATTR_KPARAM_INFO
	.align		4
.L_11:
        /*002c*/ 	.byte	0x04, 0x17
        /*002e*/ 	.short	(.L_13 - .L_12)
.L_12:
        /*0030*/ 	.word	0x00000000
        /*0034*/ 	.short	0x000c
        /*0036*/ 	.short	0x0040
        /*0038*/ 	.byte	0x00, 0xf4, 0x21, 0x00


	//----- nvinfo : EIATTR_KPARAM_INFO
	.align		4
.L_13:
        /*003c*/ 	.byte	0x04, 0x17
        /*003e*/ 	.short	(.L_15 - .L_14)
.L_14:
        /*0040*/ 	.word	0x00000000
        /*0044*/ 	.short	0x000b
        /*0046*/ 	.short	0x0038
        /*0048*/ 	.byte	0x00, 0xf0, 0x11, 0x00


	//----- nvinfo : EIATTR_KPARAM_INFO
	.align		4
.L_15:
        /*004c*/ 	.byte	0x04, 0x17
        /*004e*/ 	.short	(.L_17 - .L_16)
.L_16:
        /*0050*/ 	.word	0x00000000
        /*0054*/ 	.short	0x000a
        /*0056*/ 	.short	0x0034
        /*0058*/ 	.byte	0x00, 0xf0, 0x11, 0x00


	//----- nvinfo : EIATTR_KPARAM_INFO
	.align		4
.L_17:
        /*005c*/ 	.byte	0x04, 0x17
        /*005e*/ 	.short	(.L_19 - .L_18)
.L_18:
        /*0060*/ 	.word	0x00000000
        /*0064*/ 	.short	0x0009
        /*0066*/ 	.short	0x0030
        /*0068*/ 	.byte	0x00, 0xf0, 0x11, 0x00


	//----- nvinfo : EIATTR_KPARAM_INFO
	.align		4
.L_19:
        /*006c*/ 	.byte	0x04, 0x17
        /*006e*/ 	.short	(.L_21 - .L_20)
.L_20:
        /*0070*/ 	.word	0x00000000
        /*0074*/ 	.short	0x0008
        /*0076*/ 	.short	0x002c
        /*0078*/ 	.byte	0x00, 0xf0, 0x11, 0x00


	//----- nvinfo : EIATTR_KPARAM_INFO
	.align		4
.L_21:
        /*007c*/ 	.byte	0x04, 0x17
        /*007e*/ 	.short	(.L_23 - .L_22)
.L_22:
        /*0080*/ 	.word	0x00000000
        /*0084*/ 	.short	0x0007
        /*0086*/ 	.short	0x0028
        /*0088*/ 	.byte	0x00, 0xf0, 0x11, 0x00


	//----- nvinfo : EIATTR_KPARAM_INFO
	.align		4
.L_23:
        /*008c*/ 	.byte	0x04, 0x17
        /*008e*/ 	.short	(.L_25 - .L_24)
.L_24:
        /*0090*/ 	.word	0x00000000
        /*0094*/ 	.short	0x0006
        /*0096*/ 	.short	0x0024
        /*0098*/ 	.byte	0x00, 0xf0, 0x11, 0x00


	//----- nvinfo : EIATTR_KPARAM_INFO
	.align		4
.L_25:
        /*009c*/ 	.byte	0x04, 0x17
        /*009e*/ 	.short	(.L_27 - .L_26)
.L_26:
        /*00a0*/ 	.word	0x00000000
        /*00a4*/ 	.short	0x0005
        /*00a6*/ 	.short	0x0020
        /*00a8*/ 	.byte	0x00, 0xf0, 0x11, 0x00


	//----- nvinfo : EIATTR_KPARAM_INFO
	.align		4
.L_27:
        /*00ac*/ 	.byte	0x04, 0x17
        /*00ae*/ 	.short	(.L_29 - .L_28)
.L_28:
        /*00b0*/ 	.word	0x00000000
        /*00b4*/ 	.short	0x0004
        /*00b6*/ 	.short	0x001c
        /*00b8*/ 	.byte	0x00, 0xf0, 0x11, 0x00


	//----- nvinfo : EIATTR_KPARAM_INFO
	.align		4
.L_29:
        /*00bc*/ 	.byte	0x04, 0x17
        /*00be*/ 	.short	(.L_31 - .L_30)
.L_30:
        /*00c0*/ 	.word	0x00000000
        /*00c4*/ 	.short	0x0003
        /*00c6*/ 	.short	0x0018
        /*00c8*/ 	.byte	0x00, 0xf0, 0x11, 0x00


	//----- nvinfo : EIATTR_KPARAM_INFO
	.align		4
.L_31:
        /*00cc*/ 	.byte	0x04, 0x17
        /*00ce*/ 	.short	(.L_33 - .L_32)
.L_32:
        /*00d0*/ 	.word	0x00000000
        /*00d4*/ 	.short	0x0002
        /*00d6*/ 	.short	0x0010
        /*00d8*/ 	.byte	0x00, 0xf4, 0x21, 0x00


	//----- nvinfo : EIATTR_KPARAM_INFO
	.align		4
.L_33:
        /*00dc*/ 	.byte	0x04, 0x17
        /*00de*/ 	.short	(.L_35 - .L_34)
.L_34:
        /*00e0*/ 	.word	0x00000000
        /*00e4*/ 	.short	0x0001
        /*00e6*/ 	.short	0x0008
        /*00e8*/ 	.byte	0x00, 0xf4, 0x21, 0x00


	//----- nvinfo : EIATTR_KPARAM_INFO
	.align		4
.L_35:
        /*00ec*/ 	.byte	0x04, 0x17
        /*00ee*/ 	.short	(.L_37 - .L_36)
.L_36:
        /*00f0*/ 	.word	0x00000000
        /*00f4*/ 	.short	0x0000
        /*00f6*/ 	.short	0x0000
        /*00f8*/ 	.byte	0x00, 0xf4, 0x21, 0x00


	//----- nvinfo : EIATTR_MAXREG_COUNT
	.align		4
.L_37:
        /*00fc*/ 	.byte	0x03, 0x1b
        /*00fe*/ 	.short	0x00ff


	//----- nvinfo : EIATTR_NUM_BARRIERS
	.align		4
        /*0100*/ 	.byte	0x02, 0x4c
        /*0102*/ 	.byte	0x01
	.zero		1


	//----- nvinfo : EIATTR_ANNOTATIONS
	.align		4
        /*0104*/ 	.byte	0x04, 0x55
        /*0106*/ 	.short	(.L_39 - .L_38)


	//   ....[0]....
.L_38:
        /*0108*/ 	.word	0x00000001
        /*010c*/ 	.byte	0x10, 0x05, 0x00, 0x00, 0x01, 0x00, 0x00, 0x00, 0x20, 0x05, 0x00, 0x00, 0x01, 0x00, 0x00, 0x00
        /* <DEDUP_REMOVED lines=1948> */
        /*7adc*/ 	.byte	0x90, 0xd4, 0x01, 0x00, 0x01, 0x00, 0x00, 0x00, 0xc0, 0xd4, 0x01, 0x00


	//----- nvinfo : EIATTR_MERCURY_ISA_VERSION
	.align		4
.L_39:
        /*7ae8*/ 	.byte	0x03, 0x5f
        /*7aea*/ 	.short	0x0000


	//----- nvinfo : EIATTR_EXIT_INSTR_OFFSETS
	.align		4
        /*7aec*/ 	.byte	0x04, 0x1c
        /*7aee*/ 	.short	(.L_41 - .L_40)


	//   ....[0]....
.L_40:
        /*7af0*/ 	.word	0x0001d850


	//   ....[1]....
        /*7af4*/ 	.word	0x0001d880


	//----- nvinfo : EIATTR_REQNTID
	.align		4
.L_41:
        /*7af8*/ 	.byte	0x04, 0x10
        /*7afa*/ 	.short	(.L_43 - .L_42)
.L_42:
        /*7afc*/ 	.word	0x00000080
        /*7b00*/ 	.word	0x00000001
        /*7b04*/ 	.word	0x00000001
.L_43:


//--------------------- .nv.callgraph             --------------------------
	.section	.nv.callgraph,"",@"SHT_CUDA_CALLGRAPH"
	.align	4
	.sectionentsize	8
	.align		4
        /*0000*/ 	.word	0x00000000
	.align		4
        /*0004*/ 	.word	0xffffffff
	.align		4
        /*0008*/ 	.word	0x00000000
	.align		4
        /*000c*/ 	.word	0xfffffffe
	.align		4
        /*0010*/ 	.word	0x00000000
	.align		4
        /*0014*/ 	.word	0xfffffffd
	.align		4
        /*0018*/ 	.word	0x00000000
	.align		4
        /*001c*/ 	.word	0xfffffffc


//--------------------- .nv.rel.action            --------------------------
	.section	.nv.rel.action,"",@"SHT_CUDA_RELOCINFO"
	.align	8
	.sectionentsize	8
        /*0000*/ 	.byte	0x73, 0x00, 0x00, 0x00, 0x00, 0x00, 0x00, 0x00, 0x00, 0x00, 0x00, 0x11, 0x25, 0x00, 0x05, 0x36


//--------------------- .nv.constant0.matmul_kernel --------------------------
	.section	.nv.constant0.matmul_kernel,"a",@progbits
	.sectionflags	@""
	.align	4
.nv.constant0.matmul_kernel:
	.zero		432


//--------------------- .text.matmul_kernel       --------------------------
	.section	.text.matmul_kernel,"ax",@progbits
	.sectioninfo	@"SHI_REGISTERS=32"
	.align	128
        .global         matmul_kernel
        .type           matmul_kernel,@function
        .size           matmul_kernel,(.L_x_5 - matmul_kernel)
        .other          matmul_kernel,@"STO_CUDA_ENTRY STV_DEFAULT"
matmul_kernel:
.text.matmul_kernel:
[----:B------:R-:W-:-:S03]  /*0000*/  IMAD.MOV.U32 R1, RZ, RZ, c[0x0][0x28] ;  /* 0x00000a00ff017624 */ /* 0x000fc600078e00ff */
[----:B------:R-:W-:Y:S01]  /*0010*/  IMAD.MOV.U32 R0, RZ, RZ, c[0x0][0x17c] ;  /* 0x00005f00ff007624 */ /* 0x000fe200078e00ff */
[----:B------:R-:W0:Y:S01]  /*0020*/  S2R R28, SR_TID.X ;  /* 0x00000000001c7919 */ /* 0x000e220000002100 */
[----:B------:R-:W-:Y:S01]  /*0030*/  IADD3 R1, R1, -0x1480, RZ ;  /* 0xffffeb8001017810 */ /* 0x000fe20007ffe0ff */
[----:B------:R-:W-:Y:S02]  /*0040*/  ULDC.64 UR6, c[0x0][0x118] ;  /* 0x0000460000067ab9 */ /* 0x000fe40000000a00 */
[----:B------:R-:W-:-:S04]  /*0050*/  IADD3 R0, R0, 0x3f, RZ ;  /* 0x0000003f00007810 */ /* 0x000fc80007ffe0ff */
[----:B------:R-:W-:-:S04]  /*0060*/  SHF.R.S32.HI R3, RZ, 0x1f, R0 ;  /* 0x0000001fff037819 */ /* 0x000fc80000011400 */
[----:B------:R-:W-:-:S04]  /*0070*/  LEA.HI R3, R3, R0, RZ, 0x6 ;  /* 0x0000000003037211 */ /* 0x000fc800078f30ff */
[----:B------:R-:W-:Y:S02]  /*0080*/  SHF.R.S32.HI R0, RZ, 0x6, R3 ;  /* 0x00000006ff007819 */ /* 0x000fe40000011403 */
[----:B------:R-:W1:Y:S03]  /*0090*/  S2R R3, SR_CTAID.X ;  /* 0x0000000000037919 */ /* 0x000e660000002500 */
[----:B------:R-:W-:Y:S01]  /*00a0*/  IMAD.SHL.U32 R0, R0, 0x8, RZ ;  /* 0x0000000800007824 */ /* 0x000fe200078e00ff */
[----:B0-----:R-:W-:-:S04]  /*00b0*/  LOP3.LUT R12, R28, 0x7f, RZ, 0xc0, !PT ;  /* 0x0000007f1c0c7812 */ /* 0x001fc800078ec0ff */
[-C--:B------:R-:W-:Y:S02]  /*00c0*/  IABS R7, R0.reuse ;  /* 0x0000000000077213 */ /* 0x080fe40000000000 */
[----:B------:R-:W-:Y:S02]  /*00d0*/  IABS R10, R0 ;  /* 0x00000000000a7213 */ /* 0x000fe40000000000 */
[----:B------:R-:W0:Y:S01]  /*00e0*/  I2F.RP R2, R7 ;  /* 0x0000000700027306 */ /* 0x000e220000209400 */
[----:B-1----:R-:W-:-:S07]  /*00f0*/  IABS R8, R3 ;  /* 0x0000000300087213 */ /* 0x002fce0000000000 */
[----:B0-----:R-:W0:Y:S02]  /*0100*/  MUFU.RCP R2, R2 ;  /* 0x0000000200027308 */ /* 0x001e240000001000 */
[----:B0-----:R-:W-:Y:S01]  /*0110*/  IADD3 R4, R2, 0xffffffe, RZ ;  /* 0x0ffffffe02047810 */ /* 0x001fe20007ffe0ff */
[----:B------:R-:W-:-:S05]  /*0120*/  IMAD.MOV R2, RZ, RZ, -R10 ;  /* 0x000000ffff027224 */ /* 0x000fca00078e0a0a */
[----:B------:R0:W1:Y:S02]  /*0130*/  F2I.FTZ.U32.TRUNC.NTZ R5, R4 ;  /* 0x0000000400057305 */ /* 0x000064000021f000 */
[----:B0-----:R-:W-:Y:S02]  /*0140*/  IMAD.MOV.U32 R4, RZ, RZ, RZ ;  /* 0x000000ffff047224 */ /* 0x001fe400078e00ff */
[----:B-1----:R-:W-:-:S04]  /*0150*/  IMAD.MOV R6, RZ, RZ, -R5 ;  /* 0x000000ffff067224 */ /* 0x002fc800078e0a05 */
[----:B------:R-:W-:Y:S02]  /*0160*/  IMAD R9, R6, R7, RZ ;  /* 0x0000000706097224 */ /* 0x000fe400078e02ff */
[----:B------:R-:W-:Y:S02]  /*0170*/  IMAD.MOV.U32 R6, RZ, RZ, R8 ;  /* 0x000000ffff067224 */ /* 0x000fe400078e0008 */
[----:B------:R-:W-:-:S06]  /*0180*/  IMAD.HI.U32 R5, R5, R9, R4 ;  /* 0x0000000905057227 */ /* 0x000fcc00078e0004 */
[----:B------:R-:W-:-:S04]  /*0190*/  IMAD.HI.U32 R5, R5, R6, RZ ;  /* 0x0000000605057227 */ /* 0x000fc800078e00ff */
[----:B------:R-:W-:-:S05]  /*01a0*/  IMAD R2, R5, R2, R6 ;  /* 0x0000000205027224 */ /* 0x000fca00078e0206 */
[----:B------:R-:W-:-:S13]  /*01b0*/  ISETP.GT.U32.AND P1, PT, R7, R2, PT ;  /* 0x000000020700720c */ /* 0x000fda0003f24070 */
[----:B------:R-:W-:Y:S01]  /*01c0*/  @!P1 IMAD.IADD R2, R2, 0x1, -R7 ;  /* 0x0000000102029824 */ /* 0x000fe200078e0a07 */
[----:B------:R-:W-:Y:S02]  /*01d0*/  @!P1 IADD3 R5, R5, 0x1, RZ ;  /* 0x0000000105059810 */ /* 0x000fe40007ffe0ff */
[----:B------:R-:W-:Y:S02]  /*01e0*/  ISETP.NE.AND P1, PT, R0, RZ, PT ;  /* 0x000000ff0000720c */ /* 0x000fe40003f25270 */
[----:B------:R-:W-:Y:S02]  /*01f0*/  ISETP.GE.U32.AND P0, PT, R2, R7, PT ;  /* 0x000000070200720c */ /* 0x000fe40003f06070 */
[----:B------:R-:W-:-:S04]  /*0200*/  LOP3.LUT R2, R3, R0, RZ, 0x3c, !PT ;  /* 0x0000000003027212 */ /* 0x000fc800078e3cff */
[----:B------:R-:W-:Y:S01]  /*0210*/  ISETP.GE.AND P2, PT, R2, RZ, PT ;  /* 0x000000ff0200720c */ /* 0x000fe20003f46270 */
[----:B------:R-:W-:-:S05]  /*0220*/  IMAD.MOV.U32 R2, RZ, RZ, c[0x0][0x178] ;  /* 0x00005e00ff027624 */ /* 0x000fca00078e00ff */
[----:B------:R-:W-:Y:S02]  /*0230*/  IADD3 R2, R2, 0xff, RZ ;  /* 0x000000ff02027810 */ /* 0x000fe40007ffe0ff */
[----:B------:R-:W-:-:S05]  /*0240*/  @P0 IADD3 R5, R5, 0x1, RZ ;  /* 0x0000000105050810 */ /* 0x000fca0007ffe0ff */
[----:B------:R-:W-:Y:S01]  /*0250*/  IMAD.MOV.U32 R4, RZ, RZ, R5 ;  /* 0x000000ffff047224 */ /* 0x000fe200078e0005 */
[----:B------:R-:W-:-:S03]  /*0260*/  SHF.R.S32.HI R5, RZ, 0x1f, R2 ;  /* 0x0000001fff057819 */ /* 0x000fc60000011402 */
[----:B------:R-:W-:Y:S01]  /*0270*/  @!P2 IMAD.MOV R4, RZ, RZ, -R4 ;  /* 0x000000ffff04a224 */ /* 0x000fe200078e0a04 */
[----:B------:R-:W-:Y:S02]  /*0280*/  @!P1 LOP3.LUT R4, RZ, R0, RZ, 0x33, !PT ;  /* 0x00000000ff049212 */ /* 0x000fe400078e33ff */
[----:B------:R-:W-:-:S03]  /*0290*/  LEA.HI R5, R5, R2, RZ, 0x8 ;  /* 0x0000000205057211 */ /* 0x000fc600078f40ff */
[----:B------:R-:W-:Y:S02]  /*02a0*/  IMAD.SHL.U32 R2, R4, 0x8, RZ ;  /* 0x0000000804027824 */ /* 0x000fe400078e00ff */
[----:B------:R-:W-:-:S03]  /*02b0*/  IMAD.MOV R4, RZ, RZ, -R4 ;  /* 0x000000ffff047224 */ /* 0x000fc600078e0a04 */
[----:B------:R-:W-:Y:S01]  /*02c0*/  LEA.HI.SX32 R5, R5, -R2, 0x18 ;  /* 0x8000000205057211 */ /* 0x000fe200078fc2ff */
[----:B------:R-:W-:Y:S02]  /*02d0*/  IMAD R13, R0, R4, R3 ;  /* 0x00000004000d7224 */ /* 0x000fe400078e0203 */
[----:B------:R-:W-:Y:S01]  /*02e0*/  IMAD.MOV.U32 R4, RZ, RZ, RZ ;  /* 0x000000ffff047224 */ /* 0x000fe200078e00ff */
[----:B------:R-:W-:Y:S02]  /*02f0*/  IMNMX R6, R5, 0x8, PT ;  /* 0x0000000805067817 */ /* 0x000fe40003800200 */
[----:B------:R-:W-:Y:S02]  /*0300*/  IABS R11, R13 ;  /* 0x0000000d000b7213 */ /* 0x000fe40000000000 */
[----:B------:R-:W-:-:S04]  /*0310*/  IABS R9, R6 ;  /* 0x0000000600097213 */ /* 0x000fc80000000000 */
[----:B------:R-:W0:Y:S08]  /*0320*/  I2F.RP R7, R9 ;  /* 0x0000000900077306 */ /* 0x000e300000209400 */
[----:B0-----:R-:W0:Y:S02]  /*0330*/  MUFU.RCP R7, R7 ;  /* 0x0000000700077308 */ /* 0x001e240000001000 */
[----:B0-----:R-:W-:-:S06]  /*0340*/  IADD3 R5, R7, 0xffffffe, RZ ;  /* 0x0ffffffe07057810 */ /* 0x001fcc0007ffe0ff */
[----:B------:R-:W0:Y:S02]  /*0350*/  F2I.FTZ.U32.TRUNC.NTZ R5, R5 ;  /* 0x0000000500057305 */ /* 0x000e24000021f000 */
[----:B0-----:R-:W-:-:S04]  /*0360*/  IMAD.MOV R8, RZ, RZ, -R5 ;  /* 0x000000ffff087224 */ /* 0x001fc800078e0a05 */
[----:B------:R-:W-:-:S04]  /*0370*/  IMAD.MOV.U32 R0, RZ, RZ, R8 ;  /* 0x000000ffff007224 */ /* 0x000fc800078e0008 */
[----:B------:R-:W-:Y:S01]  /*0380*/  IMAD R3, R0, R9, RZ ;  /* 0x0000000900037224 */ /* 0x000fe200078e02ff */
[----:B------:R-:W-:-:S03]  /*0390*/  IABS R0, R6 ;  /* 0x0000000600007213 */ /* 0x000fc60000000000 */
[----:B------:R-:W-:-:S04]  /*03a0*/  IMAD.HI.U32 R4, R5, R3, R4 ;  /* 0x0000000305047227 */ /* 0x000fc800078e0004 */
[----:B------:R-:W-:Y:S02]  /*03b0*/  IMAD.MOV R0, RZ, RZ, -R0 ;  /* 0x000000ffff007224 */ /* 0x000fe400078e0a00 */
[----:B------:R-:W-:-:S04]  /*03c0*/  IMAD.HI.U32 R4, R4, R11, RZ ;  /* 0x0000000b04047227 */ /* 0x000fc800078e00ff */
[----:B------:R-:W-:Y:S02]  /*03d0*/  IMAD R0, R4, R0, R11 ;  /* 0x0000000004007224 */ /* 0x000fe400078e020b */
[----:B------:R-:W-:-:S03]  /*03e0*/  IMAD.MOV.U32 R5, RZ, RZ, 0x3f ;  /* 0x0000003fff057424 */ /* 0x000fc600078e00ff */
[----:B------:R-:W-:Y:S02]  /*03f0*/  ISETP.GT.U32.AND P1, PT, R9, R0, PT ;  /* 0x000000000900720c */ /* 0x000fe40003f24070 */
[----:B------:R-:W-:-:S11]  /*0400*/  IADD3 R5, R5, c[0x0][0x180], RZ ;  /* 0x0000600005057a10 */ /* 0x000fd60007ffe0ff */
[----:B------:R-:W-:Y:S01]  /*0410*/  @!P1 IMAD.IADD R0, R0, 0x1, -R9 ;  /* 0x0000000100009824 */ /* 0x000fe200078e0a09 */
[----:B------:R-:W-:Y:S02]  /*0420*/  @!P1 IADD3 R4, R4, 0x1, RZ ;  /* 0x0000000104049810 */ /* 0x000fe40007ffe0ff */
[----:B------:R-:W-:Y:S02]  /*0430*/  ISETP.NE.AND P1, PT, R6, RZ, PT ;  /* 0x000000ff0600720c */ /* 0x000fe40003f25270 */
[----:B------:R-:W-:Y:S02]  /*0440*/  ISETP.GE.U32.AND P0, PT, R0, R9, PT ;  /* 0x000000090000720c */ /* 0x000fe40003f06070 */
[----:B------:R-:W-:-:S04]  /*0450*/  LOP3.LUT R0, R13, R6, RZ, 0x3c, !PT ;  /* 0x000000060d007212 */ /* 0x000fc800078e3cff */
[----:B------:R-:W-:-:S07]  /*0460*/  ISETP.GE.AND P2, PT, R0, RZ, PT ;  /* 0x000000ff0000720c */ /* 0x000fce0003f46270 */
[----:B------:R-:W-:Y:S02]  /*0470*/  @P0 IADD3 R4, R4, 0x1, RZ ;  /* 0x0000000104040810 */ /* 0x000fe40007ffe0ff */
[----:B------:R-:W-:-:S04]  /*0480*/  ISETP.GT.AND P0, PT, R5, 0x3f, PT ;  /* 0x0000003f0500780c */ /* 0x000fc80003f04270 */
[----:B------:R-:W-:Y:S01]  /*0490*/  @!P2 IMAD.MOV R4, RZ, RZ, -R4 ;  /* 0x000000ffff04a224 */ /* 0x000fe200078e0a04 */
[----:B------:R-:W-:-:S05]  /*04a0*/  @!P1 LOP3.LUT R4, RZ, R6, RZ, 0x33, !PT ;  /* 0x00000006ff049212 */ /* 0x000fca00078e33ff */
[----:B------:R-:W-:-:S04]  /*04b0*/  IMAD.MOV R3, RZ, RZ, -R4 ;  /* 0x000000ffff037224 */ /* 0x000fc800078e0a04 */
[----:B------:R-:W-:-:S04]  /*04c0*/  IMAD R3, R6, R3, R13 ;  /* 0x0000000306037224 */ /* 0x000fc800078e020d */
[----:B------:R-:W-:Y:S02]  /*04d0*/  IMAD.IADD R3, R2, 0x1, R3 ;  /* 0x0000000102037824 */ /* 0x000fe400078e0203 */
[----:B------:R-:W-:Y:S02]  /*04e0*/  IMAD.SHL.U32 R2, R4, 0x40, RZ ;  /* 0x0000004004027824 */ /* 0x000fe400078e00ff */
[----:B------:R-:W-:-:S05]  /*04f0*/  IMAD R0, R3, 0x100, R12 ;  /* 0x0000010003007824 */ /* 0x000fca00078e020c */
[----:B------:R-:W-:Y:S01]  /*0500*/  IADD3 R29, R0, 0x80, RZ ;  /* 0x00000080001d7810 */ /* 0x000fe20007ffe0ff */
[----:B------:R0:W-:Y:S04]  /*0510*/  STL [R1+0x404], R0 ;  /* 0x0004040001007387 */ /* 0x0001e80000100800 */
[----:B------:R0:W-:Y:S04]  /*0520*/  STL [R1+0x400], R2 ;  /* 0x0004000201007387 */ /* 0x0001e80000100800 */
[----:B------:R0:W-:Y:S01]  /*0530*/  STL [R1+0x408], R29 ;  /* 0x0004081d01007387 */ /* 0x0001e20000100800 */
[----:B------:R-:W-:Y:S05]  /*0540*/  @P0 BRA `(.L_x_0) ;  /* 0x0000037000000947 */ /* 0x000fea0003800000 */
[----:B0-----:R-:W-:Y:S01]  /*0550*/  IMAD.SHL.U32 R0, R28, 0x100, RZ ;  /* 0x000001001c007824 */ /* 0x001fe200078e00ff */
[----:B------:R-:W-:Y:S01]  /*0560*/  CS2R R24, SRZ ;  /* 0x0000000000187805 */ /* 0x000fe2000001ff00 */
[----:B------:R-:W-:Y:S01]  /*0570*/  CS2R R26, SRZ ;  /* 0x00000000001a7805 */ /* 0x000fe2000001ff00 */
[----:B------:R-:W-:Y:S01]  /*0580*/  CS2R R20, SRZ ;  /* 0x0000000000147805 */ /* 0x000fe2000001ff00 */
[----:B------:R-:W-:Y:S01]  /*0590*/  CS2R R22, SRZ ;  /* 0x0000000000167805 */ /* 0x000fe2000001ff00 */
[----:B------:R0:W-:Y:S01]  /*05a0*/  STL [R1+0x92c], R0 ;  /* 0x00092c0001007387 */ /* 0x0001e20000100800 */
[----:B------:R-:W-:Y:S01]  /*05b0*/  CS2R R16, SRZ ;  /* 0x0000000000107805 */ /* 0x000fe2000001ff00 */
[----:B------:R-:W-:Y:S01]  /*05c0*/  CS2R R18, SRZ ;  /* 0x0000000000127805 */ /* 0x000fe2000001ff00 */
[----:B------:R-:W-:Y:S01]  /*05d0*/  CS2R R12, SRZ ;  /* 0x00000000000c7805 */ /* 0x000fe2000001ff00 */
[----:B------:R0:W-:Y:S01]  /*05e0*/  STL [R1], RZ ;  /* 0x000000ff01007387 */ /* 0x0001e20000100800 */
[----:B------:R-:W-:Y:S01]  /*05f0*/  CS2R R14, SRZ ;  /* 0x00000000000e7805 */ /* 0x000fe2000001ff00 */
[----:B------:R-:W-:Y:S01]  /*0600*/  CS2R R8, SRZ ;  /* 0x0000000000087805 */ /* 0x000fe2000001ff00 */
[----:B------:R-:W-:Y:S01]  /*0610*/  CS2R R10, SRZ ;  /* 0x00000000000a7805 */ /* 0x000fe2000001ff00 */
[----:B------:R0:W-:Y:S01]  /*0620*/  STL [R1+0x4], RZ ;  /* 0x000004ff01007387 */ /* 0x0001e20000100800 */
[----:B------:R-:W-:Y:S01]  /*0630*/  CS2R R4, SRZ ;  /* 0x0000000000047805 */ /* 0x000fe2000001ff00 */
[----:B------:R-:W-:-:S02]  /*0640*/  CS2R R6, SRZ ;  /* 0x0000000000067805 */ /* 0x000fc4000001ff00 */
[----:B------:R0:W-:Y:S04]  /*0650*/  STL [R1+0x8], RZ ;  /* 0x000008ff01007387 */ /* 0x0001e80000100800 */
        /* <DEDUP_REMOVED lines=36> */
[----:B------:R0:W-:Y:S01]  /*08a0*/  STL [R1+0xbc], RZ ;  /* 0x0000bcff01007387 */ /* 0x0001e20000100800 */
[----:B------:R-:W-:Y:S05]  /*08b0*/  BRA `(.L_x_1) ;  /* 0x000197f000007947 */ /* 0x000fea0003800000 */
.L_x_0:
[----:B------:R-:W-:Y:S01]  /*08c0*/  IMAD.MOV.U32 R15, RZ, RZ, R2 ;  /* 0x000000ffff0f7224 */ /* 0x000fe200078e0002 */
[----:B0-----:R-:W-:Y:S01]  /*08d0*/  IABS R2, c[0x0][0x178] ;  /* 0x00005e0000027a13 */ /* 0x001fe20000000000 */
[----:B------:R-:W-:Y:S01]  /*08e0*/  IMAD.MOV.U32 R19, RZ, RZ, R0 ;  /* 0x000000ffff137224 */ /* 0x000fe200078e0000 */
[----:B------:R-:W-:-:S02]  /*08f0*/  IABS R0, c[0x0][0x17c] ;  /* 0x00005f0000007a13 */ /* 0x000fc40000000000 */
[----:B------:R-:W0:Y:S01]  /*0900*/  I2F.RP R3, R2 ;  /* 0x0000000200037306 */ /* 0x000e220000209400 */
[----:B------:R-:W-:Y:S02]  /*0910*/  SHF.R.U32.HI R4, RZ, 0x6, R28 ;  /* 0x00000006ff047819 */ /* 0x000fe4000001161c */
[----:B------:R-:W-:Y:S02]  /*0920*/  SHF.R.S32.HI R14, RZ, 0x1f, R5 ;  /* 0x0000001fff0e7819 */ /* 0x000fe40000011405 */
[----:B------:R-:W-:Y:S02]  /*0930*/  SGXT.U32 R4, R4, 0x1 ;  /* 0x000000010404781a */ /* 0x000fe40000000000 */
[----:B------:R-:W-:Y:S01]  /*0940*/  LEA.HI R5, R14, R5, RZ, 0x6 ;  /* 0x000000050e057211 */ /* 0x000fe200078f30ff */
[----:B------:R-:W1:Y:S01]  /*0950*/  I2F.RP R10, R0 ;  /* 0x00000000000a7306 */ /* 0x000e620000209400 */
[----:B------:R-:W-:Y:S02]  /*0960*/  LOP3.LUT R4, R15, R4, RZ, 0xfc, !PT ;  /* 0x000000040f047212 */ /* 0x000fe400078efcff */
[----:B------:R-:W-:Y:S01]  /*0970*/  ISETP.GE.AND P6, PT, R19, RZ, PT ;  /* 0x000000ff1300720c */ /* 0x000fe20003fc6270 */
[----:B------:R2:W-:Y:S01]  /*0980*/  STL [R1+0x48], R5 ;  /* 0x0000480501007387 */ /* 0x0005e20000100800 */
[----:B------:R-:W-:-:S02]  /*0990*/  ISETP.GE.AND P4, PT, R29, RZ, PT ;  /* 0x000000ff1d00720c */ /* 0x000fc40003f86270 */
[C---:B------:R-:W-:Y:S01]  /*09a0*/  LOP3.LUT R15, R4.reuse, 0x36, RZ, 0xfc, !PT ;  /* 0x00000036040f7812 */ /* 0x040fe200078efcff */
[----:B0-----:R-:W0:Y:S01]  /*09b0*/  MUFU.RCP R3, R3 ;  /* 0x0000000300037308 */ /* 0x001e220000001000 */
[C---:B------:R-:W-:Y:S02]  /*09c0*/  LOP3.LUT R23, R4.reuse, 0x20, RZ, 0xfc, !PT ;  /* 0x0000002004177812 */ /* 0x040fe400078efcff */
[----:B------:R-:W-:-:S04]  /*09d0*/  LOP3.LUT R24, R4, 0x10, RZ, 0xfc, !PT ;  /* 0x0000001004187812 */ /* 0x000fc800078efcff */
[----:B------:R-:W-:Y:S01]  /*09e0*/  IABS R25, R24 ;  /* 0x0000001800197213 */ /* 0x000fe20000000000 */
[----:B-1----:R-:W1:Y:S01]  /*09f0*/  MUFU.RCP R10, R10 ;  /* 0x0000000a000a7308 */ /* 0x002e620000001000 */
[----:B0-----:R-:W-:-:S07]  /*0a00*/  IADD3 R6, R3, 0xffffffe, RZ ;  /* 0x0ffffffe03067810 */ /* 0x001fce0007ffe0ff */
[----:B------:R0:W3:Y:S01]  /*0a10*/  F2I.FTZ.U32.TRUNC.NTZ R7, R6 ;  /* 0x0000000600077305 */ /* 0x0000e2000021f000 */
[----:B-1----:R-:W-:Y:S02]  /*0a20*/  IADD3 R8, R10, 0xffffffe, RZ ;  /* 0x0ffffffe0a087810 */ /* 0x002fe40007ffe0ff */
[----:B------:R-:W-:-:S05]  /*0a30*/  LOP3.LUT R10, R28, 0x3f, RZ, 0xc0, !PT ;  /* 0x0000003f1c0a7812 */ /* 0x000fca00078ec0ff */
[----:B------:R1:W4:Y:S01]  /*0a40*/  F2I.FTZ.U32.TRUNC.NTZ R9, R8 ;  /* 0x0000000800097305 */ /* 0x000322000021f000 */
[----:B0-----:R-:W-:Y:S02]  /*0a50*/  IMAD.MOV.U32 R6, RZ, RZ, RZ ;  /* 0x000000ffff067224 */ /* 0x001fe400078e00ff */
[----:B------:R-:W-:Y:S02]  /*0a60*/  IMAD.SHL.U32 R12, R10, 0x2, RZ ;  /* 0x000000020a0c7824 */ /* 0x000fe400078e00ff */
[----:B---3--:R-:W-:Y:S02]  /*0a70*/  IMAD.MOV R11, RZ, RZ, -R7 ;  /* 0x000000ffff0b7224 */ /* 0x008fe400078e0a07 */
[----:B-1----:R-:W-:Y:S02]  /*0a80*/  IMAD.MOV.U32 R8, RZ, RZ, RZ ;  /* 0x000000ffff087224 */ /* 0x002fe400078e00ff */
[----:B------:R-:W-:Y:S02]  /*0a90*/  IMAD R3, R11, R2, RZ ;  /* 0x000000020b037224 */ /* 0x000fe400078e02ff */
[----:B----4-:R-:W-:-:S02]  /*0aa0*/  IMAD.MOV R13, RZ, RZ, -R9 ;  /* 0x000000ffff0d7224 */ /* 0x010fc400078e0a09 */
[----:B------:R-:W-:Y:S01]  /*0ab0*/  IMAD.HI.U32 R6, R7, R3, R6 ;  /* 0x0000000307067227 */ /* 0x000fe200078e0006 */
[----:B------:R-:W-:-:S03]  /*0ac0*/  IABS R7, R29 ;  /* 0x0000001d00077213 */ /* 0x000fc60000000000 */
[----:B------:R-:W-:Y:S01]  /*0ad0*/  IMAD R11, R13, R0, RZ ;  /* 0x000000000d0b7224 */ /* 0x000fe200078e02ff */
[----:B------:R-:W-:-:S03]  /*0ae0*/  LOP3.LUT R13, R4, 0x3e, RZ, 0xfc, !PT ;  /* 0x0000003e040d7812 */ /* 0x000fc600078efcff */
[----:B------:R-:W-:Y:S01]  /*0af0*/  IMAD.HI.U32 R3, R9, R11, R8 ;  /* 0x0000000b09037227 */ /* 0x000fe200078e0008 */
[----:B------:R-:W-:Y:S02]  /*0b00*/  IABS R11, R19 ;  /* 0x00000013000b7213 */ /* 0x000fe40000000000 */
[----:B------:R-:W-:Y:S02]  /*0b10*/  SHF.R.S32.HI R9, RZ, 0x6, R28 ;  /* 0x00000006ff097819 */ /* 0x000fe4000001141c */
[----:B------:R-:W-:Y:S01]  /*0b20*/  IABS R28, R13 ;  /* 0x0000000d001c7213 */ /* 0x000fe20000000000 */
[C---:B------:R-:W-:Y:S01]  /*0b30*/  IMAD.HI.U32 R8, R6.reuse, R11, RZ ;  /* 0x0000000b06087227 */ /* 0x040fe200078e00ff */
[----:B------:R-:W-:Y:S02]  /*0b40*/  SGXT R9, R9, 0x1 ;  /* 0x000000010909781a */ /* 0x000fe40000000200 */
[----:B------:R-:W-:Y:S01]  /*0b50*/  ISETP.GE.AND P5, PT, R13, RZ, PT ;  /* 0x000000ff0d00720c */ /* 0x000fe20003fa6270 */
[----:B------:R-:W-:Y:S01]  /*0b60*/  IMAD.HI.U32 R6, R6, R7, RZ ;  /* 0x0000000706067227 */ /* 0x000fe200078e00ff */
[----:B--2---:R-:W-:-:S02]  /*0b70*/  LOP3.LUT R5, R12, 0x90, R9, 0x78, !PT ;  /* 0x000000900c057812 */ /* 0x004fc400078e7809 */
[----:B------:R-:W-:Y:S01]  /*0b80*/  IABS R13, R15 ;  /* 0x0000000f000d7213 */ /* 0x000fe20000000000 */
[----:B------:R-:W-:Y:S02]  /*0b90*/  IMAD.MOV R8, RZ, RZ, -R8 ;  /* 0x000000ffff087224 */ /* 0x000fe400078e0a08 */
[----:B------:R-:W-:Y:S01]  /*0ba0*/  IMAD.MOV R6, RZ, RZ, -R6 ;  /* 0x000000ffff067224 */ /* 0x000fe200078e0a06 */
[----:B------:R0:W-:Y:S01]  /*0bb0*/  STL [R1+0x380], R5 ;  /* 0x0003800501007387 */ /* 0x0001e20000100800 */
[C---:B------:R-:W-:Y:S02]  /*0bc0*/  IMAD R11, R2.reuse, R8, R11 ;  /* 0x00000008020b7224 */ /* 0x040fe400078e020b */
[----:B------:R-:W-:Y:S01]  /*0bd0*/  IMAD R7, R2, R6, R7 ;  /* 0x0000000602077224 */ /* 0x000fe200078e0207 */
[----:B------:R-:W-:Y:S01]  /*0be0*/  LOP3.LUT R6, R4, 0x3a, RZ, 0xfc, !PT ;  /* 0x0000003a04067812 */ /* 0x000fe200078efcff */
[----:B------:R-:W-:Y:S01]  /*0bf0*/  IMAD.HI.U32 R10, R3, R28, RZ ;  /* 0x0000001c030a7227 */ /* 0x000fe200078e00ff */
[----:B------:R-:W-:-:S02]  /*0c00*/  ISETP.GT.U32.AND P0, PT, R2, R11, PT ;  /* 0x0000000b0200720c */ /* 0x000fc40003f04070 */
[----:B------:R-:W-:Y:S01]  /*0c10*/  ISETP.GT.U32.AND P3, PT, R2, R7, PT ;  /* 0x000000070200720c */ /* 0x000fe20003f64070 */
[----:B------:R-:W-:Y:S01]  /*0c20*/  IMAD.MOV R9, RZ, RZ, -R10 ;  /* 0x000000ffff097224 */ /* 0x000fe200078e0a0a */
[----:B0-----:R-:W-:Y:S02]  /*0c30*/  LOP3.LUT R5, R4, 0x3c, RZ, 0xfc, !PT ;  /* 0x0000003c04057812 */ /* 0x001fe400078efcff */
[----:B------:R-:W-:Y:S01]  /*0c40*/  ISETP.GE.AND P2, PT, R6, RZ, PT ;  /* 0x000000ff0600720c */ /* 0x000fe20003f46270 */
[----:B------:R-:W-:Y:S01]  /*0c50*/  IMAD R28, R0, R9, R28 ;  /* 0x00000009001c7224 */ /* 0x000fe200078e021c */
[----:B------:R-:W-:Y:S02]  /*0c60*/  IABS R27, R5 ;  /* 0x00000005001b7213 */ /* 0x000fe40000000000 */
[----:B------:R-:W-:Y:S02]  /*0c70*/  LOP3.LUT R9, R4, 0x38, RZ, 0xfc, !PT ;  /* 0x0000003804097812 */ /* 0x000fe400078efcff */
[----:B------:R-:W-:Y:S01]  /*0c80*/  ISETP.GE.AND P1, PT, R5, RZ, PT ;  /* 0x000000ff0500720c */ /* 0x000fe20003f26270 */
[--C-:B------:R-:W-:Y:S01]  /*0c90*/  @!P0 IMAD.IADD R11, R11, 0x1, -R2.reuse ;  /* 0x000000010b0b8824 */ /* 0x100fe200078e0a02 */
[----:B------:R-:W-:Y:S01]  /*0ca0*/  IABS R5, R6 ;  /* 0x0000000600057213 */ /* 0x000fe20000000000 */
[----:B------:R-:W-:Y:S01]  /*0cb0*/  @!P3 IMAD.IADD R7, R7, 0x1, -R2 ;  /* 0x000000010707b824 */ /* 0x000fe200078e0a02 */
[----:B------:R-:W-:Y:S01]  /*0cc0*/  IABS R6, R9 ;  /* 0x0000000900067213 */ /* 0x000fe20000000000 */
[----:B------:R-:W-:Y:S01]  /*0cd0*/  IMAD.HI.U32 R8, R3, R27, RZ ;  /* 0x0000001b03087227 */ /* 0x000fe200078e00ff */
[----:B------:R-:W-:-:S02]  /*0ce0*/  ISETP.GT.U32.AND P0, PT, R2, R11, PT ;  /* 0x0000000b0200720c */ /* 0x000fc40003f04070 */
[----:B------:R-:W-:Y:S01]  /*0cf0*/  ISETP.GT.U32.AND P3, PT, R2, R7, PT ;  /* 0x000000070200720c */ /* 0x000fe20003f64070 */
[----:B------:R-:W-:Y:S01]  /*0d00*/  IMAD.MOV R14, RZ, RZ, -R8 ;  /* 0x000000ffff0e7224 */ /* 0x000fe200078e0a08 */
[----:B------:R-:W-:Y:S01]  /*0d10*/  LOP3.LUT R10, R4, 0x34, RZ, 0xfc, !PT ;  /* 0x00000034040a7812 */ /* 0x000fe200078efcff */
[----:B------:R-:W-:-:S04]  /*0d20*/  IMAD.HI.U32 R8, R3, R6, RZ ;  /* 0x0000000603087227 */ /* 0x000fc800078e00ff */
[----:B------:R-:W-:-:S04]  /*0d30*/  IMAD.HI.U32 R12, R3, R5, RZ ;  /* 0x00000005030c7227 */ /* 0x000fc800078e00ff */
[--C-:B------:R-:W-:Y:S01]  /*0d40*/  @!P0 IMAD.IADD R11, R11, 0x1, -R2.reuse ;  /* 0x000000010b0b8824 */ /* 0x100fe200078e0a02 */
[----:B------:R-:W-:Y:S01]  /*0d50*/  ISETP.GT.U32.AND P0, PT, R0, R28, PT ;  /* 0x0000001c0000720c */ /* 0x000fe20003f04070 */
[----:B------:R-:W-:Y:S01]  /*0d60*/  @!P3 IMAD.IADD R7, R7, 0x1, -R2 ;  /* 0x000000010707b824 */ /* 0x000fe200078e0a02 */
[----:B------:R-:W-:Y:S01]  /*0d70*/  LOP3.LUT R2, RZ, c[0x0][0x178], RZ, 0x33, !PT ;  /* 0x00005e00ff027a12 */ /* 0x000fe200078e33ff */
[----:B------:R-:W-:Y:S02]  /*0d80*/  IMAD.MOV R17, RZ, RZ, -R8 ;  /* 0x000000ffff117224 */ /* 0x000fe400078e0a08 */
[----:B------:R-:W-:Y:S01]  /*0d90*/  @!P6 IMAD.MOV R11, RZ, RZ, -R11 ;  /* 0x000000ffff0be224 */ /* 0x000fe200078e0a0b */
[----:B------:R-:W-:Y:S01]  /*0da0*/  ISETP.NE.AND P6, PT, RZ, c[0x0][0x178], PT ;  /* 0x00005e00ff007a0c */ /* 0x000fe20003fc5270 */
[----:B------:R-:W-:Y:S02]  /*0db0*/  @!P4 IMAD.MOV R7, RZ, RZ, -R7 ;  /* 0x000000ffff07c224 */ /* 0x000fe400078e0a07 */
[----:B------:R-:W-:Y:S01]  /*0dc0*/  IMAD.MOV R16, RZ, RZ, -R12 ;  /* 0x000000ffff107224 */ /* 0x000fe200078e0a0c */
[----:B------:R-:W-:Y:S01]  /*0dd0*/  SEL R11, R2, R11, !P6 ;  /* 0x0000000b020b7207 */ /* 0x000fe20007000000 */
[C---:B------:R-:W-:Y:S01]  /*0de0*/  IMAD R27, R0.reuse, R14, R27 ;  /* 0x0000000e001b7224 */ /* 0x040fe200078e021b */
[----:B------:R-:W-:Y:S01]  /*0df0*/  IABS R14, R10 ;  /* 0x0000000a000e7213 */ /* 0x000fe20000000000 */
[----:B------:R-:W-:Y:S01]  /*0e00*/  IMAD R6, R0, R17, R6 ;  /* 0x0000001100067224 */ /* 0x000fe200078e0206 */
[----:B------:R-:W-:Y:S01]  /*0e10*/  SEL R2, R2, R7, !P6 ;  /* 0x0000000702027207 */ /* 0x000fe20007000000 */
[C---:B------:R-:W-:Y:S01]  /*0e20*/  IMAD.HI.U32 R12, R3.reuse, R13, RZ ;  /* 0x0000000d030c7227 */ /* 0x040fe200078e00ff */
[C---:B------:R-:W-:Y:S01]  /*0e30*/  ISETP.GT.U32.AND P3, PT, R0.reuse, R27, PT ;  /* 0x0000001b0000720c */ /* 0x040fe20003f64070 */
[----:B------:R0:W-:Y:S01]  /*0e40*/  STL [R1+0x40], R11 ;  /* 0x0000400b01007387 */ /* 0x0001e20000100800 */
[----:B------:R-:W-:Y:S01]  /*0e50*/  ISETP.GT.U32.AND P6, PT, R0, R6, PT ;  /* 0x000000060000720c */ /* 0x000fe20003fc4070 */
[----:B------:R-:W-:Y:S01]  /*0e60*/  IMAD.MOV R12, RZ, RZ, -R12 ;  /* 0x000000ffff0c7224 */ /* 0x000fe200078e0a0c */
[----:B------:R-:W-:Y:S01]  /*0e70*/  LOP3.LUT R7, R4, 0x30, RZ, 0xfc, !PT ;  /* 0x0000003004077812 */ /* 0x000fe200078efcff */
[----:B------:R-:W-:Y:S01]  /*0e80*/  IMAD.MOV.U32 R8, RZ, RZ, R14 ;  /* 0x000000ffff087224 */ /* 0x000fe200078e000e */
[----:B------:R1:W-:Y:S01]  /*0e90*/  STL [R1+0x44], R2 ;  /* 0x0000440201007387 */ /* 0x0003e20000100800 */
[----:B------:R-:W-:Y:S01]  /*0ea0*/  IMAD R13, R0, R12, R13 ;  /* 0x0000000c000d7224 */ /* 0x000fe200078e020d */
[----:B------:R-:W-:Y:S01]  /*0eb0*/  LOP3.LUT R14, R4, 0x2e, RZ, 0xfc, !PT ;  /* 0x0000002e040e7812 */ /* 0x000fe200078efcff */
[----:B------:R-:W-:-:S03]  /*0ec0*/  IMAD.HI.U32 R12, R3, R8, RZ ;  /* 0x00000008030c7227 */ /* 0x000fc600078e00ff */
[----:B0-----:R-:W-:Y:S01]  /*0ed0*/  IABS R11, R14 ;  /* 0x0000000e000b7213 */ /* 0x001fe20000000000 */
[----:B------:R-:W-:Y:S01]  /*0ee0*/  IMAD R5, R0, R16, R5 ;  /* 0x0000001000057224 */ /* 0x000fe200078e0205 */
[----:B------:R-:W-:Y:S01]  /*0ef0*/  IABS R16, R7 ;  /* 0x0000000700107213 */ /* 0x000fe20000000000 */
[----:B------:R-:W-:Y:S01]  /*0f00*/  IMAD.MOV R17, RZ, RZ, -R12 ;  /* 0x000000ffff117224 */ /* 0x000fe200078e0a0c */
[----:B------:R-:W-:Y:S01]  /*0f10*/  LOP3.LUT R12, R4, 0x32, RZ, 0xfc, !PT ;  /* 0x00000032040c7812 */ /* 0x000fe200078efcff */
[--C-:B------:R-:W-:Y:S01]  /*0f20*/  @!P0 IMAD.IADD R28, R28, 0x1, -R0.reuse ;  /* 0x000000011c1c8824 */ /* 0x100fe200078e0a00 */
[----:B------:R-:W-:Y:S01]  /*0f30*/  ISETP.GT.U32.AND P4, PT, R0, R5, PT ;  /* 0x000000050000720c */ /* 0x000fe20003f84070 */
[--C-:B------:R-:W-:Y:S01]  /*0f40*/  @!P6 IMAD.IADD R6, R6, 0x1, -R0.reuse ;  /* 0x000000010606e824 */ /* 0x100fe200078e0a00 */
[----:B-1----:R-:W-:Y:S01]  /*0f50*/  IABS R2, R12 ;  /* 0x0000000c00027213 */ /* 0x002fe20000000000 */
[----:B------:R-:W-:Y:S01]  /*0f60*/  @!P3 IMAD.IADD R27, R27, 0x1, -R0 ;  /* 0x000000011b1bb824 */ /* 0x000fe200078e0a00 */
[C---:B------:R-:W-:Y:S01]  /*0f70*/  ISETP.GT.U32.AND P0, PT, R0.reuse, R28, PT ;  /* 0x0000001c0000720c */ /* 0x040fe20003f04070 */
[C---:B------:R-:W-:Y:S01]  /*0f80*/  IMAD R8, R0.reuse, R17, R8 ;  /* 0x0000001100087224 */ /* 0x040fe200078e0208 */
[C---:B------:R-:W-:Y:S01]  /*0f90*/  ISETP.GT.U32.AND P6, PT, R0.reuse, R6, PT ;  /* 0x000000060000720c */ /* 0x040fe20003fc4070 */
[----:B------:R-:W-:Y:S01]  /*0fa0*/  IMAD.HI.U32 R18, R3, R2, RZ ;  /* 0x0000000203127227 */ /* 0x000fe200078e00ff */
[----:B------:R-:W-:-:S03]  /*0fb0*/  ISETP.GT.U32.AND P3, PT, R0, R27, PT ;  /* 0x0000001b0000720c */ /* 0x000fc60003f64070 */
[----:B------:R-:W-:Y:S02]  /*0fc0*/  IMAD.MOV R18, RZ, RZ, -R18 ;  /* 0x000000ffff127224 */ /* 0x000fe400078e0a12 */
[----:B------:R-:W-:Y:S02]  /*0fd0*/  @!P4 IMAD.IADD R5, R5, 0x1, -R0 ;  /* 0x000000010505c824 */ /* 0x000fe400078e0a00 */
[----:B------:R-:W-:Y:S02]  /*0fe0*/  IMAD R2, R0, R18, R2 ;  /* 0x0000001200027224 */ /* 0x000fe400078e0202 */
[--C-:B------:R-:W-:Y:S01]  /*0ff0*/  @!P0 IMAD.IADD R28, R28, 0x1, -R0.reuse ;  /* 0x000000011c1c8824 */ /* 0x100fe200078e0a00 */
[----:B------:R-:W-:Y:S01]  /*1000*/  ISETP.GT.U32.AND P0, PT, R0, R13, PT ;  /* 0x0000000d0000720c */ /* 0x000fe20003f04070 */
[--C-:B------:R-:W-:Y:S01]  /*1010*/  @!P6 IMAD.IADD R6, R6, 0x1, -R0.reuse ;  /* 0x000000010606e824 */ /* 0x100fe200078e0a00 */
[C---:B------:R-:W-:Y:S01]  /*1020*/  ISETP.GT.U32.AND P4, PT, R0.reuse, R5, PT ;  /* 0x000000050000720c */ /* 0x040fe20003f84070 */
[----:B------:R-:W-:Y:S01]  /*1030*/  @!P3 IMAD.IADD R27, R27, 0x1, -R0 ;  /* 0x000000011b1bb824 */ /* 0x000fe200078e0a00 */
[C---:B------:R-:W-:Y:S01]  /*1040*/  ISETP.GT.U32.AND P6, PT, R0.reuse, R2, PT ;  /* 0x000000020000720c */ /* 0x040fe20003fc4070 */
[----:B------:R-:W-:Y:S01]  /*1050*/  IMAD.HI.U32 R17, R3, R16, RZ ;  /* 0x0000001003117227 */ /* 0x000fe200078e00ff */
[----:B------:R-:W-:-:S03]  /*1060*/  ISETP.GT.U32.AND P3, PT, R0, R8, PT ;  /* 0x000000080000720c */ /* 0x000fc60003f64070 */
[----:B------:R-:W-:Y:S02]  /*1070*/  IMAD.MOV R17, RZ, RZ, -R17 ;  /* 0x000000ffff117224 */ /* 0x000fe400078e0a11 */
[----:B------:R-:W-:Y:S02]  /*1080*/  @!P5 IMAD.MOV R28, RZ, RZ, -R28 ;  /* 0x000000ffff1cd224 */ /* 0x000fe400078e0a1c */
[--C-:B------:R-:W-:Y:S01]  /*1090*/  @!P0 IMAD.IADD R13, R13, 0x1, -R0.reuse ;  /* 0x000000010d0d8824 */ /* 0x100fe200078e0a00 */
[----:B------:R-:W-:Y:S01]  /*10a0*/  ISETP.GE.AND P0, PT, R15, RZ, PT ;  /* 0x000000ff0f00720c */ /* 0x000fe20003f06270 */
[--C-:B------:R-:W-:Y:S01]  /*10b0*/  @!P4 IMAD.IADD R5, R5, 0x1, -R0.reuse ;  /* 0x000000010505c824 */ /* 0x100fe200078e0a00 */
[----:B------:R-:W-:Y:S01]  /*10c0*/  ISETP.GE.AND P4, PT, R9, RZ, PT ;  /* 0x000000ff0900720c */ /* 0x000fe20003f86270 */
[----:B------:R-:W-:Y:S01]  /*10d0*/  @!P6 IMAD.IADD R2, R2, 0x1, -R0 ;  /* 0x000000010202e824 */ /* 0x000fe200078e0a00 */
[----:B------:R-:W-:Y:S01]  /*10e0*/  ISETP.GT.U32.AND P6, PT, R0, R13, PT ;  /* 0x0000000d0000720c */ /* 0x000fe20003fc4070 */
[----:B------:R-:W-:Y:S01]  /*10f0*/  IMAD.HI.U32 R9, R3, R11, RZ ;  /* 0x0000000b03097227 */ /* 0x000fe200078e00ff */
[----:B------:R-:W-:Y:S01]  /*1100*/  LOP3.LUT R15, R4, 0x2c, RZ, 0xfc, !PT ;  /* 0x0000002c040f7812 */ /* 0x000fe200078efcff */
[----:B------:R0:W-:Y:S01]  /*1110*/  STL [R1+0x968], R28 ;  /* 0x0009681c01007387 */ /* 0x0001e20000100800 */
[----:B------:R-:W-:Y:S01]  /*1120*/  ISETP.GT.U32.AND P5, PT, R0, R2, PT ;  /* 0x000000020000720c */ /* 0x000fe20003fa4070 */
[----:B------:R-:W-:-:S02]  /*1130*/  IMAD.MOV R9, RZ, RZ, -R9 ;  /* 0x000000ffff097224 */ /* 0x000fc400078e0a09 */
[----:B------:R-:W-:Y:S01]  /*1140*/  @!P3 IMAD.IADD R8, R8, 0x1, -R0 ;  /* 0x000000010808b824 */ /* 0x000fe200078e0a00 */
[----:B------:R-:W-:Y:S01]  /*1150*/  ISETP.GE.AND P3, PT, R10, RZ, PT ;  /* 0x000000ff0a00720c */ /* 0x000fe20003f66270 */
[----:B------:R-:W-:Y:S01]  /*1160*/  IMAD R11, R0, R9, R11 ;  /* 0x00000009000b7224 */ /* 0x000fe200078e020b */
[----:B------:R-:W-:Y:S01]  /*1170*/  LOP3.LUT R9, R4, 0x2a, RZ, 0xfc, !PT ;  /* 0x0000002a04097812 */ /* 0x000fe200078efcff */
[C---:B------:R-:W-:Y:S01]  /*1180*/  IMAD R10, R0.reuse, R17, R16 ;  /* 0x00000011000a7224 */ /* 0x040fe200078e0210 */
[----:B------:R-:W-:Y:S01]  /*1190*/  IABS R16, R15 ;  /* 0x0000000f00107213 */ /* 0x000fe20000000000 */
[----:B------:R-:W-:Y:S01]  /*11a0*/  @!P6 IMAD.IADD R13, R13, 0x1, -R0 ;  /* 0x000000010d0de824 */ /* 0x000fe200078e0a00 */
[C---:B------:R-:W-:Y:S01]  /*11b0*/  ISETP.GT.U32.AND P6, PT, R0.reuse, R11, PT ;  /* 0x0000000b0000720c */ /* 0x040fe20003fc4070 */
[----:B------:R-:W-:Y:S01]  /*11c0*/  @!P1 IMAD.MOV R27, RZ, RZ, -R27 ;  /* 0x000000ffff1b9224 */ /* 0x000fe200078e0a1b */
[C---:B------:R-:W-:Y:S01]  /*11d0*/  ISETP.GT.U32.AND P1, PT, R0.reuse, R8, PT ;  /* 0x000000080000720c */ /* 0x040fe20003f24070 */
[----:B------:R-:W-:Y:S01]  /*11e0*/  @!P2 IMAD.MOV R5, RZ, RZ, -R5 ;  /* 0x000000ffff05a224 */ /* 0x000fe200078e0a05 */
[----:B------:R-:W-:Y:S01]  /*11f0*/  IABS R17, R9 ;  /* 0x0000000900117213 */ /* 0x000fe20000000000 */
[----:B------:R-:W-:Y:S01]  /*1200*/  @!P4 IMAD.MOV R6, RZ, RZ, -R6 ;  /* 0x000000ffff06c224 */ /* 0x000fe200078e0a06 */
[----:B------:R-:W-:Y:S01]  /*1210*/  ISETP.GT.U32.AND P2, PT, R0, R10, PT ;  /* 0x0000000a0000720c */ /* 0x000fe20003f44070 */
[----:B------:R-:W-:Y:S01]  /*1220*/  @!P5 IMAD.IADD R2, R2, 0x1, -R0 ;  /* 0x000000010202d824 */ /* 0x000fe200078e0a00 */
[----:B------:R-:W-:Y:S01]  /*1230*/  ISETP.GE.AND P4, PT, R12, RZ, PT ;  /* 0x000000ff0c00720c */ /* 0x000fe20003f86270 */
[----:B------:R-:W-:Y:S01]  /*1240*/  IMAD.MOV.U32 R12, RZ, RZ, R17 ;  /* 0x000000ffff0c7224 */ /* 0x000fe200078e0011 */
[----:B------:R-:W-:Y:S01]  /*1250*/  ISETP.GE.AND P5, PT, R14, RZ, PT ;  /* 0x000000ff0e00720c */ /* 0x000fe20003fa6270 */
[----:B------:R-:W-:Y:S01]  /*1260*/  IMAD.HI.U32 R17, R3, R16, RZ ;  /* 0x0000001003117227 */ /* 0x000fe200078e00ff */
[----:B------:R-:W-:Y:S01]  /*1270*/  STL [R1+0x96c], R27 ;  /* 0x00096c1b01007387 */ /* 0x000fe20000100800 */
[----:B0-----:R-:W-:-:S02]  /*1280*/  LOP3.LUT R28, R4, 0x2, RZ, 0xfc, !PT ;  /* 0x00000002041c7812 */ /* 0x001fc400078efcff */
[----:B------:R-:W-:Y:S01]  /*1290*/  IMAD.MOV R17, RZ, RZ, -R17 ;  /* 0x000000ffff117224 */ /* 0x000fe200078e0a11 */
[----:B------:R-:W-:Y:S01]  /*12a0*/  STL [R1+0x970], R5 ;  /* 0x0009700501007387 */ /* 0x000fe20000100800 */
[--C-:B------:R-:W-:Y:S01]  /*12b0*/  @!P6 IMAD.IADD R11, R11, 0x1, -R0.reuse ;  /* 0x000000010b0be824 */ /* 0x100fe200078e0a00 */
[----:B------:R-:W-:Y:S01]  /*12c0*/  ISETP.GE.AND P6, PT, R9, RZ, PT ;  /* 0x000000ff0900720c */ /* 0x000fe20003fc6270 */
[----:B------:R-:W-:Y:S01]  /*12d0*/  @!P1 IMAD.IADD R8, R8, 0x1, -R0 ;  /* 0x0000000108089824 */ /* 0x000fe200078e0a00 */
[----:B------:R-:W-:Y:S01]  /*12e0*/  ISETP.GE.AND P1, PT, R7, RZ, PT ;  /* 0x000000ff0700720c */ /* 0x000fe20003f26270 */
[----:B------:R-:W-:Y:S01]  /*12f0*/  IMAD R17, R0, R17, R16 ;  /* 0x0000001100117224 */ /* 0x000fe200078e0210 */
[----:B------:R-:W-:Y:S01]  /*1300*/  LOP3.LUT R16, R4, 0x28, RZ, 0xfc, !PT ;  /* 0x0000002804107812 */ /* 0x000fe200078efcff */
[----:B------:R-:W-:Y:S01]  /*1310*/  IMAD.MOV.U32 R9, RZ, RZ, R2 ;  /* 0x000000ffff097224 */ /* 0x000fe200078e0002 */
[----:B------:R-:W-:Y:S01]  /*1320*/  STL [R1+0x974], R6 ;  /* 0x0009740601007387 */ /* 0x000fe20000100800 */
[----:B------:R-:W-:Y:S01]  /*1330*/  @!P2 IMAD.IADD R10, R10, 0x1, -R0 ;  /* 0x000000010a0aa824 */ /* 0x000fe200078e0a00 */
[----:B------:R-:W-:Y:S01]  /*1340*/  ISETP.GE.AND P2, PT, R15, RZ, PT ;  /* 0x000000ff0f00720c */ /* 0x000fe20003f46270 */
[----:B------:R-:W-:Y:S01]  /*1350*/  IMAD.MOV.U32 R7, RZ, RZ, R13 ;  /* 0x000000ffff077224 */ /* 0x000fe200078e000d */
[----:B------:R-:W-:Y:S01]  /*1360*/  LOP3.LUT R15, R4, 0x22, RZ, 0xfc, !PT ;  /* 0x00000022040f7812 */ /* 0x000fe200078efcff */
[----:B------:R-:W-:Y:S01]  /*1370*/  @!P4 IMAD.MOV R9, RZ, RZ, -R9 ;  /* 0x000000ffff09c224 */ /* 0x000fe200078e0a09 */
[C---:B------:R-:W-:Y:S01]  /*1380*/  ISETP.GT.U32.AND P4, PT, R0.reuse, R17, PT ;  /* 0x000000110000720c */ /* 0x040fe20003f84070 */
[----:B------:R-:W-:Y:S01]  /*1390*/  @!P0 IMAD.MOV R7, RZ, RZ, -R7 ;  /* 0x000000ffff078224 */ /* 0x000fe200078e0a07 */
[----:B------:R-:W-:Y:S01]  /*13a0*/  ISETP.GT.U32.AND P0, PT, R0, R10, PT ;  /* 0x0000000a0000720c */ /* 0x000fe20003f04070 */
[----:B------:R-:W-:Y:S01]  /*13b0*/  IMAD.HI.U32 R14, R3, R12, RZ ;  /* 0x0000000c030e7227 */ /* 0x000fe200078e00ff */
[----:B------:R-:W-:-:S02]  /*13c0*/  IABS R20, R15 ;  /* 0x0000000f00147213 */ /* 0x000fc40000000000 */
[----:B------:R-:W-:Y:S01]  /*13d0*/  STL [R1+0x978], R7 ;  /* 0x0009780701007387 */ /* 0x000fe20000100800 */
[----:B------:R-:W-:Y:S01]  /*13e0*/  IMAD.MOV R13, RZ, RZ, -R14 ;  /* 0x000000ffff0d7224 */ /* 0x000fe200078e0a0e */
[----:B------:R-:W-:Y:S01]  /*13f0*/  LOP3.LUT R14, R4, 0x26, RZ, 0xfc, !PT ;  /* 0x00000026040e7812 */ /* 0x000fe200078efcff */
[----:B------:R-:W-:Y:S01]  /*1400*/  @!P3 IMAD.MOV R8, RZ, RZ, -R8 ;  /* 0x000000ffff08b224 */ /* 0x000fe200078e0a08 */
[C---:B------:R-:W-:Y:S01]  /*1410*/  ISETP.GT.U32.AND P3, PT, R0.reuse, R11, PT ;  /* 0x0000000b0000720c */ /* 0x040fe20003f64070 */
[----:B------:R-:W-:Y:S01]  /*1420*/  IMAD R12, R0, R13, R12 ;  /* 0x0000000d000c7224 */ /* 0x000fe200078e020c */
[----:B------:R-:W-:Y:S01]  /*1430*/  LOP3.LUT R13, R4, 0x24, RZ, 0xfc, !PT ;  /* 0x00000024040d7812 */ /* 0x000fe200078efcff */
[--C-:B------:R-:W-:Y:S01]  /*1440*/  @!P4 IMAD.IADD R17, R17, 0x1, -R0.reuse ;  /* 0x000000011111c824 */ /* 0x100fe200078e0a00 */
[----:B------:R0:W-:Y:S01]  /*1450*/  STL [R1+0x97c], R8 ;  /* 0x00097c0801007387 */ /* 0x0001e20000100800 */
[----:B------:R-:W-:Y:S01]  /*1460*/  @!P0 IMAD.IADD R10, R10, 0x1, -R0 ;  /* 0x000000010a0a8824 */ /* 0x000fe200078e0a00 */
[----:B------:R-:W-:-:S02]  /*1470*/  ISETP.GT.U32.AND P4, PT, R0, R12, PT ;  /* 0x0000000c0000720c */ /* 0x000fc40003f84070 */
[----:B------:R-:W-:Y:S01]  /*1480*/  ISETP.GE.AND P0, PT, R16, RZ, PT ;  /* 0x000000ff1000720c */ /* 0x000fe20003f06270 */
[----:B------:R-:W-:Y:S01]  /*1490*/  @!P1 IMAD.MOV R10, RZ, RZ, -R10 ;  /* 0x000000ffff0a9224 */ /* 0x000fe200078e0a0a */
[----:B------:R-:W-:Y:S02]  /*14a0*/  IABS R16, R16 ;  /* 0x0000001000107213 */ /* 0x000fe40000000000 */
[----:B------:R-:W-:Y:S01]  /*14b0*/  ISETP.GT.U32.AND P1, PT, R0, R17, PT ;  /* 0x000000110000720c */ /* 0x000fe20003f24070 */
[----:B------:R-:W-:Y:S01]  /*14c0*/  @!P3 IMAD.IADD R11, R11, 0x1, -R0 ;  /* 0x000000010b0bb824 */ /* 0x000fe200078e0a00 */
[----:B------:R-:W-:Y:S01]  /*14d0*/  ISETP.GE.AND P3, PT, R14, RZ, PT ;  /* 0x000000ff0e00720c */ /* 0x000fe20003f66270 */
[C---:B------:R-:W-:Y:S01]  /*14e0*/  IMAD.HI.U32 R18, R3.reuse, R16, RZ ;  /* 0x0000001003127227 */ /* 0x040fe200078e00ff */
[----:B------:R-:W-:Y:S02]  /*14f0*/  IABS R14, R14 ;  /* 0x0000000e000e7213 */ /* 0x000fe40000000000 */
[----:B------:R-:W-:Y:S01]  /*1500*/  IABS R21, R13 ;  /* 0x0000000d00157213 */ /* 0x000fe20000000000 */
[----:B------:R-:W-:Y:S01]  /*1510*/  IMAD.MOV R18, RZ, RZ, -R18 ;  /* 0x000000ffff127224 */ /* 0x000fe200078e0a12 */
[----:B0-----:R-:W-:Y:S01]  /*1520*/  LOP3.LUT R8, R4, 0x12, RZ, 0xfc, !PT ;  /* 0x0000001204087812 */ /* 0x001fe200078efcff */
[----:B------:R-:W-:Y:S01]  /*1530*/  @!P4 IMAD.IADD R12, R12, 0x1, -R0 ;  /* 0x000000010c0cc824 */ /* 0x000fe200078e0a00 */
[----:B------:R-:W-:Y:S01]  /*1540*/  LOP3.LUT R7, R4, 0xe, RZ, 0xfc, !PT ;  /* 0x0000000e04077812 */ /* 0x000fe200078efcff */
[----:B------:R-:W-:-:S03]  /*1550*/  IMAD.HI.U32 R2, R3, R14, RZ ;  /* 0x0000000e03027227 */ /* 0x000fc600078e00ff */
[C---:B------:R-:W-:Y:S01]  /*1560*/  ISETP.GT.U32.AND P4, PT, R0.reuse, R12, PT ;  /* 0x0000000c0000720c */ /* 0x040fe20003f84070 */
[----:B------:R-:W-:Y:S01]  /*1570*/  @!P5 IMAD.MOV R11, RZ, RZ, -R11 ;  /* 0x000000ffff0bd224 */ /* 0x000fe200078e0a0b */
[----:B------:R-:W-:Y:S01]  /*1580*/  ISETP.GE.AND P5, PT, R13, RZ, PT ;  /* 0x000000ff0d00720c */ /* 0x000fe20003fa6270 */
[C---:B------:R-:W-:Y:S02]  /*1590*/  IMAD R13, R0.reuse, R18, R16 ;  /* 0x00000012000d7224 */ /* 0x040fe400078e0210 */
[----:B------:R-:W-:Y:S02]  /*15a0*/  IMAD.MOV R18, RZ, RZ, -R2 ;  /* 0x000000ffff127224 */ /* 0x000fe400078e0a02 */
[----:B------:R-:W-:Y:S01]  /*15b0*/  @!P1 IMAD.IADD R17, R17, 0x1, -R0 ;  /* 0x0000000111119824 */ /* 0x000fe200078e0a00 */
[C---:B------:R-:W-:Y:S01]  /*15c0*/  ISETP.GT.U32.AND P1, PT, R0.reuse, R13, PT ;  /* 0x0000000d0000720c */ /* 0x040fe20003f24070 */
[----:B------:R-:W-:Y:S02]  /*15d0*/  IMAD R14, R0, R18, R14 ;  /* 0x00000012000e7224 */ /* 0x000fe400078e020e */
[----:B------:R-:W-:Y:S01]  /*15e0*/  IMAD.MOV.U32 R19, RZ, RZ, R17 ;  /* 0x000000ffff137224 */ /* 0x000fe200078e0011 */
[----:B------:R-:W-:Y:S01]  /*15f0*/  LOP3.LUT R17, R4, 0x1c, RZ, 0xfc, !PT ;  /* 0x0000001c04117812 */ /* 0x000fe200078efcff */
[----:B------:R-:W-:-:S04]  /*1600*/  IMAD.HI.U32 R2, R3, R20, RZ ;  /* 0x0000001403027227 */ /* 0x000fc800078e00ff */
[----:B------:R-:W-:Y:S01]  /*1610*/  @!P2 IMAD.MOV R19, RZ, RZ, -R19 ;  /* 0x000000ffff13a224 */ /* 0x000fe200078e0a13 */
[----:B------:R-:W-:Y:S01]  /*1620*/  ISETP.GT.U32.AND P2, PT, R0, R14, PT ;  /* 0x0000000e0000720c */ /* 0x000fe20003f44070 */
[----:B------:R-:W-:Y:S02]  /*1630*/  IMAD.MOV R2, RZ, RZ, -R2 ;  /* 0x000000ffff027224 */ /* 0x000fe400078e0a02 */
[----:B------:R-:W-:Y:S01]  /*1640*/  @!P4 IMAD.IADD R12, R12, 0x1, -R0 ;  /* 0x000000010c0cc824 */ /* 0x000fe200078e0a00 */
[----:B------:R0:W-:Y:S01]  /*1650*/  STL [R1+0x30], R19 ;  /* 0x0000301301007387 */ /* 0x0001e20000100800 */
[----:B------:R-:W-:Y:S01]  /*1660*/  IMAD R20, R0, R2, R20 ;  /* 0x0000000200147224 */ /* 0x000fe200078e0214 */
[----:B------:R-:W-:Y:S01]  /*1670*/  IABS R2, R23 ;  /* 0x0000001700027213 */ /* 0x000fe20000000000 */
[----:B------:R-:W-:-:S04]  /*1680*/  IMAD.HI.U32 R16, R3, R21, RZ ;  /* 0x0000001503107227 */ /* 0x000fc800078e00ff */
[----:B------:R-:W-:Y:S01]  /*1690*/  @!P6 IMAD.MOV R12, RZ, RZ, -R12 ;  /* 0x000000ffff0ce224 */ /* 0x000fe200078e0a0c */
[----:B------:R-:W-:Y:S01]  /*16a0*/  ISETP.GT.U32.AND P6, PT, R0, R20, PT ;  /* 0x000000140000720c */ /* 0x000fe20003fc4070 */
[----:B------:R-:W-:Y:S01]  /*16b0*/  IMAD.MOV R16, RZ, RZ, -R16 ;  /* 0x000000ffff107224 */ /* 0x000fe200078e0a10 */
[----:B0-----:R-:W-:Y:S01]  /*16c0*/  IABS R19, R17 ;  /* 0x0000001100137213 */ /* 0x001fe20000000000 */
[----:B------:R-:W-:Y:S02]  /*16d0*/  @!P2 IMAD.IADD R14, R14, 0x1, -R0 ;  /* 0x000000010e0ea824 */ /* 0x000fe400078e0a00 */
[----:B------:R-:W-:Y:S01]  /*16e0*/  IMAD R21, R0, R16, R21 ;  /* 0x0000001000157224 */ /* 0x000fe200078e0215 */
[----:B------:R-:W-:Y:S01]  /*16f0*/  LOP3.LUT R16, R4, 0x1e, RZ, 0xfc, !PT ;  /* 0x0000001e04107812 */ /* 0x000fe200078efcff */
[----:B------:R-:W-:Y:S01]  /*1700*/  IMAD.HI.U32 R18, R3, R2, RZ ;  /* 0x0000000203127227 */ /* 0x000fe200078e00ff */
[C---:B------:R-:W-:Y:S02]  /*1710*/  ISETP.GT.U32.AND P2, PT, R0.reuse, R14, PT ;  /* 0x0000000e0000720c */ /* 0x040fe40003f44070 */
[----:B------:R-:W-:Y:S01]  /*1720*/  ISETP.GT.U32.AND P4, PT, R0, R21, PT ;  /* 0x000000150000720c */ /* 0x000fe20003f84070 */
[----:B------:R-:W-:Y:S01]  /*1730*/  IMAD.MOV R18, RZ, RZ, -R18 ;  /* 0x000000ffff127224 */ /* 0x000fe200078e0a12 */
[----:B------:R-:W-:Y:S01]  /*1740*/  IABS R22, R16 ;  /* 0x0000001000167213 */ /* 0x000fe20000000000 */
[----:B------:R-:W-:-:S02]  /*1750*/  @!P6 IMAD.IADD R20, R20, 0x1, -R0 ;  /* 0x000000011414e824 */ /* 0x000fc400078e0a00 */
[C---:B------:R-:W-:Y:S02]  /*1760*/  IMAD R2, R0.reuse, R18, R2 ;  /* 0x0000001200027224 */ /* 0x040fe400078e0202 */
[----:B------:R-:W-:Y:S01]  /*1770*/  IMAD.HI.U32 R18, R3, R22, RZ ;  /* 0x0000001603127227 */ /* 0x000fe200078e00ff */
[----:B------:R-:W-:-:S03]  /*1780*/  ISETP.GT.U32.AND P6, PT, R0, R20, PT ;  /* 0x000000140000720c */ /* 0x000fc60003fc4070 */
[--C-:B------:R-:W-:Y:S02]  /*1790*/  @!P1 IMAD.IADD R13, R13, 0x1, -R0.reuse ;  /* 0x000000010d0d9824 */ /* 0x100fe400078e0a00 */
[----:B------:R-:W-:Y:S01]  /*17a0*/  @!P2 IMAD.IADD R14, R14, 0x1, -R0 ;  /* 0x000000010e0ea824 */ /* 0x000fe200078e0a00 */
[C---:B------:R-:W-:Y:S01]  /*17b0*/  ISETP.GT.U32.AND P2, PT, R0.reuse, R2, PT ;  /* 0x000000020000720c */ /* 0x040fe20003f44070 */
[----:B------:R-:W-:Y:S01]  /*17c0*/  IMAD.MOV R18, RZ, RZ, -R18 ;  /* 0x000000ffff127224 */ /* 0x000fe200078e0a12 */
[C---:B------:R-:W-:Y:S01]  /*17d0*/  ISETP.GT.U32.AND P1, PT, R0.reuse, R13, PT ;  /* 0x0000000d0000720c */ /* 0x040fe20003f24070 */
[----:B------:R-:W-:Y:S02]  /*17e0*/  @!P4 IMAD.IADD R21, R21, 0x1, -R0 ;  /* 0x000000011515c824 */ /* 0x000fe400078e0a00 */
[----:B------:R-:W-:Y:S01]  /*17f0*/  IMAD R22, R0, R18, R22 ;  /* 0x0000001200167224 */ /* 0x000fe200078e0216 */
[----:B------:R-:W-:Y:S01]  /*1800*/  LOP3.LUT R18, R4, 0x16, RZ, 0xfc, !PT ;  /* 0x0000001604127812 */ /* 0x000fe200078efcff */
[----:B------:R-:W-:Y:S01]  /*1810*/  @!P6 IMAD.IADD R20, R20, 0x1, -R0 ;  /* 0x000000011414e824 */ /* 0x000fe200078e0a00 */
[C---:B------:R-:W-:Y:S01]  /*1820*/  ISETP.GT.U32.AND P4, PT, R0.reuse, R21, PT ;  /* 0x000000150000720c */ /* 0x040fe20003f84070 */
[----:B------:R-:W-:Y:S01]  /*1830*/  @!P3 IMAD.MOV R14, RZ, RZ, -R14 ;  /* 0x000000ffff0eb224 */ /* 0x000fe200078e0a0e */
[----:B------:R-:W-:Y:S01]  /*1840*/  ISETP.GT.U32.AND P6, PT, R0, R22, PT ;  /* 0x000000160000720c */ /* 0x000fe20003fc4070 */
[----:B------:R-:W-:Y:S01]  /*1850*/  IMAD.MOV.U32 R5, RZ, RZ, R20 ;  /* 0x000000ffff057224 */ /* 0x000fe200078e0014 */
[----:B------:R-:W-:Y:S01]  /*1860*/  ISETP.GE.AND P3, PT, R16, RZ, PT ;  /* 0x000000ff1000720c */ /* 0x000fe20003f66270 */
[--C-:B------:R-:W-:Y:S01]  /*1870*/  @!P2 IMAD.IADD R2, R2, 0x1, -R0.reuse ;  /* 0x000000010202a824 */ /* 0x100fe200078e0a00 */
[----:B------:R-:W-:Y:S01]  /*1880*/  LOP3.LUT R16, R4, 0x1a, RZ, 0xfc, !PT ;  /* 0x0000001a04107812 */ /* 0x000fe200078efcff */
[--C-:B------:R-:W-:Y:S01]  /*1890*/  @!P1 IMAD.IADD R13, R13, 0x1, -R0.reuse ;  /* 0x000000010d0d9824 */ /* 0x100fe200078e0a00 */
[----:B------:R-:W-:Y:S01]  /*18a0*/  ISETP.GE.AND P1, PT, R15, RZ, PT ;  /* 0x000000ff0f00720c */ /* 0x000fe20003f26270 */
[----:B------:R-:W-:Y:S01]  /*18b0*/  IMAD.MOV.U32 R15, RZ, RZ, R19 ;  /* 0x000000ffff0f7224 */ /* 0x000fe200078e0013 */
[----:B------:R-:W-:Y:S01]  /*18c0*/  ISETP.GT.U32.AND P2, PT, R0, R2, PT ;  /* 0x000000020000720c */ /* 0x000fe20003f44070 */
[----:B------:R-:W-:Y:S01]  /*18d0*/  @!P0 IMAD.MOV R13, RZ, RZ, -R13 ;  /* 0x000000ffff0d8224 */ /* 0x000fe200078e0a0d */
[----:B------:R-:W-:Y:S01]  /*18e0*/  ISETP.GE.AND P0, PT, R23, RZ, PT ;  /* 0x000000ff1700720c */ /* 0x000fe20003f06270 */
[--C-:B------:R-:W-:Y:S01]  /*18f0*/  @!P4 IMAD.IADD R21, R21, 0x1, -R0.reuse ;  /* 0x000000011515c824 */ /* 0x100fe200078e0a00 */
[----:B------:R-:W-:Y:S01]  /*1900*/  ISETP.GE.AND P4, PT, R17, RZ, PT ;  /* 0x000000ff1100720c */ /* 0x000fe20003f86270 */
[----:B------:R-:W-:Y:S01]  /*1910*/  @!P6 IMAD.IADD R22, R22, 0x1, -R0 ;  /* 0x000000011616e824 */ /* 0x000fe200078e0a00 */
[----:B------:R-:W-:Y:S01]  /*1920*/  LOP3.LUT R17, R4, 0x18, RZ, 0xfc, !PT ;  /* 0x0000001804117812 */ /* 0x000fe200078efcff */
[----:B------:R-:W-:Y:S01]  /*1930*/  IMAD.MOV.U32 R6, RZ, RZ, R21 ;  /* 0x000000ffff067224 */ /* 0x000fe200078e0015 */
[----:B------:R-:W-:Y:S01]  /*1940*/  IABS R20, R8 ;  /* 0x0000000800147213 */ /* 0x000fe20000000000 */
[----:B------:R-:W-:Y:S01]  /*1950*/  IMAD.HI.U32 R19, R3, R15, RZ ;  /* 0x0000000f03137227 */ /* 0x000fe200078e00ff */
[----:B------:R-:W-:-:S03]  /*1960*/  ISETP.GT.U32.AND P6, PT, R0, R22, PT ;  /* 0x000000160000720c */ /* 0x000fc60003fc4070 */
[----:B------:R-:W-:Y:S01]  /*1970*/  @!P5 IMAD.MOV R6, RZ, RZ, -R6 ;  /* 0x000000ffff06d224 */ /* 0x000fe200078e0a06 */
[----:B------:R-:W-:Y:S01]  /*1980*/  ISETP.GE.AND P5, PT, R16, RZ, PT ;  /* 0x000000ff1000720c */ /* 0x000fe20003fa6270 */
[----:B------:R-:W-:Y:S01]  /*1990*/  @!P1 IMAD.MOV R5, RZ, RZ, -R5 ;  /* 0x000000ffff059224 */ /* 0x000fe200078e0a05 */
[----:B------:R-:W-:Y:S01]  /*19a0*/  IABS R16, R16 ;  /* 0x0000001000107213 */ /* 0x000fe20000000000 */
[----:B------:R-:W-:Y:S01]  /*19b0*/  @!P2 IMAD.IADD R2, R2, 0x1, -R0 ;  /* 0x000000010202a824 */ /* 0x000fe200078e0a00 */
[----:B------:R-:W-:Y:S01]  /*19c0*/  STL [R1+0x8], R6 ;  /* 0x0000080601007387 */ /* 0x000fe20000100800 */
[----:B------:R-:W-:Y:S01]  /*19d0*/  IMAD.MOV R19, RZ, RZ, -R19 ;  /* 0x000000ffff137224 */ /* 0x000fe200078e0a13 */
[----:B------:R-:W-:Y:S01]  /*19e0*/  ISETP.GE.AND P1, PT, R17, RZ, PT ;  /* 0x000000ff1100720c */ /* 0x000fe20003f26270 */
[----:B------:R-:W-:Y:S01]  /*19f0*/  IMAD.HI.U32 R21, R3, R16, RZ ;  /* 0x0000001003157227 */ /* 0x000fe200078e00ff */
[----:B------:R0:W-:Y:S01]  /*1a00*/  STL [R1+0x10], R5 ;  /* 0x0000100501007387 */ /* 0x0001e20000100800 */
[----:B------:R-:W-:-:S02]  /*1a10*/  IABS R17, R17 ;  /* 0x0000001100117213 */ /* 0x000fc40000000000 */
[----:B------:R-:W-:Y:S01]  /*1a20*/  IMAD R15, R0, R19, R15 ;  /* 0x00000013000f7224 */ /* 0x000fe200078e020f */
[----:B------:R-:W-:Y:S01]  /*1a30*/  ISETP.GE.AND P2, PT, R18, RZ, PT ;  /* 0x000000ff1200720c */ /* 0x000fe20003f46270 */
[----:B------:R-:W-:Y:S01]  /*1a40*/  @!P6 IMAD.IADD R22, R22, 0x1, -R0 ;  /* 0x000000011616e824 */ /* 0x000fe200078e0a00 */
[----:B------:R-:W-:Y:S01]  /*1a50*/  LOP3.LUT R19, R4, 0x14, RZ, 0xfc, !PT ;  /* 0x0000001404137812 */ /* 0x000fe200078efcff */
[----:B------:R-:W-:Y:S01]  /*1a60*/  IMAD.MOV R21, RZ, RZ, -R21 ;  /* 0x000000ffff157224 */ /* 0x000fe200078e0a15 */
[C---:B------:R-:W-:Y:S01]  /*1a70*/  ISETP.GT.U32.AND P6, PT, R0.reuse, R15, PT ;  /* 0x0000000f0000720c */ /* 0x040fe20003fc4070 */
[----:B0-----:R-:W-:Y:S01]  /*1a80*/  IMAD.MOV.U32 R5, RZ, RZ, R2 ;  /* 0x000000ffff057224 */ /* 0x001fe200078e0002 */
[----:B------:R-:W-:Y:S01]  /*1a90*/  IABS R18, R18 ;  /* 0x0000001200127213 */ /* 0x000fe20000000000 */
[----:B------:R-:W-:Y:S01]  /*1aa0*/  IMAD R16, R0, R21, R16 ;  /* 0x0000001500107224 */ /* 0x000fe200078e0210 */
[----:B------:R-:W-:Y:S01]  /*1ab0*/  LOP3.LUT R6, R4, 0xa, RZ, 0xfc, !PT ;  /* 0x0000000a04067812 */ /* 0x000fe200078efcff */
[----:B------:R-:W-:Y:S01]  /*1ac0*/  @!P0 IMAD.MOV R5, RZ, RZ, -R5 ;  /* 0x000000ffff058224 */ /* 0x000fe200078e0a05 */
[----:B------:R-:W-:Y:S01]  /*1ad0*/  ISETP.GE.AND P0, PT, R19, RZ, PT ;  /* 0x000000ff1300720c */ /* 0x000fe20003f06270 */
[----:B------:R-:W-:Y:S01]  /*1ae0*/  IMAD.HI.U32 R2, R3, R17, RZ ;  /* 0x0000001103027227 */ /* 0x000fe200078e00ff */
[----:B------:R-:W-:-:S02]  /*1af0*/  IABS R19, R19 ;  /* 0x0000001300137213 */ /* 0x000fc40000000000 */
[----:B------:R0:W-:Y:S01]  /*1b00*/  STL [R1+0x18], R5 ;  /* 0x0000180501007387 */ /* 0x0001e20000100800 */
[----:B------:R-:W-:Y:S02]  /*1b10*/  IMAD.MOV R2, RZ, RZ, -R2 ;  /* 0x000000ffff027224 */ /* 0x000fe400078e0a02 */
[----:B------:R-:W-:Y:S02]  /*1b20*/  @!P6 IMAD.IADD R15, R15, 0x1, -R0 ;  /* 0x000000010f0fe824 */ /* 0x000fe400078e0a00 */
[C---:B------:R-:W-:Y:S02]  /*1b30*/  IMAD R17, R0.reuse, R2, R17 ;  /* 0x0000000200117224 */ /* 0x040fe400078e0211 */
[----:B------:R-:W-:Y:S01]  /*1b40*/  IMAD.HI.U32 R23, R3, R18, RZ ;  /* 0x0000001203177227 */ /* 0x000fe200078e00ff */
[----:B------:R-:W-:-:S03]  /*1b50*/  ISETP.GT.U32.AND P6, PT, R0, R15, PT ;  /* 0x0000000f0000720c */ /* 0x000fc60003fc4070 */
[----:B0-----:R-:W-:Y:S02]  /*1b60*/  IMAD.MOV.U32 R5, RZ, RZ, R22 ;  /* 0x000000ffff057224 */ /* 0x001fe400078e0016 */
[----:B------:R-:W-:Y:S01]  /*1b70*/  IMAD.MOV R22, RZ, RZ, -R23 ;  /* 0x000000ffff167224 */ /* 0x000fe200078e0a17 */
[----:B------:R-:W-:Y:S01]  /*1b80*/  LOP3.LUT R23, R4, 0xc, RZ, 0xfc, !PT ;  /* 0x0000000c04177812 */ /* 0x000fe200078efcff */
[----:B------:R-:W-:Y:S01]  /*1b90*/  @!P3 IMAD.MOV R5, RZ, RZ, -R5 ;  /* 0x000000ffff05b224 */ /* 0x000fe200078e0a05 */
[----:B------:R-:W-:Y:S01]  /*1ba0*/  ISETP.GT.U32.AND P3, PT, R0, R16, PT ;  /* 0x000000100000720c */ /* 0x000fe20003f64070 */
[----:B------:R-:W-:-:S03]  /*1bb0*/  IMAD.HI.U32 R21, R3, R19, RZ ;  /* 0x0000001303157227 */ /* 0x000fc600078e00ff */
[----:B------:R0:W-:Y:S01]  /*1bc0*/  STL [R1+0xc], R5 ;  /* 0x00000c0501007387 */ /* 0x0001e20000100800 */
[----:B------:R-:W-:Y:S01]  /*1bd0*/  @!P6 IMAD.IADD R15, R15, 0x1, -R0 ;  /* 0x000000010f0fe824 */ /* 0x000fe200078e0a00 */
[C---:B------:R-:W-:Y:S01]  /*1be0*/  ISETP.GT.U32.AND P6, PT, R0.reuse, R17, PT ;  /* 0x000000110000720c */ /* 0x040fe20003fc4070 */
[----:B------:R-:W-:Y:S01]  /*1bf0*/  IMAD R18, R0, R22, R18 ;  /* 0x0000001600127224 */ /* 0x000fe200078e0212 */
[----:B------:R-:W-:Y:S01]  /*1c00*/  IABS R22, R7 ;  /* 0x0000000700167213 */ /* 0x000fe20000000000 */
[----:B------:R-:W-:Y:S01]  /*1c10*/  IMAD.MOV R21, RZ, RZ, -R21 ;  /* 0x000000ffff157224 */ /* 0x000fe200078e0a15 */
[----:B------:R-:W-:Y:S01]  /*1c20*/  STL [R1+0x28], R24 ;  /* 0x0000281801007387 */ /* 0x000fe20000100800 */
[----:B------:R-:W-:Y:S01]  /*1c30*/  IMAD.HI.U32 R2, R3, R20, RZ ;  /* 0x0000001403027227 */ /* 0x000fe200078e00ff */
[----:B0-----:R-:W-:-:S03]  /*1c40*/  LOP3.LUT R5, R4, 0x8, RZ, 0xfc, !PT ;  /* 0x0000000804057812 */ /* 0x001fc600078efcff */
[--C-:B------:R-:W-:Y:S01]  /*1c50*/  @!P3 IMAD.IADD R16, R16, 0x1, -R0.reuse ;  /* 0x000000011010b824 */ /* 0x100fe200078e0a00 */
[----:B------:R0:W-:Y:S01]  /*1c60*/  STL [R1+0x2c], R23 ;  /* 0x00002c1701007387 */ /* 0x0001e20000100800 */
[C---:B------:R-:W-:Y:S01]  /*1c70*/  IMAD R19, R0.reuse, R21, R19 ;  /* 0x0000001500137224 */ /* 0x040fe200078e0213 */
[----:B------:R-:W-:Y:S01]  /*1c80*/  IABS R26, R5 ;  /* 0x00000005001a7213 */ /* 0x000fe20000000000 */
[----:B------:R-:W-:Y:S01]  /*1c90*/  @!P6 IMAD.IADD R17, R17, 0x1, -R0 ;  /* 0x000000011111e824 */ /* 0x000fe200078e0a00 */
[C---:B------:R-:W-:Y:S01]  /*1ca0*/  ISETP.GT.U32.AND P3, PT, R0.reuse, R16, PT ;  /* 0x000000100000720c */ /* 0x040fe20003f64070 */
[----:B------:R-:W-:Y:S01]  /*1cb0*/  @!P4 IMAD.MOV R15, RZ, RZ, -R15 ;  /* 0x000000ffff0fc224 */ /* 0x000fe200078e0a0f */
[----:B------:R-:W-:Y:S01]  /*1cc0*/  ISETP.GT.U32.AND P6, PT, R0, R19, PT ;  /* 0x000000130000720c */ /* 0x000fe20003fc4070 */
[----:B------:R-:W-:Y:S01]  /*1cd0*/  IMAD.MOV R2, RZ, RZ, -R2 ;  /* 0x000000ffff027224 */ /* 0x000fe200078e0a02 */
[----:B------:R1:W-:Y:S01]  /*1ce0*/  STL [R1+0x38], R6 ;  /* 0x0000380601007387 */ /* 0x0003e20000100800 */
[----:B------:R-:W-:Y:S01]  /*1cf0*/  IMAD.HI.U32 R21, R3, R25, RZ ;  /* 0x0000001903157227 */ /* 0x000fe200078e00ff */
[----:B0-----:R-:W-:-:S02]  /*1d00*/  IABS R23, R23 ;  /* 0x0000001700177213 */ /* 0x001fc40000000000 */
[----:B------:R-:W-:Y:S01]  /*1d10*/  IABS R24, R6 ;  /* 0x0000000600187213 */ /* 0x000fe20000000000 */
[----:B------:R-:W-:Y:S01]  /*1d20*/  IMAD R20, R0, R2, R20 ;  /* 0x0000000200147224 */ /* 0x000fe200078e0214 */
[----:B------:R0:W-:Y:S01]  /*1d30*/  STL [R1+0x34], R5 ;  /* 0x0000340501007387 */ /* 0x0001e20000100800 */
[----:B------:R-:W-:Y:S02]  /*1d40*/  IMAD.MOV R21, RZ, RZ, -R21 ;  /* 0x000000ffff157224 */ /* 0x000fe400078e0a15 */
[--C-:B------:R-:W-:Y:S01]  /*1d50*/  @!P3 IMAD.IADD R16, R16, 0x1, -R0.reuse ;  /* 0x000000011010b824 */ /* 0x100fe200078e0a00 */
[----:B------:R-:W-:Y:S01]  /*1d60*/  ISETP.GT.U32.AND P3, PT, R0, R18, PT ;  /* 0x000000120000720c */ /* 0x000fe20003f64070 */
[----:B------:R-:W-:Y:S01]  /*1d70*/  @!P6 IMAD.IADD R19, R19, 0x1, -R0 ;  /* 0x000000011313e824 */ /* 0x000fe200078e0a00 */
[----:B-1----:R-:W-:Y:S01]  /*1d80*/  LOP3.LUT R6, R4, 0x6, RZ, 0xfc, !PT ;  /* 0x0000000604067812 */ /* 0x002fe200078efcff */
[----:B------:R-:W-:-:S03]  /*1d90*/  IMAD.HI.U32 R2, R3, R22, RZ ;  /* 0x0000001603027227 */ /* 0x000fc600078e00ff */
[C---:B------:R-:W-:Y:S01]  /*1da0*/  ISETP.GT.U32.AND P6, PT, R0.reuse, R19, PT ;  /* 0x000000130000720c */ /* 0x040fe20003fc4070 */
[----:B------:R-:W-:Y:S01]  /*1db0*/  IMAD R21, R0, R21, R25 ;  /* 0x0000001500157224 */ /* 0x000fe200078e0219 */
[----:B------:R1:W-:Y:S01]  /*1dc0*/  STL [R1+0x20], R6 ;  /* 0x0000200601007387 */ /* 0x0003e20000100800 */
[----:B------:R-:W-:Y:S02]  /*1dd0*/  IMAD.MOV R2, RZ, RZ, -R2 ;  /* 0x000000ffff027224 */ /* 0x000fe400078e0a02 */
[----:B0-----:R-:W-:Y:S02]  /*1de0*/  IMAD.MOV.U32 R5, RZ, RZ, R26 ;  /* 0x000000ffff057224 */ /* 0x001fe400078e001a */
[----:B------:R-:W-:Y:S01]  /*1df0*/  @!P3 IMAD.IADD R18, R18, 0x1, -R0 ;  /* 0x000000011212b824 */ /* 0x000fe200078e0a00 */
[----:B------:R-:W-:Y:S01]  /*1e00*/  ISETP.GT.U32.AND P3, PT, R0, R17, PT ;  /* 0x000000110000720c */ /* 0x000fe20003f64070 */
[----:B------:R-:W-:-:S03]  /*1e10*/  IMAD.HI.U32 R26, R3, R23, RZ ;  /* 0x00000017031a7227 */ /* 0x000fc600078e00ff */
[----:B------:R-:W-:Y:S01]  /*1e20*/  ISETP.GT.U32.AND P4, PT, R0, R18, PT ;  /* 0x000000120000720c */ /* 0x000fe20003f84070 */
[----:B------:R-:W-:-:S04]  /*1e30*/  IMAD.HI.U32 R29, R3, R24, RZ ;  /* 0x00000018031d7227 */ /* 0x000fc800078e00ff */
[C---:B------:R-:W-:Y:S02]  /*1e40*/  IMAD R22, R0.reuse, R2, R22 ;  /* 0x0000000200167224 */ /* 0x040fe400078e0216 */
[----:B------:R-:W-:Y:S01]  /*1e50*/  @!P5 IMAD.MOV R16, RZ, RZ, -R16 ;  /* 0x000000ffff10d224 */ /* 0x000fe200078e0a10 */
[----:B------:R-:W-:Y:S01]  /*1e60*/  ISETP.GT.U32.AND P5, PT, R0, R20, PT ;  /* 0x000000140000720c */ /* 0x000fe20003fa4070 */
[----:B------:R-:W-:-:S04]  /*1e70*/  IMAD.HI.U32 R2, R3, R5, RZ ;  /* 0x0000000503027227 */ /* 0x000fc800078e00ff */
[----:B------:R-:W-:Y:S01]  /*1e80*/  @!P4 IMAD.IADD R18, R18, 0x1, -R0 ;  /* 0x000000011212c824 */ /* 0x000fe200078e0a00 */
[C---:B------:R-:W-:Y:S01]  /*1e90*/  ISETP.GT.U32.AND P4, PT, R0.reuse, R21, PT ;  /* 0x000000150000720c */ /* 0x040fe20003f84070 */
[----:B------:R-:W-:Y:S02]  /*1ea0*/  IMAD.MOV R26, RZ, RZ, -R26 ;  /* 0x000000ffff1a7224 */ /* 0x000fe400078e0a1a */
[----:B------:R-:W-:Y:S02]  /*1eb0*/  IMAD.MOV R25, RZ, RZ, -R29 ;  /* 0x000000ffff197224 */ /* 0x000fe400078e0a1d */
[----:B------:R-:W-:Y:S01]  /*1ec0*/  @!P6 IMAD.IADD R19, R19, 0x1, -R0 ;  /* 0x000000011313e824 */ /* 0x000fe200078e0a00 */
[C---:B------:R-:W-:Y:S01]  /*1ed0*/  ISETP.GT.U32.AND P6, PT, R0.reuse, R22, PT ;  /* 0x000000160000720c */ /* 0x040fe20003fc4070 */
[----:B------:R-:W-:Y:S02]  /*1ee0*/  IMAD.MOV R2, RZ, RZ, -R2 ;  /* 0x000000ffff027224 */ /* 0x000fe400078e0a02 */
[C---:B------:R-:W-:Y:S01]  /*1ef0*/  IMAD R23, R0.reuse, R26, R23 ;  /* 0x0000001a00177224 */ /* 0x040fe200078e0217 */
[----:B------:R-:W-:Y:S01]  /*1f00*/  IABS R26, R6 ;  /* 0x00000006001a7213 */ /* 0x000fe20000000000 */
[C---:B------:R-:W-:Y:S01]  /*1f10*/  IMAD R24, R0.reuse, R25, R24 ;  /* 0x0000001900187224 */ /* 0x040fe200078e0218 */
[----:B-1----:R-:W-:Y:S01]  /*1f20*/  IABS R6, R4 ;  /* 0x0000000400067213 */ /* 0x002fe20000000000 */
[----:B------:R-:W-:Y:S01]  /*1f30*/  IMAD R25, R0, R2, R5 ;  /* 0x0000000200197224 */ /* 0x000fe200078e0205 */
[----:B------:R-:W-:Y:S01]  /*1f40*/  LOP3.LUT R5, R4, 0x4, RZ, 0xfc, !PT ;  /* 0x0000000404057812 */ /* 0x000fe200078efcff */
[----:B------:R-:W-:Y:S01]  /*1f50*/  @!P4 IMAD.IADD R21, R21, 0x1, -R0 ;  /* 0x000000011515c824 */ /* 0x000fe200078e0a00 */
[----:B------:R-:W-:Y:S01]  /*1f60*/  ISETP.GT.U32.AND P4, PT, R0, R24, PT ;  /* 0x000000180000720c */ /* 0x000fe20003f84070 */
[----:B------:R-:W-:Y:S01]  /*1f70*/  IMAD.HI.U32 R29, R3, R26, RZ ;  /* 0x0000001a031d7227 */ /* 0x000fe200078e00ff */
[----:B------:R-:W-:-:S03]  /*1f80*/  IABS R2, R5 ;  /* 0x0000000500027213 */ /* 0x000fc60000000000 */
[--C-:B------:R-:W-:Y:S01]  /*1f90*/  @!P5 IMAD.IADD R20, R20, 0x1, -R0.reuse ;  /* 0x000000011414d824 */ /* 0x100fe200078e0a00 */
[----:B------:R-:W-:Y:S01]  /*1fa0*/  ISETP.GT.U32.AND P5, PT, R0, R23, PT ;  /* 0x000000170000720c */ /* 0x000fe20003fa4070 */
[--C-:B------:R-:W-:Y:S01]  /*1fb0*/  @!P3 IMAD.IADD R17, R17, 0x1, -R0.reuse ;  /* 0x000000011111b824 */ /* 0x100fe200078e0a00 */
[----:B------:R-:W-:Y:S01]  /*1fc0*/  ISETP.GE.AND P3, PT, R4, RZ, PT ;  /* 0x000000ff0400720c */ /* 0x000fe20003f66270 */
[----:B------:R-:W-:Y:S02]  /*1fd0*/  IMAD.MOV R29, RZ, RZ, -R29 ;  /* 0x000000ffff1d7224 */ /* 0x000fe400078e0a1d */
[----:B------:R-:W-:Y:S01]  /*1fe0*/  @!P6 IMAD.IADD R22, R22, 0x1, -R0 ;  /* 0x000000011616e824 */ /* 0x000fe200078e0a00 */
[----:B------:R-:W-:Y:S01]  /*1ff0*/  ISETP.GT.U32.AND P6, PT, R0, R20, PT ;  /* 0x000000140000720c */ /* 0x000fe20003fc4070 */
[----:B------:R-:W-:-:S04]  /*2000*/  IMAD.HI.U32 R4, R3, R2, RZ ;  /* 0x0000000203047227 */ /* 0x000fc800078e00ff */
[----:B------:R-:W-:Y:S01]  /*2010*/  @!P1 IMAD.MOV R17, RZ, RZ, -R17 ;  /* 0x000000ffff119224 */ /* 0x000fe200078e0a11 */
[C---:B------:R-:W-:Y:S01]  /*2020*/  ISETP.GT.U32.AND P1, PT, R0.reuse, R21, PT ;  /* 0x000000150000720c */ /* 0x040fe20003f24070 */
[C---:B------:R-:W-:Y:S01]  /*2030*/  IMAD R26, R0.reuse, R29, R26 ;  /* 0x0000001d001a7224 */ /* 0x040fe200078e021a */
[----:B------:R-:W-:Y:S01]  /*2040*/  IABS R29, R28 ;  /* 0x0000001c001d7213 */ /* 0x000fe20000000000 */
[----:B------:R-:W-:Y:S02]  /*2050*/  IMAD.MOV R4, RZ, RZ, -R4 ;  /* 0x000000ffff047224 */ /* 0x000fe400078e0a04 */
[----:B------:R-:W-:Y:S02]  /*2060*/  IMAD.MOV.U32 R27, RZ, RZ, R6 ;  /* 0x000000ffff1b7224 */ /* 0x000fe400078e0006 */
[----:B------:R-:W-:Y:S02]  /*2070*/  IMAD R2, R0, R4, R2 ;  /* 0x0000000400027224 */ /* 0x000fe400078e0202 */
[----:B------:R-:W-:-:S02]  /*2080*/  @!P4 IMAD.IADD R24, R24, 0x1, -R0 ;  /* 0x000000011818c824 */ /* 0x000fc400078e0a00 */
[----:B------:R-:W-:Y:S02]  /*2090*/  IMAD.MOV.U32 R4, RZ, RZ, R29 ;  /* 0x000000ffff047224 */ /* 0x000fe400078e001d */
[----:B------:R-:W-:Y:S01]  /*20a0*/  @!P5 IMAD.IADD R23, R23, 0x1, -R0 ;  /* 0x000000011717d824 */ /* 0x000fe200078e0a00 */
[C---:B------:R-:W-:Y:S01]  /*20b0*/  ISETP.GT.U32.AND P4, PT, R0.reuse, R24, PT ;  /* 0x000000180000720c */ /* 0x040fe20003f84070 */
[----:B------:R-:W-:Y:S01]  /*20c0*/  IMAD.HI.U32 R29, R3, R27, RZ ;  /* 0x0000001b031d7227 */ /* 0x000fe200078e00ff */
[----:B------:R-:W-:-:S03]  /*20d0*/  ISETP.GT.U32.AND P5, PT, R0, R22, PT ;  /* 0x000000160000720c */ /* 0x000fc60003fa4070 */
[----:B------:R-:W-:Y:S01]  /*20e0*/  @!P2 IMAD.MOV R18, RZ, RZ, -R18 ;  /* 0x000000ffff12a224 */ /* 0x000fe200078e0a12 */
[----:B------:R-:W-:Y:S01]  /*20f0*/  ISETP.GT.U32.AND P2, PT, R0, R23, PT ;  /* 0x000000170000720c */ /* 0x000fe20003f44070 */
[--C-:B------:R-:W-:Y:S01]  /*2100*/  @!P6 IMAD.IADD R20, R20, 0x1, -R0.reuse ;  /* 0x000000011414e824 */ /* 0x100fe200078e0a00 */
[C---:B------:R-:W-:Y:S01]  /*2110*/  ISETP.GT.U32.AND P6, PT, R0.reuse, R25, PT ;  /* 0x000000190000720c */ /* 0x040fe20003fc4070 */
[----:B------:R-:W-:Y:S02]  /*2120*/  IMAD.MOV R29, RZ, RZ, -R29 ;  /* 0x000000ffff1d7224 */ /* 0x000fe400078e0a1d */
[----:B------:R-:W-:Y:S01]  /*2130*/  @!P1 IMAD.IADD R21, R21, 0x1, -R0 ;  /* 0x0000000115159824 */ /* 0x000fe200078e0a00 */
[----:B------:R-:W-:Y:S01]  /*2140*/  ISETP.GT.U32.AND P1, PT, R0, R26, PT ;  /* 0x0000001a0000720c */ /* 0x000fe20003f24070 */
[----:B------:R-:W-:-:S04]  /*2150*/  IMAD.HI.U32 R6, R3, R4, RZ ;  /* 0x0000000403067227 */ /* 0x000fc800078e00ff */
[----:B------:R-:W-:Y:S02]  /*2160*/  IMAD R3, R0, R29, R27 ;  /* 0x0000001d00037224 */ /* 0x000fe400078e021b */
[----:B------:R-:W-:Y:S01]  /*2170*/  IMAD.MOV R29, RZ, RZ, -R6 ;  /* 0x000000ffff1d7224 */ /* 0x000fe200078e0a06 */
[----:B------:R-:W0:Y:S01]  /*2180*/  S2R R27, SR_TID.X ;  /* 0x00000000001b7919 */ /* 0x000e220000002100 */
[----:B------:R-:W-:Y:S01]  /*2190*/  @!P4 IMAD.IADD R24, R24, 0x1, -R0 ;  /* 0x000000011818c824 */ /* 0x000fe200078e0a00 */
[----:B------:R-:W-:Y:S01]  /*21a0*/  ISETP.GE.AND P4, PT, R8, RZ, PT ;  /* 0x000000ff0800720c */ /* 0x000fe20003f86270 */
[----:B------:R-:W-:Y:S01]  /*21b0*/  IMAD R4, R0, R29, R4 ;  /* 0x0000001d00047224 */ /* 0x000fe200078e0204 */
[----:B------:R-:W2:Y:S01]  /*21c0*/  LDL.LU R8, [R1+0x97c] ;  /* 0x00097c0001087983 */ /* 0x000ea20000300800 */
[--C-:B------:R-:W-:Y:S01]  /*21d0*/  @!P5 IMAD.IADD R22, R22, 0x1, -R0.reuse ;  /* 0x000000011616d824 */ /* 0x100fe200078e0a00 */
[C---:B------:R-:W-:Y:S01]  /*21e0*/  ISETP.GT.U32.AND P5, PT, R0.reuse, R3, PT ;  /* 0x000000030000720c */ /* 0x040fe20003fa4070 */
[--C-:B------:R-:W-:Y:S01]  /*21f0*/  @!P2 IMAD.IADD R23, R23, 0x1, -R0.reuse ;  /* 0x000000011717a824 */ /* 0x100fe200078e0a00 */
[C---:B------:R-:W-:Y:S01]  /*2200*/  ISETP.GT.U32.AND P2, PT, R0.reuse, R2, PT ;  /* 0x000000020000720c */ /* 0x040fe20003f44070 */
[--C-:B------:R-:W-:Y:S01]  /*2210*/  @!P6 IMAD.IADD R25, R25, 0x1, -R0.reuse ;  /* 0x000000011919e824 */ /* 0x100fe200078e0a00 */
[----:B------:R-:W-:Y:S01]  /*2220*/  ISETP.GT.U32.AND P6, PT, R0, R4, PT ;  /* 0x000000040000720c */ /* 0x000fe20003fc4070 */
[----:B------:R-:W-:-:S02]  /*2230*/  @!P1 IMAD.IADD R26, R26, 0x1, -R0 ;  /* 0x000000011a1a9824 */ /* 0x000fc400078e0a00 */
[----:B------:R-:W3:Y:S01]  /*2240*/  LDL.LU R0, [R1+0x28] ;  /* 0x0000280001007983 */ /* 0x000ee20000300800 */
[C---:B0-----:R-:W-:Y:S01]  /*2250*/  LOP3.LUT R6, R27.reuse, 0x7, RZ, 0xc0, !PT ;  /* 0x000000071b067812 */ /* 0x041fe200078ec0ff */
[----:B------:R-:W-:Y:S01]  /*2260*/  IMAD.SHL.U32 R29, R27, 0x2, RZ ;  /* 0x000000021b1d7824 */ /* 0x000fe200078e00ff */
[----:B---3--:R-:W-:Y:S02]  /*2270*/  ISETP.GE.AND P1, PT, R0, RZ, PT ;  /* 0x000000ff0000720c */ /* 0x008fe40003f26270 */
[----:B------:R-:W-:-:S05]  /*2280*/  IABS R0, c[0x0][0x17c] ;  /* 0x00005f0000007a13 */ /* 0x000fca0000000000 */
[----:B------:R-:W-:Y:S02]  /*2290*/  @!P5 IMAD.IADD R3, R3, 0x1, -R0 ;  /* 0x000000010303d824 */ /* 0x000fe400078e0a00 */
[----:B------:R-:W-:-:S05]  /*22a0*/  IMAD R0, R6, 0x90, RZ ;  /* 0x0000009006007824 */ /* 0x000fca00078e02ff */
[----:B------:R-:W-:Y:S02]  /*22b0*/  LOP3.LUT R0, R0, 0x30, R29, 0x78, !PT ;  /* 0x0000003000007812 */ /* 0x000fe400078e781d */
[----:B------:R-:W-:Y:S02]  /*22c0*/  IABS R0, c[0x0][0x17c] ;  /* 0x00005f0000007a13 */ /* 0x000fe40000000000 */
[----:B------:R-:W-:Y:S02]  /*22d0*/  ISETP.GE.AND P5, PT, R7, RZ, PT ;  /* 0x000000ff0700720c */ /* 0x000fe40003fa6270 */
[----:B------:R-:W3:Y:S01]  /*22e0*/  LDL.LU R7, [R1+0x978] ;  /* 0x0009780001077983 */ /* 0x000ee20000300800 */
[----:B------:R-:W-:-:S03]  /*22f0*/  @!P2 IMAD.IADD R2, R2, 0x1, -R0 ;  /* 0x000000010202a824 */ /* 0x000fc600078e0a00 */
[----:B------:R-:W4:Y:S01]  /*2300*/  LDL.LU R0, [R1+0x2c] ;  /* 0x00002c0001007983 */ /* 0x000f220000300800 */
[----:B------:R-:W-:Y:S02]  /*2310*/  @!P0 IMAD.MOV R19, RZ, RZ, -R19 ;  /* 0x000000ffff138224 */ /* 0x000fe400078e0a13 */
[----:B------:R-:W-:Y:S02]  /*2320*/  @!P4 IMAD.MOV R20, RZ, RZ, -R20 ;  /* 0x000000ffff14c224 */ /* 0x000fe400078e0a14 */
[----:B------:R-:W-:Y:S02]  /*2330*/  @!P1 IMAD.MOV R21, RZ, RZ, -R21 ;  /* 0x000000ffff159224 */ /* 0x000fe400078e0a15 */
[----:B------:R-:W-:Y:S01]  /*2340*/  @!P5 IMAD.MOV R22, RZ, RZ, -R22 ;  /* 0x000000ffff16d224 */ /* 0x000fe200078e0a16 */
[----:B----4-:R-:W-:Y:S02]  /*2350*/  ISETP.GE.AND P2, PT, R0, RZ, PT ;  /* 0x000000ff0000720c */ /* 0x010fe40003f46270 */
[----:B------:R-:W-:-:S04]  /*2360*/  IABS R0, c[0x0][0x17c] ;  /* 0x00005f0000007a13 */ /* 0x000fc80000000000 */
[----:B------:R-:W-:Y:S01]  /*2370*/  ISETP.GT.U32.AND P0, PT, R0, R25, PT ;  /* 0x000000190000720c */ /* 0x000fe20003f04070 */
[----:B------:R-:W-:Y:S01]  /*2380*/  @!P6 IMAD.IADD R4, R4, 0x1, -R0 ;  /* 0x000000010404e824 */ /* 0x000fe200078e0a00 */
[C---:B------:R-:W-:Y:S02]  /*2390*/  ISETP.GT.U32.AND P4, PT, R0.reuse, R26, PT ;  /* 0x0000001a0000720c */ /* 0x040fe40003f84070 */
[C---:B------:R-:W-:Y:S02]  /*23a0*/  ISETP.GT.U32.AND P1, PT, R0.reuse, R3, PT ;  /* 0x000000030000720c */ /* 0x040fe40003f24070 */
[----:B------:R-:W-:Y:S02]  /*23b0*/  ISETP.GT.U32.AND P5, PT, R0, R2, PT ;  /* 0x000000020000720c */ /* 0x000fe40003fa4070 */
[----:B------:R-:W4:Y:S01]  /*23c0*/  LDL.LU R0, [R1+0x38] ;  /* 0x0000380001007983 */ /* 0x000f220000300800 */
[----:B------:R-:W-:Y:S01]  /*23d0*/  LOP3.LUT R29, R29, 0x10, RZ, 0xc0, !PT ;  /* 0x000000101d1d7812 */ /* 0x000fe200078ec0ff */
[----:B------:R-:W-:-:S03]  /*23e0*/  IMAD R6, R6, 0x210, RZ ;  /* 0x0000021006067824 */ /* 0x000fc600078e02ff */
[----:B------:R-:W-:Y:S01]  /*23f0*/  LOP3.LUT R29, R29, 0x60, R27, 0xf8, !PT ;  /* 0x000000601d1d7812 */ /* 0x000fe200078ef81b */
[----:B------:R-:W-:-:S03]  /*2400*/  @!P2 IMAD.MOV R23, RZ, RZ, -R23 ;  /* 0x000000ffff17a224 */ /* 0x000fc600078e0a17 */
[----:B------:R-:W-:Y:S02]  /*2410*/  LOP3.LUT R29, R6, R29, RZ, 0x3c, !PT ;  /* 0x0000001d061d7212 */ /* 0x000fe400078e3cff */
[----:B------:R-:W2:Y:S01]  /*2420*/  LDL.LU R6, [R1+0x974] ;  /* 0x0009740001067983 */ /* 0x000ea20000300800 */
[----:B----4-:R-:W-:Y:S02]  /*2430*/  ISETP.GE.AND P6, PT, R0, RZ, PT ;  /* 0x000000ff0000720c */ /* 0x010fe40003fc6270 */
[----:B------:R-:W-:-:S04]  /*2440*/  IABS R0, c[0x0][0x17c] ;  /* 0x00005f0000007a13 */ /* 0x000fc80000000000 */
[----:B------:R-:W-:Y:S01]  /*2450*/  ISETP.GT.U32.AND P2, PT, R0, R4, PT ;  /* 0x000000040000720c */ /* 0x000fe20003f44070 */
[----:B------:R-:W-:Y:S02]  /*2460*/  @!P0 IMAD.IADD R25, R25, 0x1, -R0 ;  /* 0x0000000119198824 */ /* 0x000fe400078e0a00 */
[----:B------:R-:W4:Y:S02]  /*2470*/  LDL.LU R0, [R1+0x34] ;  /* 0x0000340001007983 */ /* 0x000f240000300800 */
[----:B----4-:R-:W-:Y:S02]  /*2480*/  ISETP.GE.AND P0, PT, R0, RZ, PT ;  /* 0x000000ff0000720c */ /* 0x010fe40003f06270 */
[----:B------:R-:W-:-:S05]  /*2490*/  IABS R0, c[0x0][0x17c] ;  /* 0x00005f0000007a13 */ /* 0x000fca0000000000 */
[----:B------:R-:W-:Y:S02]  /*24a0*/  @!P4 IMAD.IADD R26, R26, 0x1, -R0 ;  /* 0x000000011a1ac824 */ /* 0x000fe400078e0a00 */
[----:B------:R-:W4:Y:S01]  /*24b0*/  LDL.LU R0, [R1+0x20] ;  /* 0x0000200001007983 */ /* 0x000f220000300800 */
[----:B------:R-:W-:-:S05]  /*24c0*/  IMAD.SHL.U32 R27, R27, 0x100, RZ ;  /* 0x000001001b1b7824 */ /* 0x000fca00078e00ff */
[----:B------:R0:W-:Y:S01]  /*24d0*/  STL [R1+0x92c], R27 ;  /* 0x00092c1b01007387 */ /* 0x0001e20000100800 */
[----:B----4-:R-:W-:Y:S02]  /*24e0*/  ISETP.GE.AND P4, PT, R0, RZ, PT ;  /* 0x000000ff0000720c */ /* 0x010fe40003f86270 */
[----:B------:R-:W-:-:S05]  /*24f0*/  IABS R0, c[0x0][0x17c] ;  /* 0x00005f0000007a13 */ /* 0x000fca0000000000 */
[----:B------:R-:W-:Y:S01]  /*2500*/  @!P1 IMAD.IADD R3, R3, 0x1, -R0 ;  /* 0x0000000103039824 */ /* 0x000fe200078e0a00 */
[----:B------:R-:W-:Y:S02]  /*2510*/  LOP3.LUT R0, R27, 0x1000, RZ, 0xc0, !PT ;  /* 0x000010001b007812 */ /* 0x000fe400078ec0ff */
[----:B------:R-:W-:Y:S02]  /*2520*/  ISETP.GE.AND P1, PT, R5, RZ, PT ;  /* 0x000000ff0500720c */ /* 0x000fe40003f26270 */
[----:B------:R-:W4:Y:S04]  /*2530*/  LDL.LU R5, [R1+0x970] ;  /* 0x0009700001057983 */ /* 0x000f280000300800 */
[----:B0-----:R-:W2:Y:S04]  /*2540*/  LDL.LU R27, [R1+0x96c] ;  /* 0x00096c00011b7983 */ /* 0x001ea80000300800 */
[----:B------:R0:W-:Y:S02]  /*2550*/  STL [R1], R0 ;  /* 0x0000000001007387 */ /* 0x0001e40000100800 */
[----:B0-----:R-:W-:-:S05]  /*2560*/  IABS R0, c[0x0][0x17c] ;  /* 0x00005f0000007a13 */ /* 0x001fca0000000000 */
[----:B------:R-:W-:Y:S02]  /*2570*/  @!P5 IMAD.IADD R2, R2, 0x1, -R0 ;  /* 0x000000010202d824 */ /* 0x000fe400078e0a00 */
[----:B------:R-:W2:Y:S01]  /*2580*/  LDL.LU R0, [R1] ;  /* 0x0000000001007983 */ /* 0x000ea20000300800 */
[----:B------:R-:W-:-:S03]  /*2590*/  ISETP.GE.AND P5, PT, R28, RZ, PT ;  /* 0x000000ff1c00720c */ /* 0x000fc60003fa6270 */
[----:B------:R-:W3:Y:S01]  /*25a0*/  LDL.LU R28, [R1+0x968] ;  /* 0x00096800011c7983 */ /* 0x000ee20000300800 */
[----:B------:R-:W-:Y:S02]  /*25b0*/  @!P6 IMAD.MOV R24, RZ, RZ, -R24 ;  /* 0x000000ffff18e224 */ /* 0x000fe400078e0a18 */
[----:B--2---:R-:W-:-:S05]  /*25c0*/  IMAD.IADD R29, R0, 0x1, R29 ;  /* 0x00000001001d7824 */ /* 0x004fca00078e021d */
[----:B------:R0:W-:Y:S04]  /*25d0*/  STL [R1+0x930], R29 ;  /* 0x0009301d01007387 */ /* 0x0001e80000100800 */
[----:B0-----:R-:W0:Y:S01]  /*25e0*/  S2R R29, SR_TID.X ;  /* 0x00000000001d7919 */ /* 0x001e220000002100 */
[----:B------:R-:W-:-:S05]  /*25f0*/  IABS R0, c[0x0][0x17c] ;  /* 0x00005f0000007a13 */ /* 0x000fca0000000000 */
[----:B------:R-:W-:Y:S01]  /*2600*/  @!P2 IMAD.IADD R4, R4, 0x1, -R0 ;  /* 0x000000010404a824 */ /* 0x000fe200078e0a00 */
[----:B------:R-:W-:Y:S02]  /*2610*/  ISETP.NE.AND P2, PT, RZ, c[0x0][0x17c], PT ;  /* 0x00005f00ff007a0c */ /* 0x000fe40003f45270 */
[----:B0-----:R-:W-:-:S05]  /*2620*/  LOP3.LUT R29, R29, 0x3f, RZ, 0xc0, !PT ;  /* 0x0000003f1d1d7812 */ /* 0x001fca00078ec0ff */
[----:B------:R-:W-:Y:S01]  /*2630*/  IMAD R0, R29, c[0x0][0x18c], RZ ;  /* 0x000063001d007a24 */ /* 0x000fe200078e02ff */
[----:B------:R-:W-:-:S04]  /*2640*/  LOP3.LUT R29, RZ, c[0x0][0x17c], RZ, 0x33, !PT ;  /* 0x00005f00ff1d7a12 */ /* 0x000fc800078e33ff */
[----:B------:R-:W-:-:S05]  /*2650*/  LEA R0, P6, R0, c[0x0][0x168], 0x1 ;  /* 0x00005a0000007a11 */ /* 0x000fca00078c08ff */
[----:B------:R0:W-:Y:S02]  /*2660*/  STL [R1+0x950], R0 ;  /* 0x0009500001007387 */ /* 0x0001e40000100800 */
[C---:B0-----:R-:W-:Y:S02]  /*2670*/  SEL R0, R29.reuse, R27, !P2 ;  /* 0x0000001b1d007207 */ /* 0x041fe40005000000 */
[----:B------:R-:W2:Y:S01]  /*2680*/  LDL.LU R27, [R1+0x30] ;  /* 0x00003000011b7983 */ /* 0x000ea20000300800 */
[----:B---3--:R-:W-:-:S05]  /*2690*/  SEL R28, R29, R28, !P2 ;  /* 0x0000001c1d1c7207 */ /* 0x008fca0005000000 */
[----:B------:R4:W-:Y:S04]  /*26a0*/  STL [R1+0x2c], R28 ;  /* 0x00002c1c01007387 */ /* 0x0009e80000100800 */
[----:B------:R0:W-:Y:S01]  /*26b0*/  STL [R1+0x28], R0 ;  /* 0x0000280001007387 */ /* 0x0001e20000100800 */
[----:B----4-:R-:W-:-:S03]  /*26c0*/  SEL R28, R29, R5, !P2 ;  /* 0x000000051d1c7207 */ /* 0x010fc60005000000 */
[----:B------:R-:W3:Y:S01]  /*26d0*/  LDL.LU R5, [R1+0x8] ;  /* 0x0000080001057983 */ /* 0x000ee20000300800 */
[----:B0-----:R-:W-:-:S03]  /*26e0*/  SEL R0, R29, R6, !P2 ;  /* 0x000000061d007207 */ /* 0x001fc60005000000 */
[----:B------:R0:W-:Y:S04]  /*26f0*/  STL [R1+0x24], R28 ;  /* 0x0000241c01007387 */ /* 0x0001e80000100800 */
[----:B------:R-:W4:Y:S04]  /*2700*/  LDL.LU R6, [R1+0x10] ;  /* 0x0000100001067983 */ /* 0x000f280000300800 */
[----:B------:R1:W-:Y:S01]  /*2710*/  STL [R1+0x20], R0 ;  /* 0x0000200001007387 */ /* 0x0003e20000100800 */
[----:B0-----:R-:W-:-:S03]  /*2720*/  SEL R28, R29, R7, !P2 ;  /* 0x000000071d1c7207 */ /* 0x001fc60005000000 */
[----:B------:R-:W3:Y:S01]  /*2730*/  LDL.LU R7, [R1+0x18] ;  /* 0x0000180001077983 */ /* 0x000ee20000300800 */
[----:B-1----:R-:W-:-:S03]  /*2740*/  SEL R0, R29, R8, !P2 ;  /* 0x000000081d007207 */ /* 0x002fc60005000000 */
[----:B------:R0:W-:Y:S01]  /*2750*/  STL [R1+0x1c], R28 ;  /* 0x00001c1c01007387 */ /* 0x0001e20000100800 */
[----:B------:R-:W-:-:S03]  /*2760*/  SEL R9, R29, R9, !P2 ;  /* 0x000000091d097207 */ /* 0x000fc60005000000 */
[----:B------:R-:W3:Y:S04]  /*2770*/  LDL.LU R8, [R1+0xc] ;  /* 0x00000c0001087983 */ /* 0x000ee80000300800 */
[----:B------:R1:W-:Y:S01]  /*2780*/  STL [R1+0x14], R0 ;  /* 0x0000140001007387 */ /* 0x0003e20000100800 */
[C---:B0-----:R-:W-:Y:S02]  /*2790*/  SEL R28, R29.reuse, R11, !P2 ;  /* 0x0000000b1d1c7207 */ /* 0x041fe40005000000 */
[----:B-1----:R-:W-:-:S05]  /*27a0*/  SEL R0, R29, R10, !P2 ;  /* 0x0000000a1d007207 */ /* 0x002fca0005000000 */
[----:B------:R-:W-:Y:S04]  /*27b0*/  STL [R1+0x954], R0 ;  /* 0x0009540001007387 */ /* 0x000fe80000100800 */
[----:B------:R-:W-:Y:S04]  /*27c0*/  STL [R1+0x4], R9 ;  /* 0x0000040901007387 */ /* 0x000fe80000100800 */
[----:B------:R-:W-:Y:S01]  /*27d0*/  STL [R1+0x958], R28 ;  /* 0x0009581c01007387 */ /* 0x000fe20000100800 */
[----:B--2---:R-:W-:-:S03]  /*27e0*/  SEL R27, R29, R27, !P2 ;  /* 0x0000001b1d1b7207 */ /* 0x004fc60005000000 */
[----:B------:R-:W2:Y:S01]  /*27f0*/  LDL.LU R29, [R1+0x40] ;  /* 0x00004000011d7983 */ /* 0x000ea20000300800 */
[----:B------:R-:W-:Y:S02]  /*2800*/  @!P0 IMAD.MOV R25, RZ, RZ, -R25 ;  /* 0x000000ffff198224 */ /* 0x000fe400078e0a19 */
[----:B------:R-:W-:Y:S02]  /*2810*/  @!P4 IMAD.MOV R26, RZ, RZ, -R26 ;  /* 0x000000ffff1ac224 */ /* 0x000fe400078e0a1a */
[----:B------:R-:W-:Y:S02]  /*2820*/  @!P3 IMAD.MOV R3, RZ, RZ, -R3 ;  /* 0x000000ffff03b224 */ /* 0x000fe400078e0a03 */
[----:B------:R-:W-:Y:S02]  /*2830*/  @!P1 IMAD.MOV R2, RZ, RZ, -R2 ;  /* 0x000000ffff029224 */ /* 0x000fe400078e0a02 */
[----:B------:R-:W-:Y:S01]  /*2840*/  @!P5 IMAD.MOV R4, RZ, RZ, -R4 ;  /* 0x000000ffff04d224 */ /* 0x000fe200078e0a04 */
[----:B--2---:R0:W-:Y:S02]  /*2850*/  STL [R1+0x964], R29 ;  /* 0x0009641d01007387 */ /* 0x0041e40000100800 */
[----:B0-----:R-:W-:-:S04]  /*2860*/  LOP3.LUT R29, RZ, c[0x0][0x17c], RZ, 0x33, !PT ;  /* 0x00005f00ff1d7a12 */ /* 0x001fc800078e33ff */
[C---:B------:R-:W-:Y:S01]  /*2870*/  SEL R12, R29.reuse, R12, !P2 ;  /* 0x0000000c1d0c7207 */ /* 0x040fe20005000000 */
[----:B------:R-:W-:Y:S04]  /*2880*/  STL [R1+0x95c], R27 ;  /* 0x00095c1b01007387 */ /* 0x000fe80000100800 */
[----:B------:R0:W-:Y:S01]  /*2890*/  STL [R1+0x960], R12 ;  /* 0x0009600c01007387 */ /* 0x0001e20000100800 */
[C---:B------:R-:W-:Y:S02]  /*28a0*/  SEL R13, R29.reuse, R13, !P2 ;  /* 0x0000000d1d0d7207 */ /* 0x040fe40005000000 */
[C---:B------:R-:W-:Y:S02]  /*28b0*/  SEL R14, R29.reuse, R14, !P2 ;  /* 0x0000000e1d0e7207 */ /* 0x040fe40005000000 */
[C---:B---3--:R-:W-:Y:S01]  /*28c0*/  SEL R5, R29.reuse, R5, !P2 ;  /* 0x000000051d057207 */ /* 0x048fe20005000000 */
[----:B0-----:R-:W2:Y:S04]  /*28d0*/  LDL.LU R12, [R1+0x44] ;  /* 0x00004400010c7983 */ /* 0x001ea80000300800 */
[----:B------:R-:W3:Y:S01]  /*28e0*/  LDL.LU R10, [R1+0x2c] ;  /* 0x00002c00010a7983 */ /* 0x000ee20000300800 */
[----:B----4-:R-:W-:-:S03]  /*28f0*/  SEL R6, R29, R6, !P2 ;  /* 0x000000061d067207 */ /* 0x010fc60005000000 */
[----:B------:R-:W4:Y:S01]  /*2900*/  LDL.LU R11, [R1+0x28] ;  /* 0x00002800010b7983 */ /* 0x000f220000300800 */
[----:B------:R-:W-:-:S03]  /*2910*/  SEL R7, R29, R7, !P2 ;  /* 0x000000071d077207 */ /* 0x000fc60005000000 */
[----:B------:R-:W3:Y:S01]  /*2920*/  LDL.LU R27, [R1+0x24] ;  /* 0x00002400011b7983 */ /* 0x000ee20000300800 */
[C---:B------:R-:W-:Y:S02]  /*2930*/  SEL R8, R29.reuse, R8, !P2 ;  /* 0x000000081d087207 */ /* 0x040fe40005000000 */
[C---:B------:R-:W-:Y:S01]  /*2940*/  SEL R15, R29.reuse, R15, !P2 ;  /* 0x0000000f1d0f7207 */ /* 0x040fe20005000000 */
[----:B------:R-:W4:Y:S01]  /*2950*/  LDL.LU R28, [R1+0x20] ;  /* 0x00002000011c7983 */ /* 0x000f220000300800 */
[C---:B------:R-:W-:Y:S02]  /*2960*/  SEL R16, R29.reuse, R16, !P2 ;  /* 0x000000101d107207 */ /* 0x040fe40005000000 */
[C---:B------:R-:W-:Y:S01]  /*2970*/  SEL R17, R29.reuse, R17, !P2 ;  /* 0x000000111d117207 */ /* 0x040fe20005000000 */
[----:B------:R-:W4:Y:S01]  /*2980*/  LDL.LU R0, [R1+0x1c] ;  /* 0x00001c0001007983 */ /* 0x000f220000300800 */
[C---:B------:R-:W-:Y:S02]  /*2990*/  SEL R18, R29.reuse, R18, !P2 ;  /* 0x000000121d127207 */ /* 0x040fe40005000000 */
[----:B------:R-:W-:-:S02]  /*29a0*/  SEL R19, R29, R19, !P2 ;  /* 0x000000131d137207 */ /* 0x000fc40005000000 */
[C---:B------:R-:W-:Y:S02]  /*29b0*/  SEL R20, R29.reuse, R20, !P2 ;  /* 0x000000141d147207 */ /* 0x040fe40005000000 */
[C---:B------:R-:W-:Y:S02]  /*29c0*/  SEL R21, R29.reuse, R21, !P2 ;  /* 0x000000151d157207 */ /* 0x040fe40005000000 */
[C---:B------:R-:W-:Y:S02]  /*29d0*/  SEL R22, R29.reuse, R22, !P2 ;  /* 0x000000161d167207 */ /* 0x040fe40005000000 */
[C---:B------:R-:W-:Y:S02]  /*29e0*/  SEL R23, R29.reuse, R23, !P2 ;  /* 0x000000171d177207 */ /* 0x040fe40005000000 */
[C---:B------:R-:W-:Y:S02]  /*29f0*/  SEL R24, R29.reuse, R24, !P2 ;  /* 0x000000181d187207 */ /* 0x040fe40005000000 */
[----:B------:R-:W-:-:S02]  /*2a00*/  SEL R25, R29, R25, !P2 ;  /* 0x000000191d197207 */ /* 0x000fc40005000000 */
[C---:B------:R-:W-:Y:S02]  /*2a10*/  SEL R26, R29.reuse, R26, !P2 ;  /* 0x0000001a1d1a7207 */ /* 0x040fe40005000000 */
[C---:B------:R-:W-:Y:S02]  /*2a20*/  SEL R9, R29.reuse, R2, !P2 ;  /* 0x000000021d097207 */ /* 0x040fe40005000000 */
[C---:B------:R-:W-:Y:S02]  /*2a30*/  SEL R4, R29.reuse, R4, !P2 ;  /* 0x000000041d047207 */ /* 0x040fe40005000000 */
[----:B------:R-:W-:Y:S02]  /*2a40*/  SEL R3, R29, R3, !P2 ;  /* 0x000000031d037207 */ /* 0x000fe40005000000 */
[----:B------:R-:W4:Y:S04]  /*2a50*/  LDL.LU R29, [R1+0x964] ;  /* 0x00096400011d7983 */ /* 0x000f280000300800 */
[----:B------:R-:W0:Y:S02]  /*2a60*/  S2R R2, SR_TID.X ;  /* 0x0000000000027919 */ /* 0x000e240000002100 */
[----:B0-----:R-:W-:-:S05]  /*2a70*/  LOP3.LUT R2, R2, 0x3f, RZ, 0xc0, !PT ;  /* 0x0000003f02027812 */ /* 0x001fca00078ec0ff */
[----:B------:R-:W-:-:S05]  /*2a80*/  IMAD R2, R2, c[0x0][0x18c], RZ ;  /* 0x0000630002027a24 */ /* 0x000fca00078e02ff */
[----:B------:R-:W-:-:S05]  /*2a90*/  LEA.HI.X.SX32 R2, R2, c[0x0][0x16c], 0x1, P6 ;  /* 0x00005b0002027a11 */ /* 0x000fca00030f0eff */
[----:B------:R0:W-:Y:S04]  /*2aa0*/  STL [R1+0x94c], R2 ;  /* 0x00094c0201007387 */ /* 0x0001e80000100800 */
[----:B0-----:R-:W4:Y:S01]  /*2ab0*/  LDL.LU R2, [R1+0x4] ;  /* 0x0000040001027983 */ /* 0x001f220000300800 */
[----:B--2---:R-:W-:Y:S02]  /*2ac0*/  IMAD R12, R12, c[0x0][0x184], RZ ;  /* 0x000061000c0c7a24 */ /* 0x004fe400078e02ff */
[----:B---3--:R-:W-:Y:S02]  /*2ad0*/  IMAD R27, R27, c[0x0][0x190], RZ ;  /* 0x000064001b1b7a24 */ /* 0x008fe400078e02ff */
[----:B----4-:R-:W-:Y:S02]  /*2ae0*/  IMAD R28, R28, c[0x0][0x190], RZ ;  /* 0x000064001c1c7a24 */ /* 0x010fe400078e02ff */
[----:B------:R-:W-:-:S02]  /*2af0*/  IMAD R0, R0, c[0x0][0x190], RZ ;  /* 0x0000640000007a24 */ /* 0x000fc400078e02ff */
[----:B------:R-:W-:-:S05]  /*2b00*/  IMAD R29, R29, c[0x0][0x184], RZ ;  /* 0x000061001d1d7a24 */ /* 0x000fca00078e02ff */
[----:B------:R0:W-:Y:S04]  /*2b10*/  STL [R1+0x934], R29 ;  /* 0x0009341d01007387 */ /* 0x0001e80000100800 */
[----:B0-----:R-:W2:Y:S04]  /*2b20*/  LDL.LU R29, [R1+0x14] ;  /* 0x00001400011d7983 */ /* 0x001ea80000300800 */
[----:B------:R0:W-:Y:S04]  /*2b30*/  STL [R1+0x18], R12 ;  /* 0x0000180c01007387 */ /* 0x0001e80000100800 */
[----:B0-----:R-:W3:Y:S04]  /*2b40*/  LDL.LU R12, [R1+0x960] ;  /* 0x00096000010c7983 */ /* 0x001ee80000300800 */
[----:B------:R0:W-:Y:S04]  /*2b50*/  STL [R1+0x8], R27 ;  /* 0x0000081b01007387 */ /* 0x0001e80000100800 */
[----:B0-----:R-:W4:Y:S04]  /*2b60*/  LDL.LU R27, [R1+0x95c] ;  /* 0x00095c00011b7983 */ /* 0x001f280000300800 */
[----:B------:R0:W-:Y:S04]  /*2b70*/  STL [R1+0xc], R28 ;  /* 0x00000c1c01007387 */ /* 0x0001e80000100800 */
[----:B0-----:R-:W3:Y:S04]  /*2b80*/  LDL.LU R28, [R1+0x958] ;  /* 0x00095800011c7983 */ /* 0x001ee80000300800 */
[----:B------:R0:W-:Y:S04]  /*2b90*/  STL [R1+0x10], R0 ;  /* 0x0000100001007387 */ /* 0x0001e80000100800 */
[----:B0-----:R-:W3:Y:S01]  /*2ba0*/  LDL.LU R0, [R1+0x954] ;  /* 0x0009540001007983 */ /* 0x001ee20000300800 */
[----:B------:R-:W-:-:S02]  /*2bb0*/  IMAD R2, R2, c[0x0][0x190], RZ ;  /* 0x0000640002027a24 */ /* 0x000fc400078e02ff */
[----:B------:R-:W-:Y:S02]  /*2bc0*/  IMAD R13, R13, c[0x0][0x190], RZ ;  /* 0x000064000d0d7a24 */ /* 0x000fe400078e02ff */
[----:B------:R-:W-:Y:S02]  /*2bd0*/  IMAD R14, R14, c[0x0][0x190], RZ ;  /* 0x000064000e0e7a24 */ /* 0x000fe400078e02ff */
[----:B------:R-:W-:Y:S02]  /*2be0*/  IMAD R5, R5, c[0x0][0x190], RZ ;  /* 0x0000640005057a24 */ /* 0x000fe400078e02ff */
[----:B------:R-:W-:Y:S02]  /*2bf0*/  IMAD R6, R6, c[0x0][0x190], RZ ;  /* 0x0000640006067a24 */ /* 0x000fe400078e02ff */
[----:B------:R-:W-:Y:S02]  /*2c00*/  IMAD R8, R8, c[0x0][0x190], RZ ;  /* 0x0000640008087a24 */ /* 0x000fe400078e02ff */
[----:B--2---:R-:W-:-:S05]  /*2c10*/  IMAD R29, R29, c[0x0][0x190], RZ ;  /* 0x000064001d1d7a24 */ /* 0x004fca00078e02ff */
[----:B------:R3:W-:Y:S02]  /*2c20*/  STL [R1+0x14], R29 ;  /* 0x0000141d01007387 */ /* 0x0007e40000100800 */
[----:B---3--:R-:W-:Y:S02]  /*2c30*/  IMAD R29, R0, c[0x0][0x190], RZ ;  /* 0x00006400001d7a24 */ /* 0x008fe400078e02ff */
[----:B------:R-:W2:Y:S04]  /*2c40*/  LDL.LU R0, [R1+0x950] ;  /* 0x0009500001007983 */ /* 0x000ea80000300800 */
[----:B------:R-:W-:Y:S04]  /*2c50*/  STL [R1+0x4], R2 ;  /* 0x0000040201007387 */ /* 0x000fe80000100800 */
[----:B------:R0:W-:Y:S04]  /*2c60*/  STL [R1+0x948], R13 ;  /* 0x0009480d01007387 */ /* 0x0001e80000100800 */
[----:B0-----:R-:W3:Y:S04]  /*2c70*/  LDL.LU R13, [R1+0x8] ;  /* 0x00000800010d7983 */ /* 0x001ee80000300800 */
[----:B------:R0:W-:Y:S04]  /*2c80*/  STL [R1+0x944], R14 ;  /* 0x0009440e01007387 */ /* 0x0001e80000100800 */
[----:B0-----:R-:W4:Y:S04]  /*2c90*/  LDL.LU R14, [R1+0xc] ;  /* 0x00000c00010e7983 */ /* 0x001f280000300800 */
[----:B------:R0:W-:Y:S04]  /*2ca0*/  STL [R1+0x940], R5 ;  /* 0x0009400501007387 */ /* 0x0001e80000100800 */
[----:B0-----:R-:W4:Y:S04]  /*2cb0*/  LDL.LU R5, [R1+0x10] ;  /* 0x0000100001057983 */ /* 0x001f280000300800 */
[----:B------:R0:W-:Y:S04]  /*2cc0*/  STL [R1+0x93c], R6 ;  /* 0x00093c0601007387 */ /* 0x0001e80000100800 */
[----:B0-----:R-:W4:Y:S04]  /*2cd0*/  LDL.LU R6, [R1+0x14] ;  /* 0x0000140001067983 */ /* 0x001f280000300800 */
[----:B------:R0:W-:Y:S04]  /*2ce0*/  STL [R1+0x938], R8 ;  /* 0x0009380801007387 */ /* 0x0001e80000100800 */
[----:B0-----:R-:W4:Y:S01]  /*2cf0*/  LDL.LU R8, [R1+0x4] ;  /* 0x0000040001087983 */ /* 0x001f220000300800 */
[----:B------:R-:W-:-:S02]  /*2d00*/  IMAD R10, R10, c[0x0][0x190], RZ ;  /* 0x000064000a0a7a24 */ /* 0x000fc400078e02ff */
[----:B------:R-:W-:-:S03]  /*2d10*/  IMAD R11, R11, c[0x0][0x190], RZ ;  /* 0x000064000b0b7a24 */ /* 0x000fc600078e02ff */
[----:B--2---:R-:W-:-:S05]  /*2d20*/  LEA R2, P0, R10, R0, 0x1 ;  /* 0x000000000a027211 */ /* 0x004fca00078008ff */
[----:B------:R0:W-:Y:S02]  /*2d30*/  STL [R1+0x8e0], R2 ;  /* 0x0008e00201007387 */ /* 0x0001e40000100800 */
[----:B0-----:R-:W-:-:S05]  /*2d40*/  LEA R2, P1, R11, R0, 0x1 ;  /* 0x000000000b027211 */ /* 0x001fca00078208ff */
[----:B------:R3:W-:Y:S02]  /*2d50*/  STL [R1+0x8e4], R2 ;  /* 0x0008e40201007387 */ /* 0x0007e40000100800 */
[----:B---3--:R-:W-:-:S05]  /*2d60*/  LEA R2, P2, R13, R0, 0x1 ;  /* 0x000000000d027211 */ /* 0x008fca00078408ff */
[----:B------:R4:W-:Y:S02]  /*2d70*/  STL [R1+0x8e8], R2 ;  /* 0x0008e80201007387 */ /* 0x0009e40000100800 */
[----:B----4-:R-:W-:-:S05]  /*2d80*/  LEA R2, P3, R14, R0, 0x1 ;  /* 0x000000000e027211 */ /* 0x010fca00078608ff */
[----:B------:R0:W-:Y:S02]  /*2d90*/  STL [R1+0x8ec], R2 ;  /* 0x0008ec0201007387 */ /* 0x0001e40000100800 */
[----:B0-----:R-:W-:-:S05]  /*2da0*/  LEA R2, P4, R5, R0, 0x1 ;  /* 0x0000000005027211 */ /* 0x001fca00078808ff */
[----:B------:R0:W-:Y:S02]  /*2db0*/  STL [R1+0x8f0], R2 ;  /* 0x0008f00201007387 */ /* 0x0001e40000100800 */
[----:B0-----:R-:W-:-:S05]  /*2dc0*/  LEA R2, P5, R6, R0, 0x1 ;  /* 0x0000000006027211 */ /* 0x001fca00078a08ff */
[----:B------:R0:W-:Y:S02]  /*2dd0*/  STL [R1+0x8f4], R2 ;  /* 0x0008f40201007387 */ /* 0x0001e40000100800 */
[----:B0-----:R-:W-:-:S05]  /*2de0*/  LEA R2, P6, R8, R0, 0x1 ;  /* 0x0000000008027211 */ /* 0x001fca00078c08ff */
[----:B------:R0:W-:Y:S04]  /*2df0*/  STL [R1+0x8f8], R2 ;  /* 0x0008f80201007387 */ /* 0x0001e80000100800 */
[----:B0-----:R-:W2:Y:S01]  /*2e00*/  LDL.LU R2, [R1+0x94c] ;  /* 0x00094c0001027983 */ /* 0x001ea20000300800 */
[----:B------:R-:W-:Y:S02]  /*2e10*/  IMAD R28, R28, c[0x0][0x190], RZ ;  /* 0x000064001c1c7a24 */ /* 0x000fe400078e02ff */
[----:B------:R-:W-:Y:S02]  /*2e20*/  IMAD R27, R27, c[0x0][0x190], RZ ;  /* 0x000064001b1b7a24 */ /* 0x000fe400078e02ff */
[----:B------:R-:W-:Y:S01]  /*2e30*/  IMAD R12, R12, c[0x0][0x190], RZ ;  /* 0x000064000c0c7a24 */ /* 0x000fe200078e02ff */
[----:B--2---:R-:W-:-:S05]  /*2e40*/  LEA.HI.X.SX32 R10, R10, R2, 0x1, P0 ;  /* 0x000000020a0a7211 */ /* 0x004fca00000f0eff */
[----:B------:R0:W-:Y:S02]  /*2e50*/  STL [R1+0x8d8], R10 ;  /* 0x0008d80a01007387 */ /* 0x0001e40000100800 */
[----:B0-----:R-:W-:-:S05]  /*2e60*/  LEA R10, P0, R29, R0, 0x1 ;  /* 0x000000001d0a7211 */ /* 0x001fca00078008ff */
[----:B------:R0:W-:Y:S02]  /*2e70*/  STL [R1+0x8dc], R10 ;  /* 0x0008dc0a01007387 */ /* 0x0001e40000100800 */
[----:B0-----:R-:W-:-:S05]  /*2e80*/  LEA.HI.X.SX32 R10, R11, R2, 0x1, P1 ;  /* 0x000000020b0a7211 */ /* 0x001fca00008f0eff */
[----:B------:R0:W-:Y:S02]  /*2e90*/  STL [R1+0x818], R10 ;  /* 0x0008180a01007387 */ /* 0x0001e40000100800 */
[----:B0-----:R-:W-:Y:S02]  /*2ea0*/  LEA.HI.X.SX32 R10, R13, R2, 0x1, P2 ;  /* 0x000000020d0a7211 */ /* 0x001fe400010f0eff */
[----:B------:R-:W2:Y:S01]  /*2eb0*/  LDL.LU R13, [R1+0x948] ;  /* 0x00094800010d7983 */ /* 0x000ea20000300800 */
[----:B------:R-:W-:-:S05]  /*2ec0*/  LEA R11, P1, R28, R0, 0x1 ;  /* 0x000000001c0b7211 */ /* 0x000fca00078208ff */
[----:B------:R0:W-:Y:S04]  /*2ed0*/  STL [R1+0x838], R11 ;  /* 0x0008380b01007387 */ /* 0x0001e80000100800 */
[----:B------:R1:W-:Y:S01]  /*2ee0*/  STL [R1+0x81c], R10 ;  /* 0x00081c0a01007387 */ /* 0x0003e20000100800 */
[----:B0-----:R-:W-:Y:S02]  /*2ef0*/  LEA R11, P2, R27, R0, 0x1 ;  /* 0x000000001b0b7211 */ /* 0x001fe400078408ff */
[----:B-1----:R-:W-:Y:S02]  /*2f00*/  LEA.HI.X.SX32 R10, R14, R2, 0x1, P3 ;  /* 0x000000020e0a7211 */ /* 0x002fe400018f0eff */
[----:B------:R-:W3:Y:S04]  /*2f10*/  LDL.LU R14, [R1+0x944] ;  /* 0x00094400010e7983 */ /* 0x000ee80000300800 */
[----:B------:R0:W-:Y:S04]  /*2f20*/  STL [R1+0x840], R11 ;  /* 0x0008400b01007387 */ /* 0x0001e80000100800 */
[----:B------:R1:W-:Y:S01]  /*2f30*/  STL [R1+0x820], R10 ;  /* 0x0008200a01007387 */ /* 0x0003e20000100800 */
[----:B0-----:R-:W-:-:S02]  /*2f40*/  LEA R11, P3, R12, R0, 0x1 ;  /* 0x000000000c0b7211 */ /* 0x001fc400078608ff */
[-C--:B-1----:R-:W-:Y:S02]  /*2f50*/  LEA.HI.X.SX32 R10, R5, R2.reuse, 0x1, P4 ;  /* 0x00000002050a7211 */ /* 0x082fe400020f0eff */
[----:B------:R-:W4:Y:S04]  /*2f60*/  LDL.LU R5, [R1+0x940] ;  /* 0x0009400001057983 */ /* 0x000f280000300800 */
[----:B------:R-:W-:Y:S04]  /*2f70*/  STL [R1+0x848], R11 ;  /* 0x0008480b01007387 */ /* 0x000fe80000100800 */
[----:B------:R0:W-:Y:S02]  /*2f80*/  STL [R1+0x824], R10 ;  /* 0x0008240a01007387 */ /* 0x0001e40000100800 */
[----:B0-----:R-:W-:-:S02]  /*2f90*/  LEA.HI.X.SX32 R10, R6, R2, 0x1, P5 ;  /* 0x00000002060a7211 */ /* 0x001fc400028f0eff */
[----:B------:R-:W4:Y:S01]  /*2fa0*/  LDL.LU R6, [R1+0x93c] ;  /* 0x00093c0001067983 */ /* 0x000f220000300800 */
[----:B------:R-:W-:Y:S02]  /*2fb0*/  LEA.HI.X.SX32 R28, R28, R2, 0x1, P1 ;  /* 0x000000021c1c7211 */ /* 0x000fe400008f0eff */
[----:B--2---:R-:W-:-:S05]  /*2fc0*/  LEA R11, P4, R13, R0, 0x1 ;  /* 0x000000000d0b7211 */ /* 0x004fca00078808ff */
[----:B------:R-:W-:Y:S04]  /*2fd0*/  STL [R1+0x850], R11 ;  /* 0x0008500b01007387 */ /* 0x000fe80000100800 */
[----:B------:R0:W-:Y:S02]  /*2fe0*/  STL [R1+0x828], R10 ;  /* 0x0008280a01007387 */ /* 0x0001e40000100800 */
[----:B0-----:R-:W-:Y:S02]  /*2ff0*/  LEA.HI.X.SX32 R10, R8, R2, 0x1, P6 ;  /* 0x00000002080a7211 */ /* 0x001fe400030f0eff */
[----:B------:R-:W2:Y:S01]  /*3000*/  LDL.LU R8, [R1+0x938] ;  /* 0x0009380001087983 */ /* 0x000ea20000300800 */
[----:B---3--:R-:W-:-:S05]  /*3010*/  LEA R11, P5, R14, R0, 0x1 ;  /* 0x000000000e0b7211 */ /* 0x008fca00078a08ff */
[----:B------:R4:W-:Y:S04]  /*3020*/  STL [R1+0x858], R11 ;  /* 0x0008580b01007387 */ /* 0x0009e80000100800 */
[----:B------:R0:W-:Y:S01]  /*3030*/  STL [R1+0x82c], R10 ;  /* 0x00082c0a01007387 */ /* 0x0001e20000100800 */
[----:B----4-:R-:W-:Y:S02]  /*3040*/  LEA R11, P6, R5, R0, 0x1 ;  /* 0x00000000050b7211 */ /* 0x010fe400078c08ff */
[----:B0-----:R-:W-:Y:S02]  /*3050*/  LEA.HI.X.SX32 R10, R29, R2, 0x1, P0 ;  /* 0x000000021d0a7211 */ /* 0x001fe400000f0eff */
[----:B------:R-:W3:Y:S04]  /*3060*/  LDL.LU R29, [R1+0x934] ;  /* 0x00093400011d7983 */ /* 0x000ee80000300800 */
[----:B------:R0:W-:Y:S04]  /*3070*/  STL [R1+0x860], R11 ;  /* 0x0008600b01007387 */ /* 0x0001e80000100800 */
[----:B------:R-:W-:Y:S01]  /*3080*/  STL [R1+0x830], R10 ;  /* 0x0008300a01007387 */ /* 0x000fe20000100800 */
[----:B0-----:R-:W-:-:S05]  /*3090*/  LEA R11, P0, R6, R0, 0x1 ;  /* 0x00000000060b7211 */ /* 0x001fca00078008ff */
[----:B------:R-:W-:Y:S04]  /*30a0*/  STL [R1+0x868], R11 ;  /* 0x0008680b01007387 */ /* 0x000fe80000100800 */
[----:B------:R0:W-:Y:S04]  /*30b0*/  STL [R1+0x834], R28 ;  /* 0x0008341c01007387 */ /* 0x0001e80000100800 */
[----:B0-----:R-:W4:Y:S01]  /*30c0*/  LDL.LU R28, [R1+0x18] ;  /* 0x00001800011c7983 */ /* 0x001f220000300800 */
[----:B------:R-:W-:Y:S01]  /*30d0*/  IMAD R7, R7, c[0x0][0x190], RZ ;  /* 0x0000640007077a24 */ /* 0x000fe200078e02ff */
[----:B------:R-:W-:-:S04]  /*30e0*/  LEA.HI.X.SX32 R11, R27, R2, 0x1, P2 ;  /* 0x000000021b0b7211 */ /* 0x000fc800010f0eff */
[----:B------:R-:W-:Y:S01]  /*30f0*/  LEA R10, P1, R7, R0, 0x1 ;  /* 0x00000000070a7211 */ /* 0x000fe200078208ff */
[----:B------:R-:W-:-:S04]  /*3100*/  IMAD R15, R15, c[0x0][0x190], RZ ;  /* 0x000064000f0f7a24 */ /* 0x000fc800078e02ff */
[----:B------:R-:W-:Y:S01]  /*3110*/  STL [R1+0x870], R10 ;  /* 0x0008700a01007387 */ /* 0x000fe20000100800 */
[----:B------:R-:W-:-:S03]  /*3120*/  IMAD R16, R16, c[0x0][0x190], RZ ;  /* 0x0000640010107a24 */ /* 0x000fc600078e02ff */
[----:B------:R0:W-:Y:S01]  /*3130*/  STL [R1+0x83c], R11 ;  /* 0x00083c0b01007387 */ /* 0x0001e20000100800 */
[----:B------:R-:W-:Y:S01]  /*3140*/  IMAD R17, R17, c[0x0][0x190], RZ ;  /* 0x0000640011117a24 */ /* 0x000fe200078e02ff */
[----:B0-----:R-:W-:Y:S02]  /*3150*/  LEA.HI.X.SX32 R11, R12, R2, 0x1, P3 ;  /* 0x000000020c0b7211 */ /* 0x001fe400018f0eff */
[----:B------:R-:W-:Y:S01]  /*3160*/  LEA R12, P3, R15, R0, 0x1 ;  /* 0x000000000f0c7211 */ /* 0x000fe200078608ff */
[----:B------:R-:W-:Y:S02]  /*3170*/  IMAD R18, R18, c[0x0][0x190], RZ ;  /* 0x0000640012127a24 */ /* 0x000fe400078e02ff */
[----:B------:R-:W-:Y:S02]  /*3180*/  IMAD R19, R19, c[0x0][0x190], RZ ;  /* 0x0000640013137a24 */ /* 0x000fe400078e02ff */
[----:B------:R-:W-:Y:S02]  /*3190*/  IMAD R20, R20, c[0x0][0x190], RZ ;  /* 0x0000640014147a24 */ /* 0x000fe400078e02ff */
[----:B------:R-:W-:-:S02]  /*31a0*/  IMAD R21, R21, c[0x0][0x190], RZ ;  /* 0x0000640015157a24 */ /* 0x000fc400078e02ff */
[----:B------:R-:W-:Y:S02]  /*31b0*/  IMAD R22, R22, c[0x0][0x190], RZ ;  /* 0x0000640016167a24 */ /* 0x000fe400078e02ff */
[----:B------:R-:W-:Y:S02]  /*31c0*/  IMAD R23, R23, c[0x0][0x190], RZ ;  /* 0x0000640017177a24 */ /* 0x000fe400078e02ff */
[----:B------:R-:W-:Y:S02]  /*31d0*/  IMAD R24, R24, c[0x0][0x190], RZ ;  /* 0x0000640018187a24 */ /* 0x000fe400078e02ff */
[----:B------:R-:W-:Y:S02]  /*31e0*/  IMAD R25, R25, c[0x0][0x190], RZ ;  /* 0x0000640019197a24 */ /* 0x000fe400078e02ff */
[----:B------:R-:W-:Y:S02]  /*31f0*/  IMAD R26, R26, c[0x0][0x190], RZ ;  /* 0x000064001a1a7a24 */ /* 0x000fe400078e02ff */
[----:B------:R-:W-:-:S02]  /*3200*/  IMAD R9, R9, c[0x0][0x190], RZ ;  /* 0x0000640009097a24 */ /* 0x000fc400078e02ff */
[----:B------:R-:W-:Y:S02]  /*3210*/  IMAD R4, R4, c[0x0][0x190], RZ ;  /* 0x0000640004047a24 */ /* 0x000fe400078e02ff */
[----:B------:R-:W-:Y:S01]  /*3220*/  IMAD R3, R3, c[0x0][0x190], RZ ;  /* 0x0000640003037a24 */ /* 0x000fe200078e02ff */
[----:B--2---:R-:W-:-:S05]  /*3230*/  LEA R10, P2, R8, R0, 0x1 ;  /* 0x00000000080a7211 */ /* 0x004fca00078408ff */
[----:B------:R0:W-:Y:S04]  /*3240*/  STL [R1+0x878], R10 ;  /* 0x0008780a01007387 */ /* 0x0001e80000100800 */
[----:B------:R1:W-:Y:S01]  /*3250*/  STL [R1+0x844], R11 ;  /* 0x0008440b01007387 */ /* 0x0003e20000100800 */
[----:B0-----:R-:W-:-:S03]  /*3260*/  LEA.HI.X.SX32 R10, R13, R2, 0x1, P4 ;  /* 0x000000020d0a7211 */ /* 0x001fc600020f0eff */
[----:B------:R0:W-:Y:S01]  /*3270*/  STL [R1+0x880], R12 ;  /* 0x0008800c01007387 */ /* 0x0001e20000100800 */
[----:B-1----:R-:W-:-:S03]  /*3280*/  LEA R11, P4, R16, R0, 0x1 ;  /* 0x00000000100b7211 */ /* 0x002fc600078808ff */
[----:B------:R1:W-:Y:S04]  /*3290*/  STL [R1+0x84c], R10 ;  /* 0x00084c0a01007387 */ /* 0x0003e80000100800 */
[----:B------:R2:W-:Y:S01]  /*32a0*/  STL [R1+0x888], R11 ;  /* 0x0008880b01007387 */ /* 0x0005e20000100800 */
[----:B0-----:R-:W-:Y:S02]  /*32b0*/  LEA.HI.X.SX32 R12, R14, R2, 0x1, P5 ;  /* 0x000000020e0c7211 */ /* 0x001fe400028f0eff */
[----:B-1----:R-:W-:-:S03]  /*32c0*/  LEA R10, P5, R17, R0, 0x1 ;  /* 0x00000000110a7211 */ /* 0x002fc600078a08ff */
[----:B------:R-:W-:Y:S01]  /*32d0*/  STL [R1+0x854], R12 ;  /* 0x0008540c01007387 */ /* 0x000fe20000100800 */
[----:B--2---:R-:W-:Y:S02]  /*32e0*/  LEA.HI.X.SX32 R11, R5, R2, 0x1, P6 ;  /* 0x00000002050b7211 */ /* 0x004fe400030f0eff */
[----:B------:R-:W-:Y:S01]  /*32f0*/  LEA R5, P6, R18, R0, 0x1 ;  /* 0x0000000012057211 */ /* 0x000fe200078c08ff */
[----:B------:R0:W-:Y:S04]  /*3300*/  STL [R1+0x890], R10 ;  /* 0x0008900a01007387 */ /* 0x0001e80000100800 */
[----:B------:R-:W-:Y:S04]  /*3310*/  STL [R1+0x85c], R11 ;  /* 0x00085c0b01007387 */ /* 0x000fe80000100800 */
[----:B------:R1:W-:Y:S01]  /*3320*/  STL [R1+0x898], R5 ;  /* 0x0008980501007387 */ /* 0x0003e20000100800 */
[----:B0-----:R-:W-:-:S02]  /*3330*/  LEA.HI.X.SX32 R10, R6, R2, 0x1, P0 ;  /* 0x00000002060a7211 */ /* 0x001fc400000f0eff */
[----:B------:R-:W-:-:S03]  /*3340*/  LEA R6, P0, R19, R0, 0x1 ;  /* 0x0000000013067211 */ /* 0x000fc600078008ff */
[----:B------:R-:W-:Y:S01]  /*3350*/  STL [R1+0x864], R10 ;  /* 0x0008640a01007387 */ /* 0x000fe20000100800 */
[----:B-1----:R-:W-:-:S03]  /*3360*/  LEA.HI.X.SX32 R5, R7, R2, 0x1, P1 ;  /* 0x0000000207057211 */ /* 0x002fc600008f0eff */
[----:B------:R0:W-:Y:S01]  /*3370*/  STL [R1+0x8a0], R6 ;  /* 0x0008a00601007387 */ /* 0x0001e20000100800 */
[----:B------:R-:W-:-:S03]  /*3380*/  LEA R7, P1, R20, R0, 0x1 ;  /* 0x0000000014077211 */ /* 0x000fc600078208ff */
        /* <DEDUP_REMOVED lines=8> */
[----:B------:R0:W-:Y:S01]  /*3410*/  STL [R1+0x87c], R7 ;  /* 0x00087c0701007387 */ /* 0x0001e20000100800 */
[----:B--2---:R-:W-:-:S03]  /*3420*/  LEA.HI.X.SX32 R5, R16, R2, 0x1, P4 ;  /* 0x0000000210057211 */ /* 0x004fc600020f0eff */
[----:B------:R1:W-:Y:S04]  /*3430*/  STL [R1+0x8b8], R6 ;  /* 0x0008b80601007387 */ /* 0x0003e80000100800 */
[----:B------:R2:W-:Y:S01]  /*3440*/  STL [R1+0x884], R5 ;  /* 0x0008840501007387 */ /* 0x0005e20000100800 */
[----:B0-----:R-:W-:Y:S02]  /*3450*/  LEA R7, P4, R23, R0, 0x1 ;  /* 0x0000000017077211 */ /* 0x001fe400078808ff */
[----:B-1----:R-:W-:-:S03]  /*3460*/  LEA.HI.X.SX32 R6, R17, R2, 0x1, P5 ;  /* 0x0000000211067211 */ /* 0x002fc600028f0eff */
[----:B------:R0:W-:Y:S01]  /*3470*/  STL [R1+0x8c0], R7 ;  /* 0x0008c00701007387 */ /* 0x0001e20000100800 */
[----:B--2---:R-:W-:-:S03]  /*3480*/  LEA R5, P5, R24, R0, 0x1 ;  /* 0x0000000018057211 */ /* 0x004fc600078a08ff */
        /* <DEDUP_REMOVED lines=16> */
[----:B------:R-:W-:Y:S01]  /*3590*/  STL [R1+0x8ac], R7 ;  /* 0x0008ac0701007387 */ /* 0x000fe20000100800 */
[----:B--2---:R-:W-:-:S03]  /*35a0*/  LEA.HI.X.SX32 R5, R22, R2, 0x1, P3 ;  /* 0x0000000216057211 */ /* 0x004fc600018f0eff */
[----:B------:R0:W-:Y:S04]  /*35b0*/  STL [R1+0x8d4], R6 ;  /* 0x0008d40601007387 */ /* 0x0001e80000100800 */
[----:B------:R1:W-:Y:S01]  /*35c0*/  STL [R1+0x8b4], R5 ;  /* 0x0008b40501007387 */ /* 0x0003e20000100800 */
[----:B0-----:R-:W-:Y:S02]  /*35d0*/  LEA.HI.X.SX32 R6, R23, R2, 0x1, P4 ;  /* 0x0000000217067211 */ /* 0x001fe400020f0eff */
[----:B-1----:R-:W-:Y:S02]  /*35e0*/  LEA R5, P4, R3, R0, 0x1 ;  /* 0x0000000003057211 */ /* 0x002fe400078808ff */
[----:B------:R-:W-:Y:S01]  /*35f0*/  LEA.HI.X.SX32 R0, R24, R2, 0x1, P5 ;  /* 0x0000000218007211 */ /* 0x000fe200028f0eff */
[----:B------:R-:W-:Y:S01]  /*3600*/  STL [R1+0x8bc], R6 ;  /* 0x0008bc0601007387 */ /* 0x000fe20000100800 */
[----:B---3--:R-:W-:-:S03]  /*3610*/  LEA R10, P5, R29, c[0x0][0x160], 0x1 ;  /* 0x000058001d0a7a11 */ /* 0x008fc600078a08ff */
[----:B------:R0:W-:Y:S01]  /*3620*/  STL [R1+0x814], R5 ;  /* 0x0008140501007387 */ /* 0x0001e20000100800 */
[----:B----4-:R-:W-:-:S03]  /*3630*/  LEA R12, P3, R28, c[0x0][0x160], 0x1 ;  /* 0x000058001c0c7a11 */ /* 0x010fc600078608ff */
[----:B------:R1:W-:Y:S01]  /*3640*/  STL [R1+0x800], R0 ;  /* 0x0008000001007387 */ /* 0x0003e20000100800 */
[----:B------:R-:W-:Y:S02]  /*3650*/  LEA.HI.X.SX32 R11, R29, c[0x0][0x164], 0x1, P5 ;  /* 0x000059001d0b7a11 */ /* 0x000fe400028f0eff */
[-C--:B0-----:R-:W-:Y:S02]  /*3660*/  LEA.HI.X.SX32 R5, R25, R2.reuse, 0x1, P6 ;  /* 0x0000000219057211 */ /* 0x081fe400030f0eff */
[----:B-1----:R-:W-:-:S03]  /*3670*/  LEA.HI.X.SX32 R0, R26, R2, 0x1, P0 ;  /* 0x000000021a007211 */ /* 0x002fc600000f0eff */
[----:B------:R-:W-:Y:S01]  /*3680*/  STL [R1+0x804], R5 ;  /* 0x0008040501007387 */ /* 0x000fe20000100800 */
[----:B------:R-:W-:Y:S01]  /*3690*/  LEA.HI.X.SX32 R13, R28, c[0x0][0x164], 0x1, P3 ;  /* 0x000059001c0d7a11 */ /* 0x000fe200018f0eff */
[----:B------:R-:W-:Y:S02]  /*36a0*/  IMAD.MOV.U32 R28, RZ, RZ, c[0x0][0x188] ;  /* 0x00006200ff1c7624 */ /* 0x000fe400078e00ff */
[----:B------:R0:W5:Y:S04]  /*36b0*/  LDL.LU R29, [R1+0x930] ;  /* 0x00093000011d7983 */ /* 0x0001680000300800 */
[----:B------:R1:W-:Y:S01]  /*36c0*/  STL [R1+0x808], R0 ;  /* 0x0008080001007387 */ /* 0x0003e20000100800 */
[----:B------:R-:W-:Y:S01]  /*36d0*/  IMAD R27, R28, 0x3f, RZ ;  /* 0x0000003f1c1b7824 */ /* 0x000fe200078e02ff */
[----:B------:R-:W-:-:S02]  /*36e0*/  LEA.HI.X.SX32 R8, R4, R2, 0x1, P2 ;  /* 0x0000000204087211 */ /* 0x000fc400010f0eff */
[----:B------:R-:W-:Y:S01]  /*36f0*/  STL.64 [R1+0x370], R12 ;  /* 0x0003700c01007387 */ /* 0x000fe20000100a00 */
[----:B-1----:R-:W-:-:S03]  /*3700*/  LEA.HI.X.SX32 R0, R9, R2, 0x1, P1 ;  /* 0x0000000209007211 */ /* 0x002fc600008f0eff */
[----:B------:R-:W-:Y:S01]  /*3710*/  STL.64 [R1+0x378], R10 ;  /* 0x0003780a01007387 */ /* 0x000fe20000100a00 */
[----:B------:R-:W-:-:S03]  /*3720*/  IMAD.WIDE R6, R27, 0x2, R12 ;  /* 0x000000021b067825 */ /* 0x000fc600078e020c */
[----:B------:R1:W-:Y:S01]  /*3730*/  STL [R1+0x80c], R0 ;  /* 0x00080c0001007387 */ /* 0x0003e20000100800 */
[----:B------:R-:W-:-:S04]  /*3740*/  IMAD.WIDE R4, R27, 0x2, R10 ;  /* 0x000000021b047825 */ /* 0x000fc800078e020a */
[----:B------:R-:W-:Y:S02]  /*3750*/  IMAD R28, R28, 0x3e, RZ ;  /* 0x0000003e1c1c7824 */ /* 0x000fe400078e02ff */
[----:B------:R-:W-:Y:S01]  /*3760*/  IMAD.MOV.U32 R27, RZ, RZ, c[0x0][0x188] ;  /* 0x00006200ff1b7624 */ /* 0x000fe200078e00ff */
[----:B-1----:R-:W-:Y:S01]  /*3770*/  LEA.HI.X.SX32 R0, R3, R2, 0x1, P4 ;  /* 0x0000000203007211 */ /* 0x002fe200020f0eff */
[----:B------:R-:W-:Y:S01]  /*3780*/  STL [R1+0x810], R8 ;  /* 0x0008100801007387 */ /* 0x000fe20000100800 */
[----:B------:R-:W-:-:S03]  /*3790*/  IMAD.WIDE R2, R28, 0x2, R12 ;  /* 0x000000021c027825 */ /* 0x000fc600078e020c */
[----:B------:R1:W-:Y:S04]  /*37a0*/  STL [R1+0x40c], R0 ;  /* 0x00040c0001007387 */ /* 0x0003e80000100800 */
[----:B------:R-:W-:Y:S04]  /*37b0*/  STL [R1+0x414], R6 ;  /* 0x0004140601007387 */ /* 0x000fe80000100800 */
[----:B------:R2:W-:Y:S01]  /*37c0*/  STL [R1+0x410], R7 ;  /* 0x0004100701007387 */ /* 0x0005e20000100800 */
[----:B-1----:R-:W-:-:S03]  /*37d0*/  IMAD R0, R27, 0x3d, RZ ;  /* 0x0000003d1b007824 */ /* 0x002fc600078e02ff */
[----:B------:R-:W-:Y:S04]  /*37e0*/  STL [R1+0x7fc], R4 ;  /* 0x0007fc0401007387 */ /* 0x000fe80000100800 */
[----:B------:R1:W-:Y:S01]  /*37f0*/  STL [R1+0x7ec], R5 ;  /* 0x0007ec0501007387 */ /* 0x0003e20000100800 */
[----:B--2---:R-:W-:-:S03]  /*3800*/  IMAD.WIDE R6, R28, 0x2, R10 ;  /* 0x000000021c067825 */ /* 0x004fc600078e020a */
[----:B------:R-:W-:Y:S01]  /*3810*/  STL [R1+0x7f8], R2 ;  /* 0x0007f80201007387 */ /* 0x000fe20000100800 */
[----:B------:R-:W-:-:S03]  /*3820*/  IMAD R8, R27, 0x3c, RZ ;  /* 0x0000003c1b087824 */ /* 0x000fc600078e02ff */
[----:B------:R2:W-:Y:S01]  /*3830*/  STL [R1+0x7f0], R3 ;  /* 0x0007f00301007387 */ /* 0x0005e20000100800 */
[----:B-1----:R-:W-:-:S03]  /*3840*/  IMAD.WIDE R4, R0, 0x2, R12 ;  /* 0x0000000200047825 */ /* 0x002fc600078e020c */
[----:B------:R1:W-:Y:S04]  /*3850*/  STL [R1+0x7f4], R6 ;  /* 0x0007f40601007387 */ /* 0x0003e80000100800 */
[----:B------:R-:W-:Y:S01]  /*3860*/  STL [R1+0x418], R7 ;  /* 0x0004180701007387 */ /* 0x000fe20000100800 */
[----:B--2---:R-:W-:-:S03]  /*3870*/  IMAD.WIDE R2, R0, 0x2, R10 ;  /* 0x0000000200027825 */ /* 0x004fc600078e020a */
[----:B------:R-:W-:Y:S04]  /*3880*/  STL [R1+0x7e8], R4 ;  /* 0x0007e80401007387 */ /* 0x000fe80000100800 */
[----:B------:R2:W-:Y:S01]  /*3890*/  STL [R1+0x7e0], R5 ;  /* 0x0007e00501007387 */ /* 0x0005e20000100800 */
[----:B-1----:R-:W-:-:S03]  /*38a0*/  IMAD R6, R27, 0x3b, RZ ;  /* 0x0000003b1b067824 */ /* 0x002fc600078e02ff */
[----:B------:R-:W-:Y:S01]  /*38b0*/  STL [R1+0x7e4], R2 ;  /* 0x0007e40201007387 */ /* 0x000fe20000100800 */
[----:B--2---:R-:W-:-:S03]  /*38c0*/  IMAD.WIDE R4, R8, 0x2, R12 ;  /* 0x0000000208047825 */ /* 0x004fc600078e020c */
[----:B------:R1:W-:Y:S04]  /*38d0*/  STL [R1+0x7d8], R3 ;  /* 0x0007d80301007387 */ /* 0x0003e80000100800 */
[----:B------:R-:W-:Y:S01]  /*38e0*/  STL [R1+0x7dc], R4 ;  /* 0x0007dc0401007387 */ /* 0x000fe20000100800 */
[----:B------:R-:W-:-:S03]  /*38f0*/  IMAD R0, R27, 0x3a, RZ ;  /* 0x0000003a1b007824 */ /* 0x000fc600078e02ff */
[----:B------:R2:W-:Y:S01]  /*3900*/  STL [R1+0x41c], R5 ;  /* 0x00041c0501007387 */ /* 0x0005e20000100800 */
[----:B-1----:R-:W-:-:S05]  /*3910*/  IMAD.WIDE R2, R8, 0x2, R10 ;  /* 0x0000000208027825 */ /* 0x002fca00078e020a */
[----:B------:R-:W-:Y:S01]  /*3920*/  STL [R1+0x7d4], R2 ;  /* 0x0007d40201007387 */ /* 0x000fe20000100800 */
[----:B--2---:R-:W-:-:S03]  /*3930*/  IMAD.WIDE R4, R6, 0x2, R12 ;  /* 0x0000000206047825 */ /* 0x004fc600078e020c */
[----:B------:R1:W-:Y:S01]  /*3940*/  STL [R1+0x420], R3 ;  /* 0x0004200301007387 */ /* 0x0003e20000100800 */
[----:B------:R-:W-:-:S03]  /*3950*/  IMAD.WIDE R6, R6, 0x2, R10 ;  /* 0x0000000206067825 */ /* 0x000fc600078e020a */
[----:B------:R-:W-:Y:S04]  /*3960*/  STL [R1+0x428], R4 ;  /* 0x0004280401007387 */ /* 0x000fe80000100800 */
[----:B------:R2:W-:Y:S01]  /*3970*/  STL [R1+0x424], R5 ;  /* 0x0004240501007387 */ /* 0x0005e20000100800 */
[----:B-1----:R-:W-:-:S03]  /*3980*/  IMAD.WIDE R2, R0, 0x2, R12 ;  /* 0x0000000200027825 */ /* 0x002fc600078e020c */
[----:B------:R1:W-:Y:S04]  /*3990*/  STL [R1+0x430], R6 ;  /* 0x0004300601007387 */ /* 0x0003e80000100800 */
[----:B------:R-:W-:Y:S01]  /*39a0*/  STL [R1+0x42c], R7 ;  /* 0x00042c0701007387 */ /* 0x000fe20000100800 */
[----:B--2---:R-:W-:-:S03]  /*39b0*/  IMAD.WIDE R4, R0, 0x2, R10 ;  /* 0x0000000200047825 */ /* 0x004fc600078e020a */
[----:B------:R-:W-:Y:S01]  /*39c0*/  STL [R1+0x438], R2 ;  /* 0x0004380201007387 */ /* 0x000fe20000100800 */
[----:B-1----:R-:W-:-:S03]  /*39d0*/  IMAD R6, R27, 0x39, RZ ;  /* 0x000000391b067824 */ /* 0x002fc600078e02ff */
[----:B------:R1:W-:Y:S01]  /*39e0*/  STL [R1+0x434], R3 ;  /* 0x0004340301007387 */ /* 0x0003e20000100800 */
[----:B------:R-:W-:-:S03]  /*39f0*/  IMAD R0, R27, 0x38, RZ ;  /* 0x000000381b007824 */ /* 0x000fc600078e02ff */
[----:B------:R-:W-:Y:S01]  /*3a00*/  STL [R1+0x440], R4 ;  /* 0x0004400401007387 */ /* 0x000fe20000100800 */
[----:B-1----:R-:W-:-:S03]  /*3a10*/  IMAD.WIDE R2, R6, 0x2, R12 ;  /* 0x0000000206027825 */ /* 0x002fc600078e020c */
[----:B------:R1:W-:Y:S01]  /*3a20*/  STL [R1+0x43c], R5 ;  /* 0x00043c0501007387 */ /* 0x0003e20000100800 */
[----:B------:R-:W-:-:S03]  /*3a30*/  IMAD.WIDE R6, R6, 0x2, R10 ;  /* 0x0000000206067825 */ /* 0x000fc600078e020a */
[----:B------:R-:W-:Y:S04]  /*3a40*/  STL [R1+0x448], R2 ;  /* 0x0004480201007387 */ /* 0x000fe80000100800 */
[----:B------:R2:W-:Y:S04]  /*3a50*/  STL [R1+0x444], R3 ;  /* 0x0004440301007387 */ /* 0x0005e80000100800 */
[----:B------:R3:W-:Y:S01]  /*3a60*/  STL [R1+0x450], R6 ;  /* 0x0004500601007387 */ /* 0x0007e20000100800 */
[----:B-1----:R-:W-:-:S04]  /*3a70*/  IMAD.WIDE R4, R0, 0x2, R10 ;  /* 0x0000000200047825 */ /* 0x002fc800078e020a */
[----:B--2---:R-:W-:Y:S01]  /*3a80*/  IMAD.WIDE R2, R0, 0x2, R12 ;  /* 0x0000000200027825 */ /* 0x004fe200078e020c */
[----:B------:R-:W-:Y:S03]  /*3a90*/  STL [R1+0x44c], R7 ;  /* 0x00044c0701007387 */ /* 0x000fe60000100800 */
[C---:B---3--:R-:W-:Y:S01]  /*3aa0*/  IMAD R6, R27.reuse, 0x37, RZ ;  /* 0x000000371b067824 */ /* 0x048fe200078e02ff */
[----:B------:R-:W-:Y:S04]  /*3ab0*/  STL [R1+0x458], R2 ;  /* 0x0004580201007387 */ /* 0x000fe80000100800 */
        /* <DEDUP_REMOVED lines=155> */
[----:B------:R-:W-:-:S03]  /*4470*/  IMAD.SHL.U32 R0, R27, 0x20, RZ ;  /* 0x000000201b007824 */ /* 0x000fc600078e00ff */
        /* <DEDUP_REMOVED lines=215> */
[----:B------:R2:W-:Y:S01]  /*51f0*/  STL [R1+0x7a4], R3 ;  /* 0x0007a40301007387 */ /* 0x0005e20000100800 */
[----:B-1----:R-:W-:-:S03]  /*5200*/  IMAD.WIDE R4, R0, 0x2, R10 ;  /* 0x0000000200047825 */ /* 0x002fc600078e020a */
[----:B------:R-:W-:Y:S01]  /*5210*/  STL [R1+0x7b0], R6 ;  /* 0x0007b00601007387 */ /* 0x000fe20000100800 */
[----:B--2---:R-:W-:-:S03]  /*5220*/  IMAD.WIDE R2, R0, 0x2, R12 ;  /* 0x0000000200027825 */ /* 0x004fc600078e020c */
[----:B------:R1:W-:Y:S04]  /*5230*/  STL [R1+0x7ac], R7 ;  /* 0x0007ac0701007387 */ /* 0x0003e80000100800 */
[----:B------:R-:W-:Y:S04]  /*5240*/  STL [R1+0x7b8], R2 ;  /* 0x0007b80201007387 */ /* 0x000fe80000100800 */
[----:B------:R2:W-:Y:S01]  /*5250*/  STL [R1+0x7b4], R3 ;  /* 0x0007b40301007387 */ /* 0x0005e20000100800 */
[----:B-1----:R-:W-:-:S03]  /*5260*/  IMAD.WIDE R6, R27, 0x2, R12 ;  /* 0x000000021b067825 */ /* 0x002fc600078e020c */
[----:B------:R-:W-:Y:S04]  /*5270*/  STL [R1+0x7c0], R4 ;  /* 0x0007c00401007387 */ /* 0x000fe80000100800 */
[----:B------:R-:W-:Y:S01]  /*5280*/  STL [R1+0x7bc], R5 ;  /* 0x0007bc0501007387 */ /* 0x000fe20000100800 */
[----:B--2---:R-:W-:-:S03]  /*5290*/  IMAD.WIDE R2, R27, 0x2, R10 ;  /* 0x000000021b027825 */ /* 0x004fc600078e020a */
[----:B------:R-:W-:Y:S04]  /*52a0*/  STL [R1+0x7c8], R6 ;  /* 0x0007c80601007387 */ /* 0x000fe80000100800 */
[----:B------:R-:W-:Y:S04]  /*52b0*/  STL [R1+0x7c4], R7 ;  /* 0x0007c40701007387 */ /* 0x000fe80000100800 */
[----:B------:R1:W-:Y:S04]  /*52c0*/  STL [R1+0x7d0], R2 ;  /* 0x0007d00201007387 */ /* 0x0003e80000100800 */
[----:B------:R2:W-:Y:S04]  /*52d0*/  STL [R1+0x7cc], R3 ;  /* 0x0007cc0301007387 */ /* 0x0005e80000100800 */
[----:B------:R-:W-:Y:S04]  /*52e0*/  STL [R1+0x3fc], RZ ;  /* 0x0003fcff01007387 */ /* 0x000fe80000100800 */
        /* <DEDUP_REMOVED lines=54> */
[----:B------:R-:W3:Y:S04]  /*5650*/  S2R R10, SR_TID.X ;  /* 0x00000000000a7919 */ /* 0x000ee80000002100 */
        /* <DEDUP_REMOVED lines=20> */
[----:B------:R-:W-:Y:S01]  /*57a0*/  STL [R1+0x288], RZ ;  /* 0x000288ff01007387 */ /* 0x000fe20000100800 */
[----:B---3--:R-:W-:-:S03]  /*57b0*/  LOP3.LUT R10, R10, 0x7f, RZ, 0xc0, !PT ;  /* 0x0000007f0a0a7812 */ /* 0x008fc600078ec0ff */
[----:B------:R-:W-:Y:S04]  /*57c0*/  STL [R1+0x28c], RZ ;  /* 0x00028cff01007387 */ /* 0x000fe80000100800 */
[----:B------:R-:W-:Y:S04]  /*57d0*/  STL [R1+0x290], RZ ;  /* 0x000290ff01007387 */ /* 0x000fe80000100800 */
[----:B------:R-:W-:Y:S04]  /*57e0*/  STL [R1+0x294], RZ ;  /* 0x000294ff01007387 */ /* 0x000fe80000100800 */
[----:B------:R-:W-:Y:S04]  /*57f0*/  STL [R1+0x298], RZ ;  /* 0x000298ff01007387 */ /* 0x000fe80000100800 */
[----:B------:R-:W-:Y:S01]  /*5800*/  STL [R1+0x29c], RZ ;  /* 0x00029cff01007387 */ /* 0x000fe20000100800 */
[----:B------:R-:W-:-:S03]  /*5810*/  IMAD.SHL.U32 R28, R10, 0x2, RZ ;  /* 0x000000020a1c7824 */ /* 0x000fc600078e00ff */
[----:B------:R-:W-:Y:S04]  /*5820*/  STL [R1+0x200], RZ ;  /* 0x000200ff01007387 */ /* 0x000fe80000100800 */
[----:B------:R-:W-:Y:S04]  /*5830*/  STL [R1+0x204], RZ ;  /* 0x000204ff01007387 */ /* 0x000fe80000100800 */
[----:B------:R-:W-:Y:S04]  /*5840*/  STL [R1+0x208], RZ ;  /* 0x000208ff01007387 */ /* 0x000fe80000100800 */
[----:B------:R-:W-:Y:S04]  /*5850*/  STL [R1+0x20c], RZ ;  /* 0x00020cff01007387 */ /* 0x000fe80000100800 */
[----:B------:R-:W3:Y:S04]  /*5860*/  LDL R10, [R1+0x380] ;  /* 0x00038000010a7983 */ /* 0x000ee80000100800 */
[----:B------:R-:W2:Y:S04]  /*5870*/  LDL.LU R11, [R1+0x48] ;  /* 0x00004800010b7983 */ /* 0x000ea80000300800 */
        /* <DEDUP_REMOVED lines=24> */
[----:B-1----:R-:W-:-:S03]  /*5a00*/  IMAD.SHL.U32 R2, R27, 0x40, RZ ;  /* 0x000000401b027824 */ /* 0x002fc600078e00ff */
[----:B------:R-:W-:Y:S02]  /*5a10*/  STL [R1+0x190], RZ ;  /* 0x000190ff01007387 */ /* 0x000fe40000100800 */
[----:B------:R-:W-:-:S04]  /*5a20*/  SHF.R.S32.HI R0, RZ, 0x1f, R2 ;  /* 0x0000001fff007819 */ /* 0x000fc80000011402 */
[----:B------:R-:W-:Y:S02]  /*5a30*/  SHF.L.U64.HI R0, R2, 0x1, R0 ;  /* 0x0000000102007819 */ /* 0x000fe40000010200 */
[C---:B------:R-:W-:Y:S02]  /*5a40*/  LOP3.LUT R2, R28.reuse, 0x30, RZ, 0x3c, !PT ;  /* 0x000000301c027812 */ /* 0x040fe400078e3cff */
[C---:B------:R-:W-:Y:S02]  /*5a50*/  LOP3.LUT R2, R28.reuse, 0x50, RZ, 0x3c, !PT ;  /* 0x000000501c027812 */ /* 0x040fe400078e3cff */
[C---:B------:R-:W-:Y:S02]  /*5a60*/  LOP3.LUT R2, R28.reuse, 0x70, RZ, 0x3c, !PT ;  /* 0x000000701c027812 */ /* 0x040fe400078e3cff */
[----:B------:R-:W-:Y:S01]  /*5a70*/  LOP3.LUT R4, R28, 0x10, RZ, 0x3c, !PT ;  /* 0x000000101c047812 */ /* 0x000fe200078e3cff */
[----:B------:R-:W-:Y:S02]  /*5a80*/  ULDC UR4, c[0x0][0x18c] ;  /* 0x0000630000047ab9 */ /* 0x000fe40000000800 */
[----:B------:R-:W-:-:S04]  /*5a90*/  USHF.L.U32 UR4, UR4, 0x6, URZ ;  /* 0x0000000604047899 */ /* 0x000fc8000800063f */
[----:B------:R-:W-:Y:S02]  /*5aa0*/  USHF.R.S32.HI UR5, URZ, 0x1f, UR4 ;  /* 0x0000001f3f057899 */ /* 0x000fe40008011404 */
[----:B------:R-:W-:Y:S02]  /*5ab0*/  USHF.L.U32 UR8, UR4, 0x1, URZ ;  /* 0x0000000104087899 */ /* 0x000fe4000800063f */
[----:B------:R-:W-:Y:S01]  /*5ac0*/  USHF.L.U64.HI UR5, UR4, 0x1, UR5 ;  /* 0x0000000104057899 */ /* 0x000fe20008010205 */
[----:B--2---:R-:W-:Y:S01]  /*5ad0*/  SHF.R.S32.HI R3, RZ, 0x6, R11 ;  /* 0x00000006ff037819 */ /* 0x004fe2000001140b */
[----:B---3--:R-:W-:-:S04]  /*5ae0*/  IMAD.MOV.U32 R11, RZ, RZ, R10 ;  /* 0x000000ffff0b7224 */ /* 0x008fc800078e000a */
[----:B------:R1:W-:Y:S04]  /*5af0*/  STL [R1+0x8fc], R3 ;  /* 0x0008fc0301007387 */ /* 0x0003e80000100800 */
[----:B------:R-:W-:Y:S04]  /*5b00*/  STL [R1+0x194], RZ ;  /* 0x000194ff01007387 */ /* 0x000fe80000100800 */
[----:B------:R-:W-:Y:S04]  /*5b10*/  STL [R1+0x198], RZ ;  /* 0x000198ff01007387 */ /* 0x000fe80000100800 */
[----:B------:R-:W-:Y:S04]  /*5b20*/  STL [R1+0x19c], RZ ;  /* 0x00019cff01007387 */ /* 0x000fe80000100800 */
[----:B------:R-:W2:Y:S04]  /*5b30*/  S2R R10, SR_TID.X ;  /* 0x00000000000a7919 */ /* 0x000ea80000002100 */
        /* <DEDUP_REMOVED lines=8> */
[----:B------:R-:W-:-:S03]  /*5bc0*/  LOP3.LUT R2, R11, 0x20, RZ, 0x3c, !PT ;  /* 0x000000200b027812 */ /* 0x000fc600078e3cff */
[----:B------:R-:W-:Y:S01]  /*5bd0*/  STL [R1+0x150], RZ ;  /* 0x000150ff01007387 */ /* 0x000fe20000100800 */
[----:B------:R-:W-:-:S03]  /*5be0*/  LOP3.LUT R4, R11, 0x40, RZ, 0x3c, !PT ;  /* 0x000000400b047812 */ /* 0x000fc600078e3cff */
[----:B------:R-:W-:Y:S04]  /*5bf0*/  STL [R1+0x154], RZ ;  /* 0x000154ff01007387 */ /* 0x000fe80000100800 */
[----:B------:R-:W-:Y:S04]  /*5c00*/  STL [R1+0x158], RZ ;  /* 0x000158ff01007387 */ /* 0x000fe80000100800 */
[----:B------:R-:W-:Y:S04]  /*5c10*/  STL [R1+0x15c], RZ ;  /* 0x00015cff01007387 */ /* 0x000fe80000100800 */
[----:B------:R-:W-:Y:S04]  /*5c20*/  STL [R1+0x30], RZ ;  /* 0x000030ff01007387 */ /* 0x000fe80000100800 */
[----:B------:R-:W-:Y:S04]  /*5c30*/  STL [R1+0x34], RZ ;  /* 0x000034ff01007387 */ /* 0x000fe80000100800 */
[----:B------:R-:W-:Y:S04]  /*5c40*/  STL [R1+0x38], RZ ;  /* 0x000038ff01007387 */ /* 0x000fe80000100800 */
[----:B------:R-:W-:Y:S04]  /*5c50*/  STL [R1+0x3c], RZ ;  /* 0x00003cff01007387 */ /* 0x000fe80000100800 */
[----:B------:R3:W-:Y:S04]  /*5c60*/  STL [R1+0x928], R2 ;  /* 0x0009280201007387 */ /* 0x0007e80000100800 */
[----:B------:R0:W-:Y:S01]  /*5c70*/  STL [R1+0x924], R4 ;  /* 0x0009240401007387 */ /* 0x0001e20000100800 */
[C---:B--2---:R-:W-:Y:S01]  /*5c80*/  LOP3.LUT R27, R10.reuse, 0x7, RZ, 0xc0, !PT ;  /* 0x000000070a1b7812 */ /* 0x044fe200078ec0ff */
[----:B------:R-:W-:-:S04]  /*5c90*/  IMAD.SHL.U32 R10, R10, 0x2, RZ ;  /* 0x000000020a0a7824 */ /* 0x000fc800078e00ff */
[----:B------:R-:W-:Y:S01]  /*5ca0*/  IMAD R27, R27, 0x90, RZ ;  /* 0x000000901b1b7824 */ /* 0x000fe200078e02ff */
[C---:B-1----:R-:W-:Y:S02]  /*5cb0*/  LOP3.LUT R3, R28.reuse, 0x20, RZ, 0x3c, !PT ;  /* 0x000000201c037812 */ /* 0x042fe400078e3cff */
[C---:B------:R-:W-:Y:S02]  /*5cc0*/  LOP3.LUT R3, R28.reuse, 0x40, RZ, 0x3c, !PT ;  /* 0x000000401c037812 */ /* 0x040fe400078e3cff */
[----:B------:R-:W-:Y:S02]  /*5cd0*/  LOP3.LUT R10, R27, 0x30, R10, 0x78, !PT ;  /* 0x000000301b0a7812 */ /* 0x000fe400078e780a */
[----:B------:R-:W-:Y:S02]  /*5ce0*/  LOP3.LUT R3, R28, 0x60, RZ, 0x3c, !PT ;  /* 0x000000601c037812 */ /* 0x000fe400078e3cff */
[----:B------:R-:W-:Y:S02]  /*5cf0*/  LOP3.LUT R3, R11, 0x60, RZ, 0x3c, !PT ;  /* 0x000000600b037812 */ /* 0x000fe400078e3cff */
[----:B0--3--:R-:W-:-:S02]  /*5d00*/  LOP3.LUT R2, R10, 0x40, RZ, 0x3c, !PT ;  /* 0x000000400a027812 */ /* 0x009fc400078e3cff */
.L_x_3:
[----:B------:R0:W-:Y:S04]  /*5d10*/  STL [R1+0x147c], R21 ;  /* 0x00147c1501007387 */ /* 0x0001e80000100800 */
[----:B-----5:R-:W2:Y:S04]  /*5d20*/  LDL.64 R4, [R1+0x378] ;  /* 0x0003780001047983 */ /* 0x020ea80000100a00 */
[----:B0-----:R-:W3:Y:S04]  /*5d30*/  LDL R21, [R1+0x3fc] ;  /* 0x0003fc0001157983 */ /* 0x001ee80000100800 */
[----:B------:R-:W-:Y:S04]  /*5d40*/  STL [R1+0x1448], R18 ;  /* 0x0014481201007387 */ /* 0x000fe80000100800 */
[----:B------:R-:W-:Y:S04]  /*5d50*/  STL [R1+0x1450], R18 ;  /* 0x0014501201007387 */ /* 0x000fe80000100800 */
[----:B------:R-:W-:Y:S04]  /*5d60*/  STL [R1+0x1458], R18 ;  /* 0x0014581201007387 */ /* 0x000fe80000100800 */
[----:B------:R-:W-:Y:S04]  /*5d70*/  STL [R1+0x1460], R18 ;  /* 0x0014601201007387 */ /* 0x000fe80000100800 */
[----:B------:R-:W-:Y:S04]  /*5d80*/  STL [R1+0x1468], R18 ;  /* 0x0014681201007387 */ /* 0x000fe80000100800 */
[----:B------:R-:W-:Y:S04]  /*5d90*/  STL [R1+0x1470], R18 ;  /* 0x0014701201007387 */ /* 0x000fe80000100800 */
[----:B------:R0:W-:Y:S04]  /*5da0*/  STL [R1+0x1478], R18 ;  /* 0x0014781201007387 */ /* 0x0001e80000100800 */
[----:B------:R-:W-:Y:S04]  /*5db0*/  STL [R1+0x1444], R19 ;  /* 0x0014441301007387 */ /* 0x000fe80000100800 */
        /* <DEDUP_REMOVED lines=88> */
[----:B------:R-:W-:Y:S01]  /*6340*/  STL [R1+0x12c8], R28 ;  /* 0x0012c81c01007387 */ /* 0x000fe20000100800 */
[----:B------:R-:W-:-:S03]  /*6350*/  IMAD.MOV.U32 R2, RZ, RZ, -0x40 ;  /* 0xffffffc0ff027424 */ /* 0x000fc600078e00ff */
[----:B------:R-:W-:Y:S04]  /*6360*/  STL [R1+0x12cc], R28 ;  /* 0x0012cc1c01007387 */ /* 0x000fe80000100800 */
[----:B------:R-:W-:Y:S04]  /*6370*/  STL [R1+0x12d0], R28 ;  /* 0x0012d01c01007387 */ /* 0x000fe80000100800 */
[----:B------:R-:W-:Y:S04]  /*6380*/  STL [R1+0x12d4], R28 ;  /* 0x0012d41c01007387 */ /* 0x000fe80000100800 */
[----:B------:R-:W-:Y:S01]  /*6390*/  STL [R1+0x12d8], R28 ;  /* 0x0012d81c01007387 */ /* 0x000fe20000100800 */
[----:B---3--:R-:W-:-:S03]  /*63a0*/  IMAD R2, R21, R2, c[0x0][0x180] ;  /* 0x0000600015027624 */ /* 0x008fc600078e0202 */
[----:B------:R-:W-:Y:S04]  /*63b0*/  STL [R1+0x12dc], R28 ;  /* 0x0012dc1c01007387 */ /* 0x000fe80000100800 */
[----:B------:R-:W-:Y:S04]  /*63c0*/  STL [R1+0x12e0], R28 ;  /* 0x0012e01c01007387 */ /* 0x000fe80000100800 */
[----:B------:R-:W-:Y:S04]  /*63d0*/  STL [R1+0x12e4], R28 ;  /* 0x0012e41c01007387 */ /* 0x000fe80000100800 */
[----:B------:R-:W-:Y:S04]  /*63e0*/  STL [R1+0x12e8], R28 ;  /* 0x0012e81c01007387 */ /* 0x000fe80000100800 */
[----:B------:R-:W-:Y:S01]  /*63f0*/  STL [R1+0x12ec], R28 ;  /* 0x0012ec1c01007387 */ /* 0x000fe20000100800 */
[----:B------:R-:W-:-:S03]  /*6400*/  ISETP.GT.AND P0, PT, R2, RZ, PT ;  /* 0x000000ff0200720c */ /* 0x000fc60003f04270 */
[----:B------:R-:W-:Y:S04]  /*6410*/  STL [R1+0x12f0], R28 ;  /* 0x0012f01c01007387 */ /* 0x000fe80000100800 */
[----:B------:R-:W-:Y:S04]  /*6420*/  STL [R1+0x12f4], R28 ;  /* 0x0012f41c01007387 */ /* 0x000fe80000100800 */
[----:B------:R-:W-:Y:S04]  /*6430*/  STL [R1+0x12f8], R28 ;  /* 0x0012f81c01007387 */ /* 0x000fe80000100800 */
[----:B------:R-:W-:Y:S04]  /*6440*/  STL [R1+0x12c4], R27 ;  /* 0x0012c41b01007387 */ /* 0x000fe80000100800 */
[----:B------:R-:W-:Y:S04]  /*6450*/  STL [R1+0x12c0], R26 ;  /* 0x0012c01a01007387 */ /* 0x000fe80000100800 */
[----:B------:R-:W-:Y:S04]  /*6460*/  STL [R1+0x12bc], R25 ;  /* 0x0012bc1901007387 */ /* 0x000fe80000100800 */
[----:B------:R-:W-:Y:S01]  /*6470*/  STL [R1+0x12b8], R24 ;  /* 0x0012b81801007387 */ /* 0x000fe20000100800 */
[----:B------:R-:W-:-:S03]  /*6480*/  PRMT R20, RZ, 0x7610, R20 ;  /* 0x00007610ff147816 */ /* 0x000fc60000000014 */
[----:B------:R-:W-:Y:S04]  /*6490*/  STL [R1+0x12b4], R23 ;  /* 0x0012b41701007387 */ /* 0x000fe80000100800 */
[----:B------:R-:W-:Y:S04]  /*64a0*/  STL [R1+0x12b0], R22 ;  /* 0x0012b01601007387 */ /* 0x000fe80000100800 */
[----:B-----5:R-:W-:Y:S04]  /*64b0*/  STL [R1+0x1240], R29 ;  /* 0x0012401d01007387 */ /* 0x020fe80000100800 */
[----:B------:R-:W-:Y:S04]  /*64c0*/  STL [R1+0xa48], R0 ;  /* 0x000a480001007387 */ /* 0x000fe80000100800 */
[----:B------:R-:W3:Y:S04]  /*64d0*/  LDL.LU R21, [R1+0x147c] ;  /* 0x00147c0001157983 */ /* 0x000ee80000300800 */
[----:B--2---:R1:W2:Y:S04]  /*64e0*/  @P0 LDG.E.U16 R20, [R4.64] ;  /* 0x0000000604140981 */ /* 0x0042a8000c1e1500 */
[----:B-1----:R-:W4:Y:S01]  /*64f0*/  LDL.64 R4, [R1+0x370] ;  /* 0x0003700001047983 */ /* 0x002f220000100a00 */
[----:B---3--:R-:W-:-:S06]  /*6500*/  PRMT R21, RZ, 0x7610, R21 ;  /* 0x00007610ff157816 */ /* 0x008fcc0000000015 */
[----:B----4-:R1:W3:Y:S04]  /*6510*/  @P0 LDG.E.U16 R21, [R4.64] ;  /* 0x0000000604150981 */ /* 0x0102e8000c1e1500 */
[----:B-1----:R-:W4:Y:S04]  /*6520*/  LDL R4, [R1+0x7cc] ;  /* 0x0007cc0001047983 */ /* 0x002f280000100800 */
[----:B------:R-:W4:Y:S01]  /*6530*/  LDL R5, [R1+0x7d0] ;  /* 0x0007d00001057983 */ /* 0x000f220000100800 */
[----:B------:R-:W-:Y:S02]  /*6540*/  ISETP.GT.AND P1, PT, R2, 0x1, PT ;  /* 0x000000010200780c */ /* 0x000fe40003f24270 */
[----:B0-----:R-:W-:-:S11]  /*6550*/  PRMT R18, RZ, 0x7610, R18 ;  /* 0x00007610ff127816 */ /* 0x001fd60000000012 */
[----:B----4-:R-:W-:-:S04]  /*6560*/  @P1 LOP3.LUT R5, R5, R4, RZ, 0x3c, !PT ;  /* 0x0000000405051212 */ /* 0x010fc800078e3cff */
[----:B------:R-:W-:-:S04]  /*6570*/  @P1 LOP3.LUT R4, R5, R4, RZ, 0x3c, !PT ;  /* 0x0000000405041212 */ /* 0x000fc800078e3cff */
[----:B------:R-:W-:-:S05]  /*6580*/  @P1 LOP3.LUT R5, R5, R4, RZ, 0x3c, !PT ;  /* 0x0000000405051212 */ /* 0x000fca00078e3cff */
[----:B------:R-:W4:Y:S04]  /*6590*/  @P1 LDG.E.U16 R18, [R4.64] ;  /* 0x0000000604121981 */ /* 0x000f28000c1e1500 */
[----:B----4-:R0:W-:Y:S04]  /*65a0*/  STL [R1+0x3cc], R18 ;  /* 0x0003cc1201007387 */ /* 0x0101e80000100800 */
[----:B0-----:R-:W4:Y:S04]  /*65b0*/  LDL.LU R18, [R1+0x1478] ;  /* 0x0014780001127983 */ /* 0x001f280000300800 */
[----:B------:R-:W2:Y:S04]  /*65c0*/  LDL R4, [R1+0x7c4] ;  /* 0x0007c40001047983 */ /* 0x000ea80000100800 */
[----:B------:R-:W2:Y:S01]  /*65d0*/  LDL R5, [R1+0x7c8] ;  /* 0x0007c80001057983 */ /* 0x000ea20000100800 */
[----:B------:R-:W-:-:S02]  /*65e0*/  PRMT R19, RZ, 0x7610, R19 ;  /* 0x00007610ff137816 */ /* 0x000fc40000000013 */
[----:B--2---:R-:W-:-:S04]  /*65f0*/  @P1 LOP3.LUT R5, R5, R4, RZ, 0x3c, !PT ;  /* 0x0000000405051212 */ /* 0x004fc800078e3cff */
[----:B------:R-:W-:-:S04]  /*6600*/  @P1 LOP3.LUT R4, R5, R4, RZ, 0x3c, !PT ;  /* 0x0000000405041212 */ /* 0x000fc800078e3cff */
[----:B------:R-:W-:-:S05]  /*6610*/  @P1 LOP3.LUT R5, R5, R4, RZ, 0x3c, !PT ;  /* 0x0000000405051212 */ /* 0x000fca00078e3cff */
[----:B------:R-:W2:Y:S01]  /*6620*/  @P1 LDG.E.U16 R19, [R4.64] ;  /* 0x0000000604131981 */ /* 0x000ea2000c1e1500 */
[----:B------:R-:W-:-:S03]  /*6630*/  ISETP.GT.AND P2, PT, R2, 0x2, PT ;  /* 0x000000020200780c */ /* 0x000fc60003f44270 */
[----:B--2---:R0:W-:Y:S04]  /*6640*/  STL [R1+0x3d0], R19 ;  /* 0x0003d01301007387 */ /* 0x0041e80000100800 */
[----:B0-----:R-:W2:Y:S04]  /*6650*/  LDL.LU R19, [R1+0x1474] ;  /* 0x0014740001137983 */ /* 0x001ea80000300800 */
[----:B------:R-:W2:Y:S04]  /*6660*/  LDL R4, [R1+0x7bc] ;  /* 0x0007bc0001047983 */ /* 0x000ea80000100800 */
[----:B------:R-:W2:Y:S01]  /*6670*/  LDL R5, [R1+0x7c0] ;  /* 0x0007c00001057983 */ /* 0x000ea20000100800 */
[----:B----4-:R-:W-:-:S02]  /*6680*/  PRMT R18, RZ, 0x7610, R18 ;  /* 0x00007610ff127816 */ /* 0x010fc40000000012 */
[----:B--2---:R-:W-:-:S04]  /*6690*/  @P2 LOP3.LUT R5, R5, R4, RZ, 0x3c, !PT ;  /* 0x0000000405052212 */ /* 0x004fc800078e3cff */
[----:B------:R-:W-:-:S04]  /*66a0*/  @P2 LOP3.LUT R4, R5, R4, RZ, 0x3c, !PT ;  /* 0x0000000405042212 */ /* 0x000fc800078e3cff */
[----:B------:R-:W-:-:S05]  /*66b0*/  @P2 LOP3.LUT R5, R5, R4, RZ, 0x3c, !PT ;  /* 0x0000000405052212 */ /* 0x000fca00078e3cff */
[----:B------:R-:W2:Y:S04]  /*66c0*/  @P2 LDG.E.U16 R18, [R4.64] ;  /* 0x0000000604122981 */ /* 0x000ea8000c1e1500 */
[----:B--2---:R0:W-:Y:S04]  /*66d0*/  STL [R1+0x3f8], R18 ;  /* 0x0003f81201007387 */ /* 0x0041e80000100800 */
[----:B0-----:R-:W2:Y:S04]  /*66e0*/  LDL.LU R18, [R1+0x1470] ;  /* 0x0014700001127983 */ /* 0x001ea80000300800 */
[----:B------:R-:W4:Y:S04]  /*66f0*/  LDL R4, [R1+0x7b4] ;  /* 0x0007b40001047983 */ /* 0x000f280000100800 */
[----:B------:R-:W4:Y:S01]  /*6700*/  LDL R5, [R1+0x7b8] ;  /* 0x0007b80001057983 */ /* 0x000f220000100800 */
[----:B------:R-:W-:-:S02]  /*6710*/  PRMT R19, RZ, 0x7610, R19 ;  /* 0x00007610ff137816 */ /* 0x000fc40000000013 */
[----:B----4-:R-:W-:-:S04]  /*6720*/  @P2 LOP3.LUT R5, R5, R4, RZ, 0x3c, !PT ;  /* 0x0000000405052212 */ /* 0x010fc800078e3cff */
[----:B------:R-:W-:-:S04]  /*6730*/  @P2 LOP3.LUT R4, R5, R4, RZ, 0x3c, !PT ;  /* 0x0000000405042212 */ /* 0x000fc800078e3cff */
[----:B------:R-:W-:-:S05]  /*6740*/  @P2 LOP3.LUT R5, R5, R4, RZ, 0x3c, !PT ;  /* 0x0000000405052212 */ /* 0x000fca00078e3cff */
[----:B------:R-:W4:Y:S01]  /*6750*/  @P2 LDG.E.U16 R19, [R4.64] ;  /* 0x0000000604132981 */ /* 0x000f22000c1e1500 */
[----:B------:R-:W-:-:S03]  /*6760*/  ISETP.GT.AND P0, PT, R2, 0x3, PT ;  /* 0x000000030200780c */ /* 0x000fc60003f04270 */
[----:B----4-:R0:W-:Y:S04]  /*6770*/  STL [R1+0x3f4], R19 ;  /* 0x0003f41301007387 */ /* 0x0101e80000100800 */
[----:B0-----:R-:W4:Y:S04]  /*6780*/  LDL.LU R19, [R1+0x146c] ;  /* 0x00146c0001137983 */ /* 0x001f280000300800 */
[----:B------:R-:W3:Y:S04]  /*6790*/  LDL R4, [R1+0x7ac] ;  /* 0x0007ac0001047983 */ /* 0x000ee80000100800 */
[----:B------:R-:W3:Y:S01]  /*67a0*/  LDL R5, [R1+0x7b0] ;  /* 0x0007b00001057983 */ /* 0x000ee20000100800 */
[----:B--2---:R-:W-:-:S02]  /*67b0*/  PRMT R18, RZ, 0x7610, R18 ;  /* 0x00007610ff127816 */ /* 0x004fc40000000012 */
[----:B---3--:R-:W-:-:S04]  /*67c0*/  @P0 LOP3.LUT R5, R5, R4, RZ, 0x3c, !PT ;  /* 0x0000000405050212 */ /* 0x008fc800078e3cff */
[----:B------:R-:W-:-:S04]  /*67d0*/  @P0 LOP3.LUT R4, R5, R4, RZ, 0x3c, !PT ;  /* 0x0000000405040212 */ /* 0x000fc800078e3cff */
[----:B------:R-:W-:-:S05]  /*67e0*/  @P0 LOP3.LUT R5, R5, R4, RZ, 0x3c, !PT ;  /* 0x0000000405050212 */ /* 0x000fca00078e3cff */
[----:B------:R-:W2:Y:S04]  /*67f0*/  @P0 LDG.E.U16 R18, [R4.64] ;  /* 0x0000000604120981 */ /* 0x000ea8000c1e1500 */
[----:B--2---:R0:W-:Y:S04]  /*6800*/  STL [R1+0x3f0], R18 ;  /* 0x0003f01201007387 */ /* 0x0041e80000100800 */
[----:B0-----:R-:W2:Y:S04]  /*6810*/  LDL.LU R18, [R1+0x1468] ;  /* 0x0014680001127983 */ /* 0x001ea80000300800 */
[----:B------:R-:W3:Y:S04]  /*6820*/  LDL R4, [R1+0x7a4] ;  /* 0x0007a40001047983 */ /* 0x000ee80000100800 */
[----:B------:R-:W3:Y:S01]  /*6830*/  LDL R5, [R1+0x7a8] ;  /* 0x0007a80001057983 */ /* 0x000ee20000100800 */
[----:B----4-:R-:W-:-:S02]  /*6840*/  PRMT R19, RZ, 0x7610, R19 ;  /* 0x00007610ff137816 */ /* 0x010fc40000000013 */
[----:B---3--:R-:W-:-:S04]  /*6850*/  @P0 LOP3.LUT R5, R5, R4, RZ, 0x3c, !PT ;  /* 0x0000000405050212 */ /* 0x008fc800078e3cff */
[----:B------:R-:W-:-:S04]  /*6860*/  @P0 LOP3.LUT R4, R5, R4, RZ, 0x3c, !PT ;  /* 0x0000000405040212 */ /* 0x000fc800078e3cff */
[----:B------:R-:W-:-:S05]  /*6870*/  @P0 LOP3.LUT R5, R5, R4, RZ, 0x3c, !PT ;  /* 0x0000000405050212 */ /* 0x000fca00078e3cff */
[----:B------:R-:W3:Y:S01]  /*6880*/  @P0 LDG.E.U16 R19, [R4.64] ;  /* 0x0000000604130981 */ /* 0x000ee2000c1e1500 */
[----:B------:R-:W-:-:S03]  /*6890*/  ISETP.GT.AND P1, PT, R2, 0x4, PT ;  /* 0x000000040200780c */ /* 0x000fc60003f24270 */
[----:B---3--:R0:W-:Y:S04]  /*68a0*/  STL [R1+0x3ec], R19 ;  /* 0x0003ec1301007387 */ /* 0x0081e80000100800 */
[----:B0-----:R-:W3:Y:S04]  /*68b0*/  LDL.LU R19, [R1+0x1464] ;  /* 0x0014640001137983 */ /* 0x001ee80000300800 */
[----:B------:R-:W4:Y:S04]  /*68c0*/  LDL R4, [R1+0x79c] ;  /* 0x00079c0001047983 */ /* 0x000f280000100800 */
[----:B------:R-:W4:Y:S01]  /*68d0*/  LDL R5, [R1+0x7a0] ;  /* 0x0007a00001057983 */ /* 0x000f220000100800 */
[----:B--2---:R-:W-:-:S02]  /*68e0*/  PRMT R18, RZ, 0x7610, R18 ;  /* 0x00007610ff127816 */ /* 0x004fc40000000012 */
[----:B----4-:R-:W-:-:S04]  /*68f0*/  @P1 LOP3.LUT R5, R5, R4, RZ, 0x3c, !PT ;  /* 0x0000000405051212 */ /* 0x010fc800078e3cff */
[----:B------:R-:W-:-:S04]  /*6900*/  @P1 LOP3.LUT R4, R5, R4, RZ, 0x3c, !PT ;  /* 0x0000000405041212 */ /* 0x000fc800078e3cff */
[----:B------:R-:W-:-:S05]  /*6910*/  @P1 LOP3.LUT R5, R5, R4, RZ, 0x3c, !PT ;  /* 0x0000000405051212 */ /* 0x000fca00078e3cff */
[----:B------:R-:W2:Y:S04]  /*6920*/  @P1 LDG.E.U16 R18, [R4.64] ;  /* 0x0000000604121981 */ /* 0x000ea8000c1e1500 */
[----:B--2---:R0:W-:Y:S04]  /*6930*/  STL [R1+0x3e8], R18 ;  /* 0x0003e81201007387 */ /* 0x0041e80000100800 */
[----:B0-----:R-:W2:Y:S04]  /*6940*/  LDL.LU R18, [R1+0x1460] ;  /* 0x0014600001127983 */ /* 0x001ea80000300800 */
[----:B------:R-:W4:Y:S04]  /*6950*/  LDL R4, [R1+0x794] ;  /* 0x0007940001047983 */ /* 0x000f280000100800 */
[----:B------:R-:W4:Y:S01]  /*6960*/  LDL R5, [R1+0x798] ;  /* 0x0007980001057983 */ /* 0x000f220000100800 */
[----:B---3--:R-:W-:-:S02]  /*6970*/  PRMT R19, RZ, 0x7610, R19 ;  /* 0x00007610ff137816 */ /* 0x008fc40000000013 */
[----:B----4-:R-:W-:-:S04]  /*6980*/  @P1 LOP3.LUT R5, R5, R4, RZ, 0x3c, !PT ;  /* 0x0000000405051212 */ /* 0x010fc800078e3cff */
        /* <DEDUP_REMOVED lines=69> */
[----:B------:R0:W2:Y:S04]  /*6de0*/  @P2 LDG.E.U16 R18, [R4.64] ;  /* 0x0000000604122981 */ /* 0x0000a8000c1e1500 */
[----:B0-----:R-:W4:Y:S04]  /*6df0*/  LDL R4, [R1+0x754] ;  /* 0x0007540001047983 */ /* 0x001f280000100800 */
[----:B------:R-:W4:Y:S01]  /*6e00*/  LDL R5, [R1+0x758] ;  /* 0x0007580001057983 */ /* 0x000f220000100800 */
[----:B---3--:R-:W-:Y:S02]  /*6e10*/  PRMT R19, RZ, 0x7610, R19 ;  /* 0x00007610ff137816 */ /* 0x008fe40000000013 */
[----:B----4-:R-:W-:-:S04]  /*6e20*/  @P2 LOP3.LUT R5, R5, R4, RZ, 0x3c, !PT ;  /* 0x0000000405052212 */ /* 0x010fc800078e3cff */
[----:B------:R-:W-:-:S04]  /*6e30*/  @P2 LOP3.LUT R4, R5, R4, RZ, 0x3c, !PT ;  /* 0x0000000405042212 */ /* 0x000fc800078e3cff */
[----:B------:R-:W-:-:S05]  /*6e40*/  @P2 LOP3.LUT R5, R5, R4, RZ, 0x3c, !PT ;  /* 0x0000000405052212 */ /* 0x000fca00078e3cff */
[----:B------:R0:W3:Y:S04]  /*6e50*/  @P2 LDG.E.U16 R19, [R4.64] ;  /* 0x0000000604132981 */ /* 0x0000e8000c1e1500 */
[----:B0-----:R-:W4:Y:S04]  /*6e60*/  LDL R4, [R1+0x74c] ;  /* 0x00074c0001047983 */ /* 0x001f280000100800 */
[----:B------:R-:W4:Y:S01]  /*6e70*/  LDL R5, [R1+0x750] ;  /* 0x0007500001057983 */ /* 0x000f220000100800 */
[----:B------:R-:W-:Y:S02]  /*6e80*/  ISETP.GT.AND P0, PT, R2, 0x9, PT ;  /* 0x000000090200780c */ /* 0x000fe40003f04270 */
[----:B------:R-:W-:-:S11]  /*6e90*/  PRMT R16, RZ, 0x7610, R16 ;  /* 0x00007610ff107816 */ /* 0x000fd60000000010 */
        /* <DEDUP_REMOVED lines=748> */
[----:B----4-:R-:W-:-:S02]  /*9d60*/  PRMT R6, RZ, 0x7610, R6 ;  /* 0x00007610ff067816 */ /* 0x010fc40000000006 */
[----:B--2---:R-:W-:-:S04]  /*9d70*/  @P1 LOP3.LUT R5, R5, R4, RZ, 0x3c, !PT ;  /* 0x0000000405051212 */ /* 0x004fc800078e3cff */
[----:B------:R-:W-:-:S04]  /*9d80*/  @P1 LOP3.LUT R4, R5, R4, RZ, 0x3c, !PT ;  /* 0x0000000405041212 */ /* 0x000fc800078e3cff */
[----:B------:R-:W-:-:S05]  /*9d90*/  @P1 LOP3.LUT R5, R5, R4, RZ, 0x3c, !PT ;  /* 0x0000000405051212 */ /* 0x000fca00078e3cff */
[----:B------:R-:W2:Y:S01]  /*9da0*/  @P1 LDG.E.U16 R6, [R4.64] ;  /* 0x0000000604061981 */ /* 0x000ea2000c1e1500 */
[----:B------:R-:W-:-:S03]  /*9db0*/  ISETP.GT.AND P0, PT, R2, 0x32, PT ;  /* 0x000000320200780c */ /* 0x000fc60003f04270 */
[----:B--2---:R0:W-:Y:S04]  /*9dc0*/  STL [R1+0x98], R6 ;  /* 0x0000980601007387 */ /* 0x0041e80000100800 */
[----:B0-----:R-:W2:Y:S04]  /*9dd0*/  LDL.LU R6, [R1+0x1324] ;  /* 0x0013240001067983 */ /* 0x001ea80000300800 */
        /* <DEDUP_REMOVED lines=63> */
[----:B------:R0:W2:Y:S04]  /*a1d0*/  @P1 LDG.E.U16 R6, [R4.64] ;  /* 0x0000000604061981 */ /* 0x0000a8000c1e1500 */
[----:B0-----:R-:W3:Y:S04]  /*a1e0*/  LDL R4, [R1+0x454] ;  /* 0x0004540001047983 */ /* 0x001ee80000100800 */
[----:B------:R-:W3:Y:S01]  /*a1f0*/  LDL R5, [R1+0x458] ;  /* 0x0004580001057983 */ /* 0x000ee20000100800 */
[----:B----4-:R-:W-:Y:S02]  /*a200*/  PRMT R7, RZ, 0x7610, R7 ;  /* 0x00007610ff077816 */ /* 0x010fe40000000007 */
[----:B---3--:R-:W-:-:S04]  /*a210*/  @P1 LOP3.LUT R5, R5, R4, RZ, 0x3c, !PT ;  /* 0x0000000405051212 */ /* 0x008fc800078e3cff */
        /* <DEDUP_REMOVED lines=51> */
[----:B------:R-:W-:Y:S02]  /*a550*/  PRMT R28, RZ, 0x7610, R28 ;  /* 0x00007610ff1c7816 */ /* 0x000fe4000000001c */
[----:B----4-:R-:W-:-:S04]  /*a560*/  @P0 LOP3.LUT R5, R5, R4, RZ, 0x3c, !PT ;  /* 0x0000000405050212 */ /* 0x010fc800078e3cff */
[----:B------:R-:W-:-:S04]  /*a570*/  @P0 LOP3.LUT R4, R5, R4, RZ, 0x3c, !PT ;  /* 0x0000000405040212 */ /* 0x000fc800078e3cff */
[----:B------:R-:W-:-:S05]  /*a580*/  @P0 LOP3.LUT R5, R5, R4, RZ, 0x3c, !PT ;  /* 0x0000000405050212 */ /* 0x000fca00078e3cff */
[----:B------:R-:W4:Y:S04]  /*a590*/  @P0 LDG.E.U16 R28, [R4.64] ;  /* 0x00000006041c0981 */ /* 0x000f28000c1e1500 */
[----:B--2---:R0:W-:Y:S04]  /*a5a0*/  STL [R1+0x6c], R3 ;  /* 0x00006c0301007387 */ /* 0x0041e80000100800 */
[----:B0-----:R-:W2:Y:S04]  /*a5b0*/  LDL R3, [R1+0x438] ;  /* 0x0004380001037983 */ /* 0x001ea80000100800 */
[----:B----4-:R0:W-:Y:S04]  /*a5c0*/  STL [R1+0x68], R28 ;  /* 0x0000681c01007387 */ /* 0x0101e80000100800 */
[----:B0-----:R-:W4:Y:S04]  /*a5d0*/  LDL.LU R28, [R1+0x12f8] ;  /* 0x0012f800011c7983 */ /* 0x001f280000300800 */
[----:B------:R-:W2:Y:S04]  /*a5e0*/  LDL R4, [R1+0x44c] ;  /* 0x00044c0001047983 */ /* 0x000ea80000100800 */
[----:B------:R-:W2:Y:S01]  /*a5f0*/  LDL R5, [R1+0x450] ;  /* 0x0004500001057983 */ /* 0x000ea20000100800 */
[----:B------:R-:W-:-:S02]  /*a600*/  ISETP.GT.AND P1, PT, R2, 0x39, PT ;  /* 0x000000390200780c */ /* 0x000fc40003f24270 */
[----:B----4-:R-:W-:-:S11]  /*a610*/  PRMT R28, RZ, 0x7610, R28 ;  /* 0x00007610ff1c7816 */ /* 0x010fd6000000001c */
        /* <DEDUP_REMOVED lines=25> */
[----:B------:R-:W4:Y:S01]  /*a7b0*/  LDL R5, [R1+0x434] ;  /* 0x0004340001057983 */ /* 0x000f220000100800 */
[----:B------:R-:W-:-:S03]  /*a7c0*/  @P0 IMAD.MOV.U32 R4, RZ, RZ, R3 ;  /* 0x000000ffff040224 */ /* 0x000fc600078e0003 */
[----:B------:R-:W3:Y:S01]  /*a7d0*/  LDL R3, [R1+0x7e4] ;  /* 0x0007e40001037983 */ /* 0x000ee20000100800 */
[----:B--2---:R-:W-:-:S06]  /*a7e0*/  PRMT R28, RZ, 0x7610, R28 ;  /* 0x00007610ff1c7816 */ /* 0x004fcc000000001c */
[----:B----4-:R-:W2:Y:S01]  /*a7f0*/  @P0 LDG.E.U16 R28, [R4.64] ;  /* 0x00000006041c0981 */ /* 0x010ea2000c1e1500 */
        /* <DEDUP_REMOVED lines=41> */
[----:B------:R-:W4:Y:S02]  /*aa90*/  LDL R5, [R1+0x7d8] ;  /* 0x0007d80001057983 */ /* 0x000f240000100800 */
[----:B---3--:R-:W-:-:S02]  /*aaa0*/  @P1 IMAD.MOV.U32 R4, RZ, RZ, R3 ;  /* 0x000000ffff041224 */ /* 0x008fc400078e0003 */
[----:B------:R-:W3:Y:S01]  /*aab0*/  LDL R3, [R1+0x7fc] ;  /* 0x0007fc0001037983 */ /* 0x000ee20000100800 */
[----:B--2---:R-:W-:-:S06]  /*aac0*/  PRMT R28, RZ, 0x7610, R28 ;  /* 0x00007610ff1c7816 */ /* 0x004fcc000000001c */
[----:B----4-:R-:W2:Y:S04]  /*aad0*/  @P1 LDG.E.U16 R28, [R4.64] ;  /* 0x00000006041c1981 */ /* 0x010ea8000c1e1500 */
        /* <DEDUP_REMOVED lines=18> */
[----:B------:R-:W4:Y:S04]  /*ac00*/  @P0 LDG.E.U16 R0, [R4.64] ;  /* 0x0000000604000981 */ /* 0x000f28000c1e1500 */
[----:B----4-:R0:W-:Y:S04]  /*ac10*/  STL [R1+0x2c], R0 ;  /* 0x00002c0001007387 */ /* 0x0101e80000100800 */
[----:B------:R-:W4:Y:S04]  /*ac20*/  LDL R4, [R1+0x7f0] ;  /* 0x0007f00001047983 */ /* 0x000f280000100800 */
[----:B------:R-:W4:Y:S01]  /*ac30*/  LDL R5, [R1+0x7f8] ;  /* 0x0007f80001057983 */ /* 0x000f220000100800 */
[----:B--2---:R-:W-:-:S03]  /*ac40*/  PRMT R28, RZ, 0x7610, R28 ;  /* 0x00007610ff1c7816 */ /* 0x004fc6000000001c */
[----:B0-----:R-:W0:Y:S01]  /*ac50*/  S2R R0, SR_TID.X ;  /* 0x0000000000007919 */ /* 0x001e220000002100 */
[----:B----4-:R-:W-:-:S04]  /*ac60*/  @P0 LOP3.LUT R5, R5, R4, RZ, 0x3c, !PT ;  /* 0x0000000405050212 */ /* 0x010fc800078e3cff */
[----:B------:R-:W-:-:S04]  /*ac70*/  @P0 LOP3.LUT R4, R5, R4, RZ, 0x3c, !PT ;  /* 0x0000000405040212 */ /* 0x000fc800078e3cff */
[----:B------:R-:W-:-:S05]  /*ac80*/  @P0 LOP3.LUT R5, R5, R4, RZ, 0x3c, !PT ;  /* 0x0000000405050212 */ /* 0x000fca00078e3cff */
[----:B------:R-:W2:Y:S01]  /*ac90*/  @P0 LDG.E.U16 R28, [R4.64] ;  /* 0x00000006041c0981 */ /* 0x000ea2000c1e1500 */
[----:B0-----:R-:W-:Y:S02]  /*aca0*/  LOP3.LUT R0, R0, 0x3f, RZ, 0xc0, !PT ;  /* 0x0000003f00007812 */ /* 0x001fe400078ec0ff */
[----:B------:R-:W-:Y:S02]  /*acb0*/  ISETP.GT.AND P1, PT, R2, 0x3f, PT ;  /* 0x0000003f0200780c */ /* 0x000fe40003f24270 */
[----:B------:R-:W-:Y:S01]  /*acc0*/  ISETP.GE.AND P0, PT, R0, R2, PT ;  /* 0x000000020000720c */ /* 0x000fe20003f06270 */
[----:B--2---:R0:W-:Y:S04]  /*acd0*/  STL [R1+0x28], R28 ;  /* 0x0000281c01007387 */ /* 0x0041e80000100800 */
[----:B0-----:R-:W2:Y:S04]  /*ace0*/  LDL.LU R28, [R1+0x12cc] ;  /* 0x0012cc00011c7983 */ /* 0x001ea80000300800 */
[----:B------:R-:W3:Y:S02]  /*acf0*/  LDL R2, [R1+0x7ec] ;  /* 0x0007ec0001027983 */ /* 0x000ee40000100800 */
[----:B---3--:R-:W-:-:S04]  /*ad00*/  @P1 LOP3.LUT R3, R3, R2, RZ, 0x3c, !PT ;  /* 0x0000000203031212 */ /* 0x008fc800078e3cff */
[C---:B------:R-:W-:Y:S02]  /*ad10*/  @P1 LOP3.LUT R2, R3.reuse, R2, RZ, 0x3c, !PT ;  /* 0x0000000203021212 */ /* 0x040fe400078e3cff */
[----:B--2---:R-:W-:Y:S02]  /*ad20*/  PRMT R28, RZ, 0x7610, R28 ;  /* 0x00007610ff1c7816 */ /* 0x004fe4000000001c */
[----:B------:R-:W-:-:S05]  /*ad30*/  @P1 LOP3.LUT R3, R3, R2, RZ, 0x3c, !PT ;  /* 0x0000000203031212 */ /* 0x000fca00078e3cff */
[----:B------:R-:W2:Y:S04]  /*ad40*/  @P1 LDG.E.U16 R28, [R2.64] ;  /* 0x00000006021c1981 */ /* 0x000ea8000c1e1500 */
[----:B------:R-:W-:Y:S04]  /*ad50*/  STL [R1+0x1244], R0 ;  /* 0x0012440001007387 */ /* 0x000fe80000100800 */
[----:B--2---:R0:W-:Y:S04]  /*ad60*/  STL [R1+0x24], R28 ;  /* 0x0000241c01007387 */ /* 0x0041e80000100800 */
[----:B0-----:R-:W2:Y:S04]  /*ad70*/  LDL.LU R28, [R1+0x12c8] ;  /* 0x0012c800011c7983 */ /* 0x001ea80000300800 */
[----:B------:R-:W3:Y:S04]  /*ad80*/  LDL R2, [R1+0x410] ;  /* 0x0004100001027983 */ /* 0x000ee80000100800 */
[----:B------:R-:W3:Y:S01]  /*ad90*/  LDL R3, [R1+0x414] ;  /* 0x0004140001037983 */ /* 0x000ee20000100800 */
[----:B------:R-:W-:-:S02]  /*ada0*/  PRMT R27, RZ, 0x7610, R27 ;  /* 0x00007610ff1b7816 */ /* 0x000fc4000000001b */
[----:B---3--:R-:W-:-:S04]  /*adb0*/  @P1 LOP3.LUT R3, R3, R2, RZ, 0x3c, !PT ;  /* 0x0000000203031212 */ /* 0x008fc800078e3cff */
[----:B------:R-:W-:-:S04]  /*adc0*/  @P1 LOP3.LUT R2, R3, R2, RZ, 0x3c, !PT ;  /* 0x0000000203021212 */ /* 0x000fc800078e3cff */
[----:B------:R-:W-:-:S05]  /*add0*/  @P1 LOP3.LUT R3, R3, R2, RZ, 0x3c, !PT ;  /* 0x0000000203031212 */ /* 0x000fca00078e3cff */
[----:B------:R-:W3:Y:S01]  /*ade0*/  @P1 LDG.E.U16 R27, [R2.64] ;  /* 0x00000006021b1981 */ /* 0x000ee2000c1e1500 */
[----:B------:R-:W-:-:S03]  /*adf0*/  PRMT R26, RZ, 0x7610, R26 ;  /* 0x00007610ff1a7816 */ /* 0x000fc6000000001a */
[----:B------:R-:W-:Y:S06]  /*ae00*/  BAR.SYNC.DEFER_BLOCKING 0x0 ;  /* 0x0000000000007b1d */ /* 0x000fec0000010000 */
[----:B---3--:R0:W-:Y:S04]  /*ae10*/  STL [R1+0x20], R27 ;  /* 0x0000201b01007387 */ /* 0x0081e80000100800 */
[----:B0-----:R-:W3:Y:S04]  /*ae20*/  LDL.LU R27, [R1+0x12c4] ;  /* 0x0012c400011b7983 */ /* 0x001ee80000300800 */
[----:B------:R-:W4:Y:S04]  /*ae30*/  LDL R2, [R1+0x40c] ;  /* 0x00040c0001027983 */ /* 0x000f280000100800 */
[----:B------:R-:W4:Y:S02]  /*ae40*/  LDL R3, [R1+0x814] ;  /* 0x0008140001037983 */ /* 0x000f240000100800 */
[----:B----4-:R-:W-:-:S04]  /*ae50*/  @!P0 LOP3.LUT R3, R3, R2, RZ, 0x3c, !PT ;  /* 0x0000000203038212 */ /* 0x010fc800078e3cff */
[----:B------:R-:W-:-:S04]  /*ae60*/  @!P0 LOP3.LUT R2, R3, R2, RZ, 0x3c, !PT ;  /* 0x0000000203028212 */ /* 0x000fc800078e3cff */
[----:B------:R-:W-:-:S05]  /*ae70*/  @!P0 LOP3.LUT R3, R3, R2, RZ, 0x3c, !PT ;  /* 0x0000000203038212 */ /* 0x000fca00078e3cff */
[----:B------:R-:W4:Y:S04]  /*ae80*/  @!P0 LDG.E.U16 R26, [R2.64] ;  /* 0x00000006021a8981 */ /* 0x000f28000c1e1500 */
[----:B----4-:R0:W-:Y:S04]  /*ae90*/  STL [R1+0x1c], R26 ;  /* 0x00001c1a01007387 */ /* 0x0101e80000100800 */
[----:B0-----:R-:W4:Y:S04]  /*aea0*/  LDL.LU R26, [R1+0x12c0] ;  /* 0x0012c000011a7983 */ /* 0x001f280000300800 */
[----:B------:R-:W2:Y:S04]  /*aeb0*/  LDL R2, [R1+0x810] ;  /* 0x0008100001027983 */ /* 0x000ea80000100800 */
[----:B------:R-:W2:Y:S01]  /*aec0*/  LDL R3, [R1+0x8d4] ;  /* 0x0008d40001037983 */ /* 0x000ea20000100800 */
[----:B------:R-:W-:-:S02]  /*aed0*/  PRMT R25, RZ, 0x7610, R25 ;  /* 0x00007610ff197816 */ /* 0x000fc40000000019 */
[----:B--2---:R-:W-:-:S04]  /*aee0*/  @!P0 LOP3.LUT R3, R3, R2, RZ, 0x3c, !PT ;  /* 0x0000000203038212 */ /* 0x004fc800078e3cff */
[----:B------:R-:W-:-:S04]  /*aef0*/  @!P0 LOP3.LUT R2, R3, R2, RZ, 0x3c, !PT ;  /* 0x0000000203028212 */ /* 0x000fc800078e3cff */
[----:B------:R-:W-:-:S05]  /*af00*/  @!P0 LOP3.LUT R3, R3, R2, RZ, 0x3c, !PT ;  /* 0x0000000203038212 */ /* 0x000fca00078e3cff */
[----:B------:R-:W2:Y:S04]  /*af10*/  @!P0 LDG.E.U16 R25, [R2.64] ;  /* 0x0000000602198981 */ /* 0x000ea8000c1e1500 */
[----:B--2---:R0:W-:Y:S04]  /*af20*/  STL [R1+0x18], R25 ;  /* 0x0000181901007387 */ /* 0x0041e80000100800 */
[----:B0-----:R-:W2:Y:S04]  /*af30*/  LDL.LU R25, [R1+0x12bc] ;  /* 0x0012bc0001197983 */ /* 0x001ea80000300800 */
        /* <DEDUP_REMOVED lines=33> */
[----:B------:R0:W2:Y:S04]  /*b150*/  @!P0 LDG.E.U16 R0, [R2.64] ;  /* 0x0000000602008981 */ /* 0x0000a8000c1e1500 */
[----:B0-----:R-:W2:Y:S04]  /*b160*/  LDL R2, [R1+0x8bc] ;  /* 0x0008bc0001027983 */ /* 0x001ea80000100800 */
[----:B------:R-:W2:Y:S01]  /*b170*/  LDL R3, [R1+0x8c0] ;  /* 0x0008c00001037983 */ /* 0x000ea20000100800 */
[----:B------:R-:W-:Y:S02]  /*b180*/  PRMT R28, RZ, 0x7610, R28 ;  /* 0x00007610ff1c7816 */ /* 0x000fe4000000001c */
[----:B--2---:R-:W-:-:S04]  /*b190*/  @!P0 LOP3.LUT R3, R3, R2, RZ, 0x3c, !PT ;  /* 0x0000000203038212 */ /* 0x004fc800078e3cff */
[----:B------:R-:W-:-:S04]  /*b1a0*/  @!P0 LOP3.LUT R2, R3, R2, RZ, 0x3c, !PT ;  /* 0x0000000203028212 */ /* 0x000fc800078e3cff */
[----:B------:R-:W-:-:S05]  /*b1b0*/  @!P0 LOP3.LUT R3, R3, R2, RZ, 0x3c, !PT ;  /* 0x0000000203038212 */ /* 0x000fca00078e3cff */
[----:B------:R-:W2:Y:S04]  /*b1c0*/  @!P0 LDG.E.U16 R28, [R2.64] ;  /* 0x00000006021c8981 */ /* 0x000ea8000c1e1500 */
[----:B------:R0:W-:Y:S04]  /*b1d0*/  STL [R1+0x1248], R0 ;  /* 0x0012480001007387 */ /* 0x0001e80000100800 */
[----:B0-----:R-:W3:Y:S04]  /*b1e0*/  LDL R0, [R1+0x8b8] ;  /* 0x0008b80001007983 */ /* 0x001ee80000100800 */
[----:B--2---:R-:W-:Y:S04]  /*b1f0*/  STL [R1+0x4], R28 ;  /* 0x0000041c01007387 */ /* 0x004fe80000100800 */
[----:B------:R-:W2:Y:S01]  /*b200*/  LDL R3, [R1+0x8b4] ;  /* 0x0008b40001037983 */ /* 0x000ea20000100800 */
[----:B------:R-:W-:Y:S01]  /*b210*/  PRMT R29, RZ, 0x7610, R29 ;  /* 0x00007610ff1d7816 */ /* 0x000fe2000000001d */
[----:B---3--:R-:W-:Y:S01]  /*b220*/  @!P0 IMAD.MOV.U32 R2, RZ, RZ, R0 ;  /* 0x000000ffff028224 */ /* 0x008fe200078e0000 */
[----:B------:R-:W-:Y:S01]  /*b230*/  PRMT R27, RZ, 0x7610, R27 ;  /* 0x00007610ff1b7816 */ /* 0x000fe2000000001b */
[----:B------:R-:W3:Y:S04]  /*b240*/  LDL R0, [R1+0x8a0] ;  /* 0x0008a00001007983 */ /* 0x000ee80000100800 */
[----:B--2---:R0:W2:Y:S04]  /*b250*/  @!P0 LDG.E.U16 R29, [R2.64] ;  /* 0x00000006021d8981 */ /* 0x0040a8000c1e1500 */
[----:B0-----:R-:W3:Y:S04]  /*b260*/  LDL R2, [R1+0x8ac] ;  /* 0x0008ac0001027983 */ /* 0x001ee80000100800 */
[----:B------:R-:W3:Y:S04]  /*b270*/  LDL R3, [R1+0x8b0] ;  /* 0x0008b00001037983 */ /* 0x000ee80000100800 */
[----:B--2---:R0:W-:Y:S04]  /*b280*/  STL [R1+0x124c], R29 ;  /* 0x00124c1d01007387 */ /* 0x0041e80000100800 */
[----:B0-----:R-:W2:Y:S01]  /*b290*/  LDL R29, [R1+0x8a8] ;  /* 0x0008a800011d7983 */ /* 0x001ea20000100800 */
[----:B---3--:R-:W-:-:S04]  /*b2a0*/  @!P0 LOP3.LUT R3, R3, R2, RZ, 0x3c, !PT ;  /* 0x0000000203038212 */ /* 0x008fc800078e3cff */
[----:B------:R-:W-:-:S04]  /*b2b0*/  @!P0 LOP3.LUT R2, R3, R2, RZ, 0x3c, !PT ;  /* 0x0000000203028212 */ /* 0x000fc800078e3cff */
[----:B------:R-:W-:-:S05]  /*b2c0*/  @!P0 LOP3.LUT R3, R3, R2, RZ, 0x3c, !PT ;  /* 0x0000000203038212 */ /* 0x000fca00078e3cff */
[----:B------:R0:W3:Y:S04]  /*b2d0*/  @!P0 LDG.E.U16 R27, [R2.64] ;  /* 0x00000006021b8981 */ /* 0x0000e8000c1e1500 */
[----:B0-----:R-:W3:Y:S01]  /*b2e0*/  LDL R3, [R1+0x8a4] ;  /* 0x0008a40001037983 */ /* 0x001ee20000100800 */
[----:B----4-:R-:W-:Y:S01]  /*b2f0*/  PRMT R26, RZ, 0x7610, R26 ;  /* 0x00007610ff1a7816 */ /* 0x010fe2000000001a */
[----:B--2---:R-:W-:Y:S02]  /*b300*/  @!P0 IMAD.MOV.U32 R2, RZ, RZ, R29 ;  /* 0x000000ffff028224 */ /* 0x004fe400078e001d */
[----:B---3--:R0:W-:Y:S01]  /*b310*/  STL [R1+0x1250], R27 ;  /* 0x0012501b01007387 */ /* 0x0081e20000100800 */
[----:B------:R-:W-:-:S03]  /*b320*/  PRMT R25, RZ, 0x7610, R25 ;  /* 0x00007610ff197816 */ /* 0x000fc60000000019 */
[----:B------:R-:W2:Y:S04]  /*b330*/  LDL R29, [R1+0x890] ;  /* 0x00089000011d7983 */ /* 0x000ea80000100800 */
[----:B0-----:R-:W3:Y:S04]  /*b340*/  LDL R27, [R1+0x89c] ;  /* 0x00089c00011b7983 */ /* 0x001ee80000100800 */
[----:B------:R0:W4:Y:S02]  /*b350*/  @!P0 LDG.E.U16 R26, [R2.64] ;  /* 0x00000006021a8981 */ /* 0x000124000c1e1500 */
[----:B0-----:R-:W-:-:S02]  /*b360*/  @!P0 IMAD.MOV.U32 R2, RZ, RZ, R0 ;  /* 0x000000ffff028224 */ /* 0x001fc400078e0000 */
[----:B---3--:R-:W-:Y:S01]  /*b370*/  @!P0 IMAD.MOV.U32 R3, RZ, RZ, R27 ;  /* 0x000000ffff038224 */ /* 0x008fe200078e001b */
[----:B----4-:R0:W-:Y:S04]  /*b380*/  STL [R1+0x1254], R26 ;  /* 0x0012541a01007387 */ /* 0x0101e80000100800 */
[----:B------:R1:W3:Y:S01]  /*b390*/  @!P0 LDG.E.U16 R25, [R2.64] ;  /* 0x0000000602198981 */ /* 0x0002e2000c1e1500 */
[----:B------:R-:W-:-:S03]  /*b3a0*/  PRMT R24, RZ, 0x7610, R24 ;  /* 0x00007610ff187816 */ /* 0x000fc60000000018 */
[----:B------:R-:W4:Y:S04]  /*b3b0*/  LDL R27, [R1+0x884] ;  /* 0x00088400011b7983 */ /* 0x000f280000100800 */
[----:B0-----:R-:W2:Y:S04]  /*b3c0*/  LDL R26, [R1+0x898] ;  /* 0x00089800011a7983 */ /* 0x001ea80000100800 */
[----:B-1----:R-:W4:Y:S04]  /*b3d0*/  LDL R3, [R1+0x894] ;  /* 0x0008940001037983 */ /* 0x002f280000100800 */
[----:B------:R-:W4:Y:S04]  /*b3e0*/  LDL R0, [R1+0x888] ;  /* 0x0008880001007983 */ /* 0x000f280000100800 */
[----:B---3--:R0:W-:Y:S01]  /*b3f0*/  STL [R1+0x1258], R25 ;  /* 0x0012581901007387 */ /* 0x0081e20000100800 */
[----:B--2---:R-:W-:Y:S01]  /*b400*/  @!P0 IMAD.MOV.U32 R2, RZ, RZ, R26 ;  /* 0x000000ffff028224 */ /* 0x004fe200078e001a */
[----:B------:R-:W-:-:S02]  /*b410*/  PRMT R23, RZ, 0x7610, R23 ;  /* 0x00007610ff177816 */ /* 0x000fc40000000017 */
[----:B------:R-:W2:Y:S04]  /*b420*/  LDL R26, [R1+0x87c] ;  /* 0x00087c00011a7983 */ /* 0x000ea80000100800 */
[----:B----4-:R1:W3:Y:S01]  /*b430*/  @!P0 LDG.E.U16 R24, [R2.64] ;  /* 0x0000000602188981 */ /* 0x0102e2000c1e1500 */
[----:B------:R-:W-:-:S03]  /*b440*/  PRMT R22, RZ, 0x7610, R22 ;  /* 0x00007610ff167816 */ /* 0x000fc60000000016 */
[----:B0-----:R-:W4:Y:S04]  /*b450*/  LDL R25, [R1+0x880] ;  /* 0x0008800001197983 */ /* 0x001f280000100800 */
[----:B-1----:R-:W2:Y:S01]  /*b460*/  LDL R3, [R1+0x88c] ;  /* 0x00088c0001037983 */ /* 0x002ea20000100800 */
[----:B------:R-:W-:-:S03]  /*b470*/  @!P0 IMAD.MOV.U32 R2, RZ, RZ, R29 ;  /* 0x000000ffff028224 */ /* 0x000fc600078e001d */
[----:B------:R-:W0:Y:S04]  /*b480*/  S2R R28, SR_TID.X ;  /* 0x00000000001c7919 */ /* 0x000e280000002100 */
[----:B--2---:R1:W2:Y:S02]  /*b490*/  @!P0 LDG.E.U16 R23, [R2.64] ;  /* 0x0000000602178981 */ /* 0x0042a4000c1e1500 */
[----:B-1----:R-:W-:Y:S02]  /*b4a0*/  @!P0 IMAD.MOV.U32 R2, RZ, RZ, R0 ;  /* 0x000000ffff028224 */ /* 0x002fe400078e0000 */
[----:B------:R-:W-:-:S05]  /*b4b0*/  @!P0 IMAD.MOV.U32 R3, RZ, RZ, R27 ;  /* 0x000000ffff038224 */ /* 0x000fca00078e001b */
[----:B------:R4:W2:Y:S01]  /*b4c0*/  @!P0 LDG.E.U16 R22, [R2.64] ;  /* 0x0000000602168981 */ /* 0x0008a2000c1e1500 */
[----:B0-----:R-:W-:-:S03]  /*b4d0*/  LOP3.LUT R28, R28, 0x7f, RZ, 0xc0, !PT ;  /* 0x0000007f1c1c7812 */ /* 0x001fc600078ec0ff */
[----:B---3--:R0:W-:Y:S04]  /*b4e0*/  STL [R1+0x125c], R24 ;  /* 0x00125c1801007387 */ /* 0x0081e80000100800 */
[----:B------:R-:W3:Y:S01]  /*b4f0*/  LDL R29, [R1+0x874] ;  /* 0x00087400011d7983 */ /* 0x000ee20000100800 */
[----:B------:R-:W-:-:S03]  /*b500*/  IMAD.SHL.U32 R28, R28, 0x2, RZ ;  /* 0x000000021c1c7824 */ /* 0x000fc600078e00ff */
[----:B0-----:R-:W3:Y:S01]  /*b510*/  LDL R24, [R1+0x878] ;  /* 0x0008780001187983 */ /* 0x001ee20000100800 */
[----:B----4-:R-:W-:-:S03]  /*b520*/  @!P0 IMAD.MOV.U32 R2, RZ, RZ, R25 ;  /* 0x000000ffff028224 */ /* 0x010fc600078e0019 */
[----:B------:R0:W-:Y:S01]  /*b530*/  STS.U16 [R28+0x100], R21 ;  /* 0x000100151c007388 */ /* 0x0001e20000000400 */
[----:B------:R-:W-:Y:S01]  /*b540*/  @!P0 IMAD.MOV.U32 R3, RZ, RZ, R26 ;  /* 0x000000ffff038224 */ /* 0x000fe200078e001a */
[----:B0-----:R-:W-:-:S06]  /*b550*/  PRMT R21, RZ, 0x7610, R21 ;  /* 0x00007610ff157816 */ /* 0x001fcc0000000015 */
[----:B------:R3:W4:Y:S04]  /*b560*/  @!P0 LDG.E.U16 R21, [R2.64] ;  /* 0x0000000602158981 */ /* 0x000728000c1e1500 */
[----:B--2---:R-:W-:Y:S04]  /*b570*/  STL [R1+0x1260], R23 ;  /* 0x0012601701007387 */ /* 0x004fe80000100800 */
[----:B------:R-:W2:Y:S04]  /*b580*/  LDL R27, [R1+0x86c] ;  /* 0x00086c00011b7983 */ /* 0x000ea80000100800 */
[----:B------:R-:W2:Y:S04]  /*b590*/  LDL R0, [R1+0x870] ;  /* 0x0008700001007983 */ /* 0x000ea80000100800 */
[----:B------:R-:W-:Y:S04]  /*b5a0*/  STL [R1+0x1264], R22 ;  /* 0x0012641601007387 */ /* 0x000fe80000100800 */
[----:B------:R-:W2:Y:S04]  /*b5b0*/  LDL R26, [R1+0x864] ;  /* 0x00086400011a7983 */ /* 0x000ea80000100800 */
[----:B------:R-:W2:Y:S01]  /*b5c0*/  LDL R25, [R1+0x868] ;  /* 0x0008680001197983 */ /* 0x000ea20000100800 */
[----:B---3--:R-:W-:-:S03]  /*b5d0*/  @!P0 IMAD.MOV.U32 R3, RZ, RZ, R29 ;  /* 0x000000ffff038224 */ /* 0x008fc600078e001d */
[----:B------:R0:W-:Y:S01]  /*b5e0*/  STS.U16 [R28], R20 ;  /* 0x000000141c007388 */ /* 0x0001e20000000400 */
[----:B------:R-:W-:-:S03]  /*b5f0*/  @!P0 IMAD.MOV.U32 R2, RZ, RZ, R24 ;  /* 0x000000ffff028224 */ /* 0x000fc600078e0018 */
[----:B------:R1:W-:Y:S01]  /*b600*/  STS.U16 [R28+0x1100], R19 ;  /* 0x001100131c007388 */ /* 0x0003e20000000400 */
[----:B0-----:R-:W-:Y:S02]  /*b610*/  PRMT R20, RZ, 0x7610, R20 ;  /* 0x00007610ff147816 */ /* 0x001fe40000000014 */
[----:B-1----:R-:W-:-:S04]  /*b620*/  PRMT R19, RZ, 0x7610, R19 ;  /* 0x00007610ff137816 */ /* 0x002fc80000000013 */
[----:B------:R2:W3:Y:S04]  /*b630*/  @!P0 LDG.E.U16 R20, [R2.64] ;  /* 0x0000000602148981 */ /* 0x0004e8000c1e1500 */
[----:B------:R0:W-:Y:S04]  /*b640*/  STS.U16 [R28+0x1000], R18 ;  /* 0x001000121c007388 */ /* 0x0001e80000000400 */
[----:B----4-:R-:W-:Y:S04]  /*b650*/  STL [R1+0x1268], R21 ;  /* 0x0012681501007387 */ /* 0x010fe80000100800 */
[----:B------:R-:W4:Y:S01]  /*b660*/  LDL R24, [R1+0x85c] ;  /* 0x00085c0001187983 */ /* 0x000f220000100800 */
[----:B0-----:R-:W-:-:S03]  /*b670*/  PRMT R18, RZ, 0x7610, R18 ;  /* 0x00007610ff127816 */ /* 0x001fc60000000012 */
[----:B------:R-:W4:Y:S01]  /*b680*/  LDL R23, [R1+0x860] ;  /* 0x0008600001177983 */ /* 0x000f220000100800 */
[----:B--2---:R-:W-:Y:S02]  /*b690*/  @!P0 IMAD.MOV.U32 R3, RZ, RZ, R27 ;  /* 0x000000ffff038224 */ /* 0x004fe400078e001b */
[----:B------:R-:W-:-:S05]  /*b6a0*/  @!P0 IMAD.MOV.U32 R2, RZ, RZ, R0 ;  /* 0x000000ffff028224 */ /* 0x000fca00078e0000 */
[----:B------:R0:W2:Y:S02]  /*b6b0*/  @!P0 LDG.E.U16 R19, [R2.64] ;  /* 0x0000000602138981 */ /* 0x0000a4000c1e1500 */
[----:B0-----:R-:W-:Y:S02]  /*b6c0*/  @!P0 IMAD.MOV.U32 R3, RZ, RZ, R26 ;  /* 0x000000ffff038224 */ /* 0x001fe400078e001a */
[----:B------:R-:W-:-:S05]  /*b6d0*/  @!P0 IMAD.MOV.U32 R2, RZ, RZ, R25 ;  /* 0x000000ffff028224 */ /* 0x000fca00078e0019 */
[----:B------:R4:W2:Y:S04]  /*b6e0*/  @!P0 LDG.E.U16 R18, [R2.64] ;  /* 0x0000000602128981 */ /* 0x0008a8000c1e1500 */
[----:B------:R0:W-:Y:S04]  /*b6f0*/  STS.U16 [R28+0x2100], R17 ;  /* 0x002100111c007388 */ /* 0x0001e80000000400 */
[----:B---3--:R1:W-:Y:S04]  /*b700*/  STL [R1+0x126c], R20 ;  /* 0x00126c1401007387 */ /* 0x0083e80000100800 */
[----:B------:R-:W3:Y:S04]  /*b710*/  LDL R22, [R1+0x854] ;  /* 0x0008540001167983 */ /* 0x000ee80000100800 */
[----:B------:R-:W3:Y:S01]  /*b720*/  LDL R0, [R1+0x858] ;  /* 0x0008580001007983 */ /* 0x000ee20000100800 */
[----:B0-----:R-:W-:Y:S01]  /*b730*/  PRMT R17, RZ, 0x7610, R17 ;  /* 0x00007610ff117816 */ /* 0x001fe20000000011 */
[----:B----4-:R-:W-:-:S02]  /*b740*/  @!P0 IMAD.MOV.U32 R3, RZ, RZ, R24 ;  /* 0x000000ffff038224 */ /* 0x010fc400078e0018 */
[----:B------:R-:W-:-:S05]  /*b750*/  @!P0 IMAD.MOV.U32 R2, RZ, RZ, R23 ;  /* 0x000000ffff028224 */ /* 0x000fca00078e0017 */
[----:B------:R3:W4:Y:S04]  /*b760*/  @!P0 LDG.E.U16 R17, [R2.64] ;  /* 0x0000000602118981 */ /* 0x000728000c1e1500 */
[----:B--2---:R0:W-:Y:S04]  /*b770*/  STL [R1+0x1270], R19 ;  /* 0x0012701301007387 */ /* 0x0041e80000100800 */
[----:B------:R-:W2:Y:S04]  /*b780*/  LDL R21, [R1+0x84c] ;  /* 0x00084c0001157983 */ /* 0x000ea80000100800 */
[----:B-1----:R-:W2:Y:S04]  /*b790*/  LDL R20, [R1+0x850] ;  /* 0x0008500001147983 */ /* 0x002ea80000100800 */
[----:B------:R1:W-:Y:S04]  /*b7a0*/  STL [R1+0x1274], R18 ;  /* 0x0012741201007387 */ /* 0x0003e80000100800 */
[----:B0-----:R-:W2:Y:S04]  /*b7b0*/  LDL R19, [R1+0x844] ;  /* 0x0008440001137983 */ /* 0x001ea80000100800 */
[----:B-1----:R-:W2:Y:S04]  /*b7c0*/  LDL R18, [R1+0x848] ;  /* 0x0008480001127983 */ /* 0x002ea80000100800 */
[----:B------:R0:W-:Y:S01]  /*b7d0*/  STS.U16 [R28+0x2000], R16 ;  /* 0x002000101c007388 */ /* 0x0001e20000000400 */
[----:B---3--:R-:W-:-:S02]  /*b7e0*/  @!P0 IMAD.MOV.U32 R3, RZ, RZ, R22 ;  /* 0x000000ffff038224 */ /* 0x008fc400078e0016 */
[----:B------:R-:W-:Y:S01]  /*b7f0*/  @!P0 IMAD.MOV.U32 R2, RZ, RZ, R0 ;  /* 0x000000ffff028224 */ /* 0x000fe200078e0000 */
[----:B0-----:R-:W-:Y:S01]  /*b800*/  PRMT R16, RZ, 0x7610, R16 ;  /* 0x00007610ff107816 */ /* 0x001fe20000000010 */
[----:B------:R0:W-:Y:S05]  /*b810*/  STS.U16 [R28+0x3100], R15 ;  /* 0x0031000f1c007388 */ /* 0x0001ea0000000400 */
[----:B------:R2:W3:Y:S01]  /*b820*/  @!P0 LDG.E.U16 R16, [R2.64] ;  /* 0x0000000602108981 */ /* 0x0004e2000c1e1500 */
[----:B0-----:R-:W-:-:S03]  /*b830*/  PRMT R15, RZ, 0x7610, R15 ;  /* 0x00007610ff0f7816 */ /* 0x001fc6000000000f */
[----:B------:R0:W-:Y:S04]  /*b840*/  STS.U16 [R28+0x3000], R14 ;  /* 0x0030000e1c007388 */ /* 0x0001e80000000400 */
[----:B----4-:R1:W-:Y:S04]  /*b850*/  STL [R1+0x1278], R17 ;  /* 0x0012781101007387 */ /* 0x0103e80000100800 */
[----:B------:R-:W4:Y:S01]  /*b860*/  LDL R0, [R1+0x840] ;  /* 0x0008400001007983 */ /* 0x000f220000100800 */
[----:B0-----:R-:W-:-:S03]  /*b870*/  PRMT R14, RZ, 0x7610, R14 ;  /* 0x00007610ff0e7816 */ /* 0x001fc6000000000e */
[----:B-1----:R-:W4:Y:S04]  /*b880*/  LDL R17, [R1+0x83c] ;  /* 0x00083c0001117983 */ /* 0x002f280000100800 */
[----:B------:R-:W4:Y:S01]  /*b890*/  LDL.LU R29, [R1+0x3cc] ;  /* 0x0003cc00011d7983 */ /* 0x000f220000300800 */
        /* <DEDUP_REMOVED lines=8> */
[----:B0-----:R-:W3:Y:S04]  /*b920*/  LDL R8, [R1+0x838] ;  /* 0x0008380001087983 */ /* 0x001ee80000100800 */
[----:B-1----:R-:W3:Y:S04]  /*b930*/  LDL R16, [R1+0x834] ;  /* 0x0008340001107983 */ /* 0x002ee80000100800 */
[----:B------:R-:W3:Y:S01]  /*b940*/  LDL.LU R27, [R1+0x3d0] ;  /* 0x0003d000011b7983 */ /* 0x000ee20000300800 */
[----:B----4-:R-:W-:Y:S01]  /*b950*/  @!P0 IMAD.MOV.U32 R2, RZ, RZ, R0 ;  /* 0x000000ffff028224 */ /* 0x010fe200078e0000 */
[----:B------:R-:W-:Y:S01]  /*b960*/  PRMT R5, RZ, 0x7610, R5 ;  /* 0x00007610ff057816 */ /* 0x000fe20000000005 */
[----:B------:R-:W-:-:S05]  /*b970*/  @!P0 IMAD.MOV.U32 R3, RZ, RZ, R17 ;  /* 0x000000ffff038224 */ /* 0x000fca00078e0011 */
[----:B------:R0:W4:Y:S04]  /*b980*/  @!P0 LDG.E.U16 R5, [R2.64] ;  /* 0x0000000602058981 */ /* 0x000128000c1e1500 */
[----:B--2---:R1:W-:Y:S04]  /*b990*/  STL [R1+0x1280], R15 ;  /* 0x0012800f01007387 */ /* 0x0043e80000100800 */
[----:B------:R-:W2:Y:S04]  /*b9a0*/  LDL.LU R24, [R1+0x3a0] ;  /* 0x0003a00001187983 */ /* 0x000ea80000300800 */
[----:B------:R-:W-:Y:S04]  /*b9b0*/  STL [R1+0x1284], R14 ;  /* 0x0012840e01007387 */ /* 0x000fe80000100800 */
[----:B-1----:R-:W2:Y:S04]  /*b9c0*/  LDL R15, [R1+0x830] ;  /* 0x00083000010f7983 */ /* 0x002ea80000100800 */
[----:B------:R-:W2:Y:S01]  /*b9d0*/  LDL R0, [R1+0x8dc] ;  /* 0x0008dc0001007983 */ /* 0x000ea20000100800 */
[----:B0-----:R-:W-:-:S03]  /*b9e0*/  PRMT R3, RZ, 0x7610, R3 ;  /* 0x00007610ff037816 */ /* 0x001fc60000000003 */
[----:B------:R3:W-:Y:S04]  /*b9f0*/  STS.U16 [R28+0x7000], R6 ;  /* 0x007000061c007388 */ /* 0x0007e80000000400 */
[----:B------:R0:W-:Y:S04]  /*ba00*/  STS.U16 [R28+0x7100], R7 ;  /* 0x007100071c007388 */ /* 0x0001e80000000400 */
[----:B------:R1:W-:Y:S01]  /*ba10*/  STS.U16 [R28+0x5000], R10 ;  /* 0x0050000a1c007388 */ /* 0x0003e20000000400 */
[----:B---3--:R-:W-:-:S03]  /*ba20*/  @!P0 IMAD.MOV.U32 R6, RZ, RZ, R8 ;  /* 0x000000ffff068224 */ /* 0x008fc600078e0008 */
[----:B------:R-:W3:Y:S01]  /*ba30*/  LDL.LU R25, [R1+0x3a4] ;  /* 0x0003a40001197983 */ /* 0x000ee20000300800 */
[----:B0-----:R-:W-:Y:S01]  /*ba40*/  @!P0 IMAD.MOV.U32 R7, RZ, RZ, R16 ;  /* 0x000000ffff078224 */ /* 0x001fe200078e0010 */
[----:B-1----:R-:W-:-:S04]  /*ba50*/  PRMT R10, RZ, 0x7610, R10 ;  /* 0x00007610ff0a7816 */ /* 0x002fc8000000000a */
[----:B------:R2:W3:Y:S04]  /*ba60*/  @!P0 LDG.E.U16 R3, [R6.64] ;  /* 0x0000000606038981 */ /* 0x0004e8000c1e1500 */
[----:B------:R0:W-:Y:S04]  /*ba70*/  STS.U16 [R28+0x6100], R9 ;  /* 0x006100091c007388 */ /* 0x0001e80000000400 */
[----:B----4-:R-:W-:Y:S04]  /*ba80*/  STL [R1+0x1288], R5 ;  /* 0x0012880501007387 */ /* 0x010fe80000100800 */
[----:B------:R-:W4:Y:S04]  /*ba90*/  LDL R8, [R1+0x8f8] ;  /* 0x0008f80001087983 */ /* 0x000f280000100800 */
[----:B0-----:R-:W4:Y:S04]  /*baa0*/  LDL R9, [R1+0x82c] ;  /* 0x00082c0001097983 */ /* 0x001f280000100800 */
[----:B------:R-:W3:Y:S04]  /*bab0*/  LDL R17, [R1+0x828] ;  /* 0x0008280001117983 */ /* 0x000ee80000100800 */
[----:B------:R-:W3:Y:S01]  /*bac0*/  LDL R16, [R1+0x8f4] ;  /* 0x0008f40001107983 */ /* 0x000ee20000100800 */
[----:B--2---:R-:W-:-:S02]  /*bad0*/  @!P0 IMAD.MOV.U32 R7, RZ, RZ, R15 ;  /* 0x000000ffff078224 */ /* 0x004fc400078e000f */
[----:B------:R-:W-:-:S05]  /*bae0*/  @!P0 IMAD.MOV.U32 R6, RZ, RZ, R0 ;  /* 0x000000ffff068224 */ /* 0x000fca00078e0000 */
[----:B------:R0:W2:Y:S04]  /*baf0*/  @!P0 LDG.E.U16 R10, [R6.64] ;  /* 0x00000006060a8981 */ /* 0x0000a8000c1e1500 */
[----:B------:R-:W1:Y:S04]  /*bb00*/  S2R R26, SR_TID.X ;  /* 0x00000000001a7919 */ /* 0x000e680000002100 */
[----:B------:R-:W-:Y:S04]  /*bb10*/  STS.U16 [R28+0x4000], R12 ;  /* 0x0040000c1c007388 */ /* 0x000fe80000000400 */
[----:B------:R-:W-:Y:S01]  /*bb20*/  STS.U16 [R28+0x4100], R13 ;  /* 0x0041000d1c007388 */ /* 0x000fe20000000400 */
[----:B-1----:R-:W-:-:S05]  /*bb30*/  LOP3.LUT R26, R26, 0x7f, RZ, 0xc0, !PT ;  /* 0x0000007f1a1a7812 */ /* 0x002fca00078ec0ff */
[----:B------:R-:W-:Y:S01]  /*bb40*/  IMAD.SHL.U32 R14, R26, 0x2, RZ ;  /* 0x000000021a0e7824 */ /* 0x000fe200078e00ff */
[----:B------:R-:W-:Y:S04]  /*bb50*/  STS.U16 [R28+0x5100], R11 ;  /* 0x0051000b1c007388 */ /* 0x000fe80000000400 */
[----:B------:R-:W-:Y:S01]  /*bb60*/  LOP3.LUT R14, R14, 0x10, RZ, 0x3c, !PT ;  /* 0x000000100e0e7812 */ /* 0x000fe200078e3cff */
[----:B------:R-:W2:Y:S04]  /*bb70*/  LDL.LU R26, [R1+0x358] ;  /* 0x00035800011a7983 */ /* 0x000ea80000300800 */
[----:B---3--:R-:W-:Y:S04]  /*bb80*/  STL [R1+0x128c], R3 ;  /* 0x00128c0301007387 */ /* 0x008fe80000100800 */
[----:B------:R1:W-:Y:S04]  /*bb90*/  STS.U16 [R14+0x200], R29 ;  /* 0x0002001d0e007388 */ /* 0x0003e80000000400 */
[----:B------:R3:W-:Y:S04]  /*bba0*/  STS.U16 [R14+0x300], R27 ;  /* 0x0003001b0e007388 */ /* 0x0007e80000000400 */
[----:B-1----:R-:W2:Y:S04]  /*bbb0*/  LDL.LU R29, [R1+0x35c] ;  /* 0x00035c00011d7983 */ /* 0x002ea80000300800 */
[----:B------:R-:W2:Y:S04]  /*bbc0*/  LDL R5, [R1+0x824] ;  /* 0x0008240001057983 */ /* 0x000ea80000100800 */
[----:B------:R-:W2:Y:S01]  /*bbd0*/  LDL R0, [R1+0x8f0] ;  /* 0x0008f00001007983 */ /* 0x000ea20000100800 */
[----:B0-----:R-:W-:-:S06]  /*bbe0*/  PRMT R6, RZ, 0x7610, R6 ;  /* 0x00007610ff067816 */ /* 0x001fcc0000000006 */
[----:B----4-:R0:W4:Y:S01]  /*bbf0*/  @!P0 LDG.E.U16 R6, [R8.64] ;  /* 0x0000000608068981 */ /* 0x010122000c1e1500 */
[----:B------:R-:W-:Y:S01]  /*bc00*/  PRMT R4, RZ, 0x7610, R4 ;  /* 0x00007610ff047816 */ /* 0x000fe20000000004 */
[----:B0-----:R-:W-:Y:S02]  /*bc10*/  @!P0 IMAD.MOV.U32 R8, RZ, RZ, R16 ;  /* 0x000000ffff088224 */ /* 0x001fe400078e0010 */
[----:B------:R-:W-:-:S05]  /*bc20*/  @!P0 IMAD.MOV.U32 R9, RZ, RZ, R17 ;  /* 0x000000ffff098224 */ /* 0x000fca00078e0011 */
[----:B------:R0:W4:Y:S04]  /*bc30*/  @!P0 LDG.E.U16 R4, [R8.64] ;  /* 0x0000000608048981 */ /* 0x000128000c1e1500 */
[----:B--2---:R1:W-:Y:S04]  /*bc40*/  STL [R1+0x1290], R10 ;  /* 0x0012900a01007387 */ /* 0x0043e80000100800 */
[----:B---3--:R-:W2:Y:S04]  /*bc50*/  LDL.LU R27, [R1+0x13c] ;  /* 0x00013c00011b7983 */ /* 0x008ea80000300800 */
[----:B------:R-:W3:Y:S04]  /*bc60*/  LDL R15, [R1+0x820] ;  /* 0x00082000010f7983 */ /* 0x000ee80000100800 */
[----:B-1----:R-:W2:Y:S01]  /*bc70*/  LDL R10, [R1+0x8ec] ;  /* 0x0008ec00010a7983 */ /* 0x002ea20000100800 */
[----:B------:R-:W-:-:S02]  /*bc80*/  PRMT R2, RZ, 0x7610, R2 ;  /* 0x00007610ff027816 */ /* 0x000fc40000000002 */
[----:B------:R-:W-:Y:S01]  /*bc90*/  PRMT R7, RZ, 0x7610, R7 ;  /* 0x00007610ff077816 */ /* 0x000fe20000000007 */
[----:B0-----:R-:W-:Y:S02]  /*bca0*/  @!P0 IMAD.MOV.U32 R9, RZ, RZ, R5 ;  /* 0x000000ffff098224 */ /* 0x001fe400078e0005 */
[----:B------:R-:W-:-:S05]  /*bcb0*/  @!P0 IMAD.MOV.U32 R8, RZ, RZ, R0 ;  /* 0x000000ffff088224 */ /* 0x000fca00078e0000 */
[----:B------:R3:W2:Y:S04]  /*bcc0*/  @!P0 LDG.E.U16 R2, [R8.64] ;  /* 0x0000000608028981 */ /* 0x0006a8000c1e1500 */
[----:B----4-:R0:W-:Y:S04]  /*bcd0*/  STL [R1+0x1294], R6 ;  /* 0x0012940601007387 */ /* 0x0101e80000100800 */
[----:B------:R-:W4:Y:S04]  /*bce0*/  LDL R3, [R1+0x8e8] ;  /* 0x0008e80001037983 */ /* 0x000f280000100800 */
[----:B0-----:R-:W4:Y:S04]  /*bcf0*/  LDL R6, [R1+0x81c] ;  /* 0x00081c0001067983 */ /* 0x001f280000100800 */
[----:B------:R0:W-:Y:S04]  /*bd00*/  STL [R1+0x1298], R4 ;  /* 0x0012980401007387 */ /* 0x0001e80000100800 */
[----:B------:R-:W4:Y:S04]  /*bd10*/  LDL.LU R28, [R1+0x8d8] ;  /* 0x0008d800011c7983 */ /* 0x000f280000300800 */
[----:B------:R-:W4:Y:S04]  /*bd20*/  LDL R5, [R1+0x818] ;  /* 0x0008180001057983 */ /* 0x000f280000100800 */
[----:B0-----:R-:W4:Y:S04]  /*bd30*/  LDL R4, [R1+0x8e4] ;  /* 0x0008e40001047983 */ /* 0x001f280000100800 */
[----:B------:R-:W-:Y:S01]  /*bd40*/  STS.U16 [R14+0x1200], R24 ;  /* 0x001200180e007388 */ /* 0x000fe20000000400 */
[----:B---3--:R-:W-:-:S02]  /*bd50*/  @!P0 IMAD.MOV.U32 R9, RZ, RZ, R15 ;  /* 0x000000ffff098224 */ /* 0x008fc400078e000f */
[----:B--2---:R-:W-:Y:S01]  /*bd60*/  @!P0 IMAD.MOV.U32 R8, RZ, RZ, R10 ;  /* 0x000000ffff088224 */ /* 0x004fe200078e000a */
[----:B------:R-:W2:Y:S04]  /*bd70*/  LDL.LU R0, [R1+0x140] ;  /* 0x0001400001007983 */ /* 0x000ea80000300800 */
[----:B------:R4:W3:Y:S04]  /*bd80*/  @!P0 LDG.E.U16 R7, [R8.64] ;  /* 0x0000000608078981 */ /* 0x0008e8000c1e1500 */
[----:B------:R-:W-:Y:S04]  /*bd90*/  STS.U16 [R14+0x1300], R25 ;  /* 0x001300190e007388 */ /* 0x000fe80000000400 */
[----:B------:R-:W-:Y:S04]  /*bda0*/  STS.U16 [R14+0x2200], R26 ;  /* 0x0022001a0e007388 */ /* 0x000fe80000000400 */
[----:B------:R0:W-:Y:S01]  /*bdb0*/  STS.U16 [R14+0x2300], R29 ;  /* 0x0023001d0e007388 */ /* 0x0001e20000000400 */
[----:B------:R-:W-:-:S03]  /*bdc0*/  PRMT R11, RZ, 0x7610, R11 ;  /* 0x00007610ff0b7816 */ /* 0x000fc6000000000b */
[----:B------:R1:W-:Y:S01]  /*bdd0*/  STL [R1+0x129c], R2 ;  /* 0x00129c0201007387 */ /* 0x0003e20000100800 */
[----:B----4-:R-:W-:Y:S02]  /*bde0*/  @!P0 IMAD.MOV.U32 R8, RZ, RZ, R3 ;  /* 0x000000ffff088224 */ /* 0x010fe400078e0003 */
[----:B------:R-:W-:-:S05]  /*bdf0*/  @!P0 IMAD.MOV.U32 R9, RZ, RZ, R6 ;  /* 0x000000ffff098224 */ /* 0x000fca00078e0006 */
[----:B------:R4:W2:Y:S01]  /*be00*/  @!P0 LDG.E.U16 R11, [R8.64] ;  /* 0x00000006080b8981 */ /* 0x0008a2000c1e1500 */
[----:B------:R-:W-:Y:S01]  /*be10*/  PRMT R12, RZ, 0x7610, R12 ;  /* 0x00007610ff0c7816 */ /* 0x000fe2000000000c */
[----:B----4-:R-:W-:Y:S02]  /*be20*/  @!P0 IMAD.MOV.U32 R9, RZ, RZ, R5 ;  /* 0x000000ffff098224 */ /* 0x010fe400078e0005 */
[----:B------:R-:W-:-:S05]  /*be30*/  @!P0 IMAD.MOV.U32 R8, RZ, RZ, R4 ;  /* 0x000000ffff088224 */ /* 0x000fca00078e0004 */
[----:B------:R4:W2:Y:S04]  /*be40*/  @!P0 LDG.E.U16 R12, [R8.64] ;  /* 0x00000006080c8981 */ /* 0x0008a8000c1e1500 */
[----:B---3--:R-:W-:Y:S04]  /*be50*/  STL [R1+0x12a0], R7 ;  /* 0x0012a00701007387 */ /* 0x008fe80000100800 */
[----:B0-----:R-:W3:Y:S04]  /*be60*/  LDL.LU R29, [R1+0x10c] ;  /* 0x00010c00011d7983 */ /* 0x001ee80000300800 */
[----:B-1----:R-:W3:Y:S01]  /*be70*/  LDL R2, [R1+0x8e0] ;  /* 0x0008e00001027983 */ /* 0x002ee20000100800 */
[----:B------:R-:W-:Y:S01]  /*be80*/  PRMT R13, RZ, 0x7610, R13 ;  /* 0x00007610ff0d7816 */ /* 0x000fe2000000000d */
[----:B----4-:R-:W-:-:S02]  /*be90*/  @!P0 IMAD.MOV.U32 R9, RZ, RZ, R28 ;  /* 0x000000ffff098224 */ /* 0x010fc400078e001c */
[----:B------:R-:W4:Y:S04]  /*bea0*/  LDL.LU R3, [R1+0x108] ;  /* 0x0001080001037983 */ /* 0x000f280000300800 */
[----:B------:R-:W-:Y:S04]  /*beb0*/  STS.U16 [R14+0x3200], R27 ;  /* 0x0032001b0e007388 */ /* 0x000fe80000000400 */
[----:B--2---:R0:W-:Y:S04]  /*bec0*/  STS.U16 [R14+0x3300], R0 ;  /* 0x003300000e007388 */ /* 0x0041e80000000400 */
[----:B------:R-:W-:Y:S04]  /*bed0*/  STL [R1+0x12a4], R11 ;  /* 0x0012a40b01007387 */ /* 0x000fe80000100800 */
[----:B------:R-:W2:Y:S04]  /*bee0*/  LDL.LU R6, [R1+0xd4] ;  /* 0x0000d40001067983 */ /* 0x000ea80000300800 */
        /* <DEDUP_REMOVED lines=11> */
[----:B------:R-:W-:Y:S04]  /*bfa0*/  STL [R1+0x12a8], R12 ;  /* 0x0012a80c01007387 */ /* 0x000fe80000100800 */
[----:B0-----:R-:W2:Y:S04]  /*bfb0*/  LDL.LU R0, [R1+0x144] ;  /* 0x0001440001007983 */ /* 0x001ea80000300800 */
[----:B------:R-:W2:Y:S04]  /*bfc0*/  LDL.LU R26, [R1+0x138] ;  /* 0x00013800011a7983 */ /* 0x000ea80000300800 */
[----:B------:R-:W2:Y:S01]  /*bfd0*/  LDL.LU R27, [R1+0x104] ;  /* 0x00010400011b7983 */ /* 0x000ea20000300800 */
[----:B---3--:R-:W-:-:S05]  /*bfe0*/  @!P0 IMAD.MOV.U32 R8, RZ, RZ, R2 ;  /* 0x000000ffff088224 */ /* 0x008fca00078e0002 */
[----:B------:R-:W3:Y:S04]  /*bff0*/  @!P0 LDG.E.U16 R13, [R8.64] ;  /* 0x00000006080d8981 */ /* 0x000ee8000c1e1500 */
[----:B------:R-:W-:Y:S04]  /*c000*/  STL [R1+0x930], R28 ;  /* 0x0009301c01007387 */ /* 0x000fe80000100800 */
[----:B------:R-:W-:Y:S04]  /*c010*/  STS.U16 [R14+0x4200], R29 ;  /* 0x0042001d0e007388 */ /* 0x000fe80000000400 */
[----:B------:R-:W0:Y:S04]  /*c020*/  S2R R23, SR_TID.X ;  /* 0x0000000000177919 */ /* 0x000e280000002100 */
[----:B----4-:R0:W-:Y:S02]  /*c030*/  STS.U16 [R14+0x4300], R3 ;  /* 0x004300030e007388 */ /* 0x0101e40000000400 */
[----:B0-----:R-:W-:-:S05]  /*c040*/  LOP3.LUT R3, R23, 0x7f, RZ, 0xc0, !PT ;  /* 0x0000007f17037812 */ /* 0x001fca00078ec0ff */
[----:B------:R-:W-:-:S05]  /*c050*/  IMAD.SHL.U32 R7, R3, 0x2, RZ ;  /* 0x0000000203077824 */ /* 0x000fca00078e00ff */
[----:B------:R-:W-:Y:S01]  /*c060*/  LOP3.LUT R7, R7, 0x20, RZ, 0x3c, !PT ;  /* 0x0000002007077812 */ /* 0x000fe200078e3cff */
[----:B--2---:R-:W-:Y:S04]  /*c070*/  STS.U16 [R14+0x5200], R6 ;  /* 0x005200060e007388 */ /* 0x004fe80000000400 */
[----:B------:R0:W-:Y:S04]  /*c080*/  STS.U16 [R14+0x5300], R21 ;  /* 0x005300150e007388 */ /* 0x0001e80000000400 */
[----:B------:R1:W-:Y:S04]  /*c090*/  STS.U16 [R14+0x6200], R24 ;  /* 0x006200180e007388 */ /* 0x0003e80000000400 */
[----:B------:R-:W-:Y:S04]  /*c0a0*/  STS.U16 [R14+0x6300], R10 ;  /* 0x0063000a0e007388 */ /* 0x000fe80000000400 */
[----:B------:R-:W-:Y:S04]  /*c0b0*/  STS.U16 [R14+0x7200], R5 ;  /* 0x007200050e007388 */ /* 0x000fe80000000400 */
[----:B------:R-:W-:Y:S04]  /*c0c0*/  STS.U16 [R14+0x7300], R15 ;  /* 0x0073000f0e007388 */ /* 0x000fe80000000400 */
[----:B------:R-:W-:Y:S04]  /*c0d0*/  STS.U16 [R7+0x400], R16 ;  /* 0x0004001007007388 */ /* 0x000fe80000000400 */
[----:B------:R-:W-:Y:S04]  /*c0e0*/  STS.U16 [R7+0x500], R17 ;  /* 0x0005001107007388 */ /* 0x000fe80000000400 */
[----:B------:R-:W-:Y:S04]  /*c0f0*/  STS.U16 [R7+0x1400], R18 ;  /* 0x0014001207007388 */ /* 0x000fe80000000400 */
[----:B------:R-:W-:Y:S04]  /*c100*/  STS.U16 [R7+0x1500], R19 ;  /* 0x0015001307007388 */ /* 0x000fe80000000400 */
[----:B------:R2:W-:Y:S04]  /*c110*/  STS.U16 [R7+0x2400], R22 ;  /* 0x0024001607007388 */ /* 0x0005e80000000400 */
[----:B------:R4:W-:Y:S04]  /*c120*/  STS.U16 [R7+0x2500], R25 ;  /* 0x0025001907007388 */ /* 0x0009e80000000400 */
[----:B------:R0:W-:Y:S04]  /*c130*/  STS.U16 [R7+0x3400], R0 ;  /* 0x0034000007007388 */ /* 0x0001e80000000400 */
[----:B------:R0:W-:Y:S04]  /*c140*/  STS.U16 [R7+0x3500], R26 ;  /* 0x0035001a07007388 */ /* 0x0001e80000000400 */
[----:B------:R0:W-:Y:S04]  /*c150*/  STS.U16 [R7+0x4400], R27 ;  /* 0x0044001b07007388 */ /* 0x0001e80000000400 */
[----:B---3--:R-:W-:Y:S04]  /*c160*/  STL [R1+0x12ac], R13 ;  /* 0x0012ac0d01007387 */ /* 0x008fe80000100800 */
[----:B------:R-:W3:Y:S04]  /*c170*/  LDL.LU R20, [R1+0x100] ;  /* 0x0001000001147983 */ /* 0x000ee80000300800 */
[----:B------:R-:W3:Y:S04]  /*c180*/  LDL.LU R29, [R1+0xcc] ;  /* 0x0000cc00011d7983 */ /* 0x000ee80000300800 */
[----:B------:R-:W3:Y:S04]  /*c190*/  LDL.LU R23, [R1+0xc8] ;  /* 0x0000c80001177983 */ /* 0x000ee80000300800 */
[----:B0-----:R-:W3:Y:S04]  /*c1a0*/  LDL.LU R21, [R1+0x94] ;  /* 0x0000940001157983 */ /* 0x001ee80000300800 */
[----:B-1----:R-:W3:Y:S04]  /*c1b0*/  LDL.LU R24, [R1+0x90] ;  /* 0x0000900001187983 */ /* 0x002ee80000300800 */
[----:B--2---:R-:W2:Y:S04]  /*c1c0*/  LDL.LU R22, [R1+0x5c] ;  /* 0x00005c0001167983 */ /* 0x004ea80000300800 */
[----:B----4-:R-:W4:Y:S04]  /*c1d0*/  LDL.LU R25, [R1+0x58] ;  /* 0x0000580001197983 */ /* 0x010f280000300800 */
[----:B------:R-:W2:Y:S04]  /*c1e0*/  LDL.LU R0, [R1+0x3f0] ;  /* 0x0003f00001007983 */ /* 0x000ea80000300800 */
[----:B------:R-:W2:Y:S04]  /*c1f0*/  LDL.LU R2, [R1+0x3ec] ;  /* 0x0003ec0001027983 */ /* 0x000ea80000300800 */
[----:B------:R-:W2:Y:S04]  /*c200*/  LDL.LU R4, [R1+0x3b8] ;  /* 0x0003b80001047983 */ /* 0x000ea80000300800 */
[----:B------:R-:W2:Y:S04]  /*c210*/  LDL.LU R26, [R1+0x3b4] ;  /* 0x0003b400011a7983 */ /* 0x000ea80000300800 */
[----:B------:R-:W2:Y:S04]  /*c220*/  LDL.LU R27, [R1+0x364] ;  /* 0x00036400011b7983 */ /* 0x000ea80000300800 */
[----:B------:R-:W2:Y:S01]  /*c230*/  LDL.LU R6, [R1+0x360] ;  /* 0x0003600001067983 */ /* 0x000ea20000300800 */
[----:B------:R-:W-:-:S05]  /*c240*/  IMAD.SHL.U32 R3, R3, 0x2, RZ ;  /* 0x0000000203037824 */ /* 0x000fca00078e00ff */
[----:B------:R-:W-:Y:S01]  /*c250*/  LOP3.LUT R3, R3, 0x30, RZ, 0x3c, !PT ;  /* 0x0000003003037812 */ /* 0x000fe200078e3cff */
[----:B---3--:R-:W-:Y:S04]  /*c260*/  STS.U16 [R7+0x4500], R20 ;  /* 0x0045001407007388 */ /* 0x008fe80000000400 */
[----:B------:R0:W-:Y:S04]  /*c270*/  STS.U16 [R7+0x5400], R29 ;  /* 0x0054001d07007388 */ /* 0x0001e80000000400 */
[----:B0-----:R-:W3:Y:S04]  /*c280*/  LDL.LU R29, [R1+0x134] ;  /* 0x00013400011d7983 */ /* 0x001ee80000300800 */
[----:B------:R-:W3:Y:S04]  /*c290*/  LDL.LU R10, [R1+0x130] ;  /* 0x00013000010a7983 */ /* 0x000ee80000300800 */
[----:B------:R0:W-:Y:S04]  /*c2a0*/  STS.U16 [R7+0x5500], R23 ;  /* 0x0055001707007388 */ /* 0x0001e80000000400 */
[----:B------:R-:W3:Y:S04]  /*c2b0*/  LDL.LU R5, [R1+0xfc] ;  /* 0x0000fc0001057983 */ /* 0x000ee80000300800 */
[----:B0-----:R-:W3:Y:S04]  /*c2c0*/  LDL.LU R23, [R1+0xf8] ;  /* 0x0000f80001177983 */ /* 0x001ee80000300800 */
[----:B------:R-:W3:Y:S04]  /*c2d0*/  LDL.LU R14, [R1+0xc4] ;  /* 0x0000c400010e7983 */ /* 0x000ee80000300800 */
[----:B------:R-:W3:Y:S04]  /*c2e0*/  LDL.LU R15, [R1+0xc0] ;  /* 0x0000c000010f7983 */ /* 0x000ee80000300800 */
[----:B------:R-:W3:Y:S04]  /*c2f0*/  LDL.LU R16, [R1+0x8c] ;  /* 0x00008c0001107983 */ /* 0x000ee80000300800 */
[----:B------:R-:W3:Y:S04]  /*c300*/  LDL.LU R17, [R1+0x88] ;  /* 0x0000880001117983 */ /* 0x000ee80000300800 */
[----:B------:R-:W3:Y:S04]  /*c310*/  LDL.LU R18, [R1+0x54] ;  /* 0x0000540001127983 */ /* 0x000ee80000300800 */
[----:B------:R-:W3:Y:S04]  /*c320*/  LDL.LU R19, [R1+0x50] ;  /* 0x0000500001137983 */ /* 0x000ee80000300800 */
[----:B------:R0:W-:Y:S04]  /*c330*/  STS.U16 [R7+0x6400], R21 ;  /* 0x0064001507007388 */ /* 0x0001e80000000400 */
[----:B------:R-:W3:Y:S04]  /*c340*/  LDL.LU R20, [R1+0x3e8] ;  /* 0x0003e80001147983 */ /* 0x000ee80000300800 */
[----:B------:R1:W-:Y:S04]  /*c350*/  STS.U16 [R7+0x6500], R24 ;  /* 0x0065001807007388 */ /* 0x0003e80000000400 */
[----:B0-----:R-:W3:Y:S04]  /*c360*/  LDL.LU R21, [R1+0x3e4] ;  /* 0x0003e40001157983 */ /* 0x001ee80000300800 */
[----:B-1----:R-:W3:Y:S04]  /*c370*/  LDL.LU R24, [R1+0x3b0] ;  /* 0x0003b00001187983 */ /* 0x002ee80000300800 */
[----:B--2---:R0:W-:Y:S04]  /*c380*/  STS.U16 [R7+0x7400], R22 ;  /* 0x0074001607007388 */ /* 0x0041e80000000400 */
[----:B----4-:R1:W-:Y:S04]  /*c390*/  STS.U16 [R7+0x7500], R25 ;  /* 0x0075001907007388 */ /* 0x0103e80000000400 */
[----:B------:R2:W-:Y:S04]  /*c3a0*/  STS.U16 [R3+0x600], R0 ;  /* 0x0006000003007388 */ /* 0x0005e80000000400 */
[----:B0-----:R-:W4:Y:S04]  /*c3b0*/  LDL.LU R22, [R1+0x3ac] ;  /* 0x0003ac0001167983 */ /* 0x001f280000300800 */
[----:B-1----:R-:W4:Y:S04]  /*c3c0*/  LDL.LU R25, [R1+0x354] ;  /* 0x0003540001197983 */ /* 0x002f280000300800 */
[----:B--2---:R-:W2:Y:S04]  /*c3d0*/  LDL.LU R0, [R1+0x350] ;  /* 0x0003500001007983 */ /* 0x004ea80000300800 */
[----:B------:R-:W-:Y:S04]  /*c3e0*/  STS.U16 [R3+0x700], R2 ;  /* 0x0007000203007388 */ /* 0x000fe80000000400 */
[----:B------:R-:W-:Y:S04]  /*c3f0*/  STS.U16 [R3+0x1600], R4 ;  /* 0x0016000403007388 */ /* 0x000fe80000000400 */
[----:B------:R0:W-:Y:S04]  /*c400*/  STS.U16 [R3+0x1700], R26 ;  /* 0x0017001a03007388 */ /* 0x0001e80000000400 */
[----:B------:R1:W-:Y:S04]  /*c410*/  STS.U16 [R3+0x2600], R27 ;  /* 0x0026001b03007388 */ /* 0x0003e80000000400 */
[----:B0-----:R-:W2:Y:S04]  /*c420*/  LDL.LU R26, [R1+0x12c] ;  /* 0x00012c00011a7983 */ /* 0x001ea80000300800 */
[----:B-1----:R-:W2:Y:S04]  /*c430*/  LDL.LU R27, [R1+0x128] ;  /* 0x00012800011b7983 */ /* 0x002ea80000300800 */
[----:B------:R-:W-:Y:S04]  /*c440*/  STS.U16 [R3+0x2700], R6 ;  /* 0x0027000603007388 */ /* 0x000fe80000000400 */
[----:B---3--:R0:W-:Y:S04]  /*c450*/  STS.U16 [R3+0x3600], R29 ;  /* 0x0036001d03007388 */ /* 0x0081e80000000400 */
[----:B0-----:R-:W0:Y:S04]  /*c460*/  S2R R29, SR_TID.X ;  /* 0x00000000001d7919 */ /* 0x001e280000002100 */
[----:B------:R-:W-:Y:S04]  /*c470*/  STS.U16 [R3+0x3700], R10 ;  /* 0x0037000a03007388 */ /* 0x000fe80000000400 */
[----:B------:R-:W-:Y:S04]  /*c480*/  STS.U16 [R3+0x4600], R5 ;  /* 0x0046000503007388 */ /* 0x000fe80000000400 */
[----:B------:R1:W-:Y:S01]  /*c490*/  STS.U16 [R3+0x4700], R23 ;  /* 0x0047001703007388 */ /* 0x0003e20000000400 */
[----:B0-----:R-:W-:-:S03]  /*c4a0*/  LOP3.LUT R2, R29, 0x7f, RZ, 0xc0, !PT ;  /* 0x0000007f1d027812 */ /* 0x001fc600078ec0ff */
[----:B------:R-:W-:Y:S02]  /*c4b0*/  STS.U16 [R3+0x5600], R14 ;  /* 0x0056000e03007388 */ /* 0x000fe40000000400 */
[----:B------:R-:W-:Y:S02]  /*c4c0*/  IMAD.SHL.U32 R4, R2, 0x2, RZ ;  /* 0x0000000202047824 */ /* 0x000fe400078e00ff */
[----:B-1----:R-:W3:Y:S04]  /*c4d0*/  LDL.LU R23, [R1+0xf4] ;  /* 0x0000f40001177983 */ /* 0x002ee80000300800 */
[----:B------:R-:W-:Y:S01]  /*c4e0*/  STS.U16 [R3+0x5700], R15 ;  /* 0x0057000f03007388 */ /* 0x000fe20000000400 */
[----:B------:R-:W-:-:S03]  /*c4f0*/  LOP3.LUT R4, R4, 0x40, RZ, 0x3c, !PT ;  /* 0x0000004004047812 */ /* 0x000fc600078e3cff */
[----:B------:R-:W3:Y:S04]  /*c500*/  LDL.LU R29, [R1+0xf0] ;  /* 0x0000f000011d7983 */ /* 0x000ee80000300800 */
[----:B------:R-:W-:Y:S04]  /*c510*/  STS.U16 [R3+0x6600], R16 ;  /* 0x0066001003007388 */ /* 0x000fe80000000400 */
[----:B------:R-:W-:Y:S04]  /*c520*/  STS.U16 [R3+0x6700], R17 ;  /* 0x0067001103007388 */ /* 0x000fe80000000400 */
[----:B------:R-:W-:Y:S04]  /*c530*/  STS.U16 [R3+0x7600], R18 ;  /* 0x0076001203007388 */ /* 0x000fe80000000400 */
[----:B------:R-:W-:Y:S04]  /*c540*/  STS.U16 [R3+0x7700], R19 ;  /* 0x0077001303007388 */ /* 0x000fe80000000400 */
[----:B------:R-:W-:Y:S04]  /*c550*/  STS.U16 [R4+0x800], R20 ;  /* 0x0008001404007388 */ /* 0x000fe80000000400 */
[----:B------:R-:W-:Y:S04]  /*c560*/  STS.U16 [R4+0x900], R21 ;  /* 0x0009001504007388 */ /* 0x000fe80000000400 */
[----:B------:R0:W-:Y:S04]  /*c570*/  STS.U16 [R4+0x1800], R24 ;  /* 0x0018001804007388 */ /* 0x0001e80000000400 */
[----:B----4-:R-:W-:Y:S04]  /*c580*/  STS.U16 [R4+0x1900], R22 ;  /* 0x0019001604007388 */ /* 0x010fe80000000400 */
[----:B0-----:R-:W4:Y:S04]  /*c590*/  LDL.LU R24, [R1+0xbc] ;  /* 0x0000bc0001187983 */ /* 0x001f280000300800 */
[----:B------:R-:W4:Y:S04]  /*c5a0*/  LDL.LU R28, [R1+0xb8] ;  /* 0x0000b800011c7983 */ /* 0x000f280000300800 */
[----:B------:R-:W4:Y:S04]  /*c5b0*/  LDL.LU R12, [R1+0x84] ;  /* 0x00008400010c7983 */ /* 0x000f280000300800 */
[----:B------:R-:W4:Y:S04]  /*c5c0*/  LDL.LU R11, [R1+0x80] ;  /* 0x00008000010b7983 */ /* 0x000f280000300800 */
[----:B------:R0:W-:Y:S04]  /*c5d0*/  STS.U16 [R4+0x2800], R25 ;  /* 0x0028001904007388 */ /* 0x0001e80000000400 */
[----:B------:R-:W4:Y:S04]  /*c5e0*/  LDL.LU R7, [R1+0x4c] ;  /* 0x00004c0001077983 */ /* 0x000f280000300800 */
[----:B--2---:R1:W-:Y:S04]  /*c5f0*/  STS.U16 [R4+0x2900], R0 ;  /* 0x0029000004007388 */ /* 0x0043e80000000400 */
[----:B0-----:R-:W2:Y:S04]  /*c600*/  LDL.LU R25, [R1+0x48] ;  /* 0x0000480001197983 */ /* 0x001ea80000300800 */
[----:B-1----:R-:W2:Y:S04]  /*c610*/  LDL.LU R0, [R1+0x3e0] ;  /* 0x0003e00001007983 */ /* 0x002ea80000300800 */
[----:B------:R-:W2:Y:S04]  /*c620*/  LDL.LU R6, [R1+0x3dc] ;  /* 0x0003dc0001067983 */ /* 0x000ea80000300800 */
[----:B------:R-:W2:Y:S04]  /*c630*/  LDL.LU R10, [R1+0x3a8] ;  /* 0x0003a800010a7983 */ /* 0x000ea80000300800 */
[----:B------:R-:W2:Y:S04]  /*c640*/  LDL.LU R3, [R1+0x39c] ;  /* 0x00039c0001037983 */ /* 0x000ea80000300800 */
[----:B------:R0:W-:Y:S04]  /*c650*/  STS.U16 [R4+0x3800], R26 ;  /* 0x0038001a04007388 */ /* 0x0001e80000000400 */
[----:B------:R-:W2:Y:S04]  /*c660*/  LDL.LU R5, [R1+0x34c] ;  /* 0x00034c0001057983 */ /* 0x000ea80000300800 */
[----:B------:R1:W-:Y:S04]  /*c670*/  STS.U16 [R4+0x3900], R27 ;  /* 0x0039001b04007388 */ /* 0x0003e80000000400 */
[----:B0-----:R-:W2:Y:S04]  /*c680*/  LDL.LU R26, [R1+0x348] ;  /* 0x00034800011a7983 */ /* 0x001ea80000300800 */
[----:B-1----:R-:W2:Y:S04]  /*c690*/  LDL.LU R27, [R1+0x124] ;  /* 0x00012400011b7983 */ /* 0x002ea80000300800 */
        /* <DEDUP_REMOVED lines=11> */
[----:B---3--:R0:W-:Y:S04]  /*c750*/  STS.U16 [R4+0x4800], R23 ;  /* 0x0048001704007388 */ /* 0x0081e80000000400 */
[----:B------:R1:W-:Y:S04]  /*c760*/  STS.U16 [R4+0x4900], R29 ;  /* 0x0049001d04007388 */ /* 0x0003e80000000400 */
[----:B0-----:R-:W3:Y:S04]  /*c770*/  LDL.LU R23, [R1+0x3d8] ;  /* 0x0003d80001177983 */ /* 0x001ee80000300800 */
[----:B-1----:R-:W3:Y:S04]  /*c780*/  LDL.LU R29, [R1+0x3d4] ;  /* 0x0003d400011d7983 */ /* 0x002ee80000300800 */
[----:B----4-:R0:W-:Y:S04]  /*c790*/  STS.U16 [R4+0x5800], R24 ;  /* 0x0058001804007388 */ /* 0x0101e80000000400 */
[----:B------:R-:W-:Y:S04]  /*c7a0*/  STS.U16 [R4+0x5900], R28 ;  /* 0x0059001c04007388 */ /* 0x000fe80000000400 */
[----:B------:R-:W-:Y:S04]  /*c7b0*/  STS.U16 [R4+0x6800], R12 ;  /* 0x0068000c04007388 */ /* 0x000fe80000000400 */
[----:B------:R-:W-:Y:S04]  /*c7c0*/  STS.U16 [R4+0x6900], R11 ;  /* 0x0069000b04007388 */ /* 0x000fe80000000400 */
[----:B0-----:R-:W4:Y:S04]  /*c7d0*/  LDL.LU R24, [R1+0x398] ;  /* 0x0003980001187983 */ /* 0x001f280000300800 */
[----:B------:R-:W-:Y:S04]  /*c7e0*/  STS.U16 [R4+0x7800], R7 ;  /* 0x0078000704007388 */ /* 0x000fe80000000400 */
[----:B--2---:R0:W-:Y:S04]  /*c7f0*/  STS.U16 [R4+0x7900], R25 ;  /* 0x0079001904007388 */ /* 0x0041e80000000400 */
[----:B------:R1:W-:Y:S04]  /*c800*/  STS.U16 [R2+0xa00], R0 ;  /* 0x000a000002007388 */ /* 0x0003e80000000400 */
[----:B0-----:R-:W2:Y:S04]  /*c810*/  LDL.LU R25, [R1+0x394] ;  /* 0x0003940001197983 */ /* 0x001ea80000300800 */
[----:B-1----:R-:W2:Y:S04]  /*c820*/  LDL.LU R0, [R1+0x344] ;  /* 0x0003440001007983 */ /* 0x002ea80000300800 */
[----:B------:R-:W-:Y:S04]  /*c830*/  STS.U16 [R2+0xb00], R6 ;  /* 0x000b000602007388 */ /* 0x000fe80000000400 */
[----:B------:R-:W-:Y:S04]  /*c840*/  STS.U16 [R2+0x1a00], R10 ;  /* 0x001a000a02007388 */ /* 0x000fe80000000400 */
[----:B------:R-:W-:Y:S04]  /*c850*/  STS.U16 [R2+0x1b00], R3 ;  /* 0x001b000302007388 */ /* 0x000fe80000000400 */
[----:B------:R-:W-:Y:S04]  /*c860*/  STS.U16 [R2+0x2a00], R5 ;  /* 0x002a000502007388 */ /* 0x000fe80000000400 */
[----:B------:R-:W-:Y:S04]  /*c870*/  STS.U16 [R2+0x2b00], R26 ;  /* 0x002b001a02007388 */ /* 0x000fe80000000400 */
[----:B------:R0:W-:Y:S04]  /*c880*/  STS.U16 [R2+0x3a00], R27 ;  /* 0x003a001b02007388 */ /* 0x0001e80000000400 */
[----:B0-----:R-:W2:Y:S04]  /*c890*/  LDL.LU R27, [R1+0x340] ;  /* 0x00034000011b7983 */ /* 0x001ea80000300800 */
[----:B------:R-:W0:Y:S04]  /*c8a0*/  S2R R26, SR_TID.X ;  /* 0x00000000001a7919 */ /* 0x000e280000002100 */
[----:B------:R-:W-:Y:S04]  /*c8b0*/  STS.U16 [R2+0x3b00], R14 ;  /* 0x003b000e02007388 */ /* 0x000fe80000000400 */
[----:B------:R-:W-:Y:S04]  /*c8c0*/  STS.U16 [R2+0x4a00], R15 ;  /* 0x004a000f02007388 */ /* 0x000fe80000000400 */
[----:B------:R-:W-:Y:S01]  /*c8d0*/  STS.U16 [R2+0x4b00], R16 ;  /* 0x004b001002007388 */ /* 0x000fe20000000400 */
[----:B0-----:R-:W-:-:S03]  /*c8e0*/  LOP3.LUT R26, R26, 0x7f, RZ, 0xc0, !PT ;  /* 0x0000007f1a1a7812 */ /* 0x001fc600078ec0ff */
[----:B------:R-:W-:Y:S02]  /*c8f0*/  STS.U16 [R2+0x5a00], R17 ;  /* 0x005a001102007388 */ /* 0x000fe40000000400 */
[C---:B------:R-:W-:Y:S02]  /*c900*/  IMAD.SHL.U32 R3, R26.reuse, 0x2, RZ ;  /* 0x000000021a037824 */ /* 0x040fe400078e00ff */
[----:B------:R-:W-:Y:S03]  /*c910*/  STS.U16 [R2+0x5b00], R18 ;  /* 0x005b001202007388 */ /* 0x000fe60000000400 */
[----:B------:R-:W-:Y:S01]  /*c920*/  LOP3.LUT R3, R3, 0x60, RZ, 0x3c, !PT ;  /* 0x0000006003037812 */ /* 0x000fe200078e3cff */
[----:B------:R-:W-:Y:S04]  /*c930*/  STS.U16 [R2+0x6a00], R19 ;  /* 0x006a001302007388 */ /* 0x000fe80000000400 */
[----:B------:R-:W-:Y:S04]  /*c940*/  STS.U16 [R2+0x6b00], R20 ;  /* 0x006b001402007388 */ /* 0x000fe80000000400 */
[----:B------:R-:W-:Y:S04]  /*c950*/  STS.U16 [R2+0x7a00], R21 ;  /* 0x007a001502007388 */ /* 0x000fe80000000400 */
[----:B------:R-:W-:Y:S04]  /*c960*/  STS.U16 [R2+0x7b00], R22 ;  /* 0x007b001602007388 */ /* 0x000fe80000000400 */
[----:B---3--:R-:W-:Y:S04]  /*c970*/  STS.U16 [R3+0xc00], R23 ;  /* 0x000c001703007388 */ /* 0x008fe80000000400 */
[----:B------:R0:W-:Y:S04]  /*c980*/  STS.U16 [R3+0xd00], R29 ;  /* 0x000d001d03007388 */ /* 0x0001e80000000400 */
[----:B0-----:R-:W3:Y:S04]  /*c990*/  LDL.LU R29, [R1+0x11c] ;  /* 0x00011c00011d7983 */ /* 0x001ee80000300800 */
[----:B------:R-:W3:Y:S04]  /*c9a0*/  LDL.LU R13, [R1+0x118] ;  /* 0x00011800010d7983 */ /* 0x000ee80000300800 */
        /* <DEDUP_REMOVED lines=8> */
[----:B----4-:R-:W-:Y:S04]  /*ca30*/  STS.U16 [R3+0x1c00], R24 ;  /* 0x001c001803007388 */ /* 0x010fe80000000400 */
[----:B------:R-:W4:Y:S04]  /*ca40*/  LDL.LU R14, [R1+0x3c8] ;  /* 0x0003c800010e7983 */ /* 0x000f280000300800 */
[----:B------:R-:W4:Y:S04]  /*ca50*/  LDL.LU R15, [R1+0x3c4] ;  /* 0x0003c400010f7983 */ /* 0x000f280000300800 */
[----:B--2---:R-:W-:Y:S04]  /*ca60*/  STS.U16 [R3+0x1d00], R25 ;  /* 0x001d001903007388 */ /* 0x004fe80000000400 */
[----:B------:R0:W-:Y:S04]  /*ca70*/  STS.U16 [R3+0x2c00], R0 ;  /* 0x002c000003007388 */ /* 0x0001e80000000400 */
[----:B0-----:R-:W4:Y:S04]  /*ca80*/  LDL.LU R0, [R1+0x390] ;  /* 0x0003900001007983 */ /* 0x001f280000300800 */
[----:B------:R-:W4:Y:S04]  /*ca90*/  LDL.LU R9, [R1+0x38c] ;  /* 0x00038c0001097983 */ /* 0x000f280000300800 */
        /* <DEDUP_REMOVED lines=10> */
[----:B------:R0:W-:Y:S04]  /*cb40*/  STS.U16 [R3+0x2d00], R27 ;  /* 0x002d001b03007388 */ /* 0x0001e80000000400 */
[----:B------:R-:W4:Y:S04]  /*cb50*/  LDL.LU R25, [R1+0x24] ;  /* 0x0000240001197983 */ /* 0x000f280000300800 */
[----:B0-----:R-:W4:Y:S01]  /*cb60*/  LDL.LU R27, [R1+0x20] ;  /* 0x00002000011b7983 */ /* 0x001f220000300800 */
[----:B------:R-:W-:-:S03]  /*cb70*/  IMAD.SHL.U32 R26, R26, 0x2, RZ ;  /* 0x000000021a1a7824 */ /* 0x000fc600078e00ff */
[----:B------:R-:W4:Y:S02]  /*cb80*/  LDL.LU R8, [R1+0x1c] ;  /* 0x00001c0001087983 */ /* 0x000f240000300800 */
[----:B------:R-:W-:Y:S02]  /*cb90*/  LOP3.LUT R26, R26, 0x70, RZ, 0x3c, !PT ;  /* 0x000000701a1a7812 */ /* 0x000fe400078e3cff */
[----:B---3--:R0:W-:Y:S04]  /*cba0*/  STS.U16 [R3+0x3c00], R29 ;  /* 0x003c001d03007388 */ /* 0x0081e80000000400 */
[----:B------:R1:W-:Y:S04]  /*cbb0*/  STS.U16 [R3+0x3d00], R13 ;  /* 0x003d000d03007388 */ /* 0x0003e80000000400 */
[----:B------:R3:W-:Y:S04]  /*cbc0*/  STS.U16 [R3+0x4c00], R12 ;  /* 0x004c000c03007388 */ /* 0x0007e80000000400 */
[----:B0-----:R-:W2:Y:S04]  /*cbd0*/  LDL.LU R29, [R1+0xc] ;  /* 0x00000c00011d7983 */ /* 0x001ea80000300800 */
[----:B-1----:R-:W2:Y:S04]  /*cbe0*/  LDL.LU R13, [R1+0x12ac] ;  /* 0x0012ac00010d7983 */ /* 0x002ea80000300800 */
[----:B---3--:R-:W3:Y:S04]  /*cbf0*/  LDL.LU R12, [R1+0x12a8] ;  /* 0x0012a800010c7983 */ /* 0x008ee80000300800 */
[----:B------:R0:W-:Y:S04]  /*cc00*/  STS.U16 [R3+0x4d00], R11 ;  /* 0x004d000b03007388 */ /* 0x0001e80000000400 */
[----:B------:R1:W-:Y:S04]  /*cc10*/  STS.U16 [R3+0x5c00], R7 ;  /* 0x005c000703007388 */ /* 0x0003e80000000400 */
[----:B------:R1:W-:Y:S04]  /*cc20*/  STS.U16 [R3+0x5d00], R2 ;  /* 0x005d000203007388 */ /* 0x0003e80000000400 */
[----:B0-----:R-:W2:Y:S04]  /*cc30*/  LDL.LU R11, [R1+0x12a4] ;  /* 0x0012a400010b7983 */ /* 0x001ea80000300800 */
[----:B-1----:R-:W2:Y:S04]  /*cc40*/  LDL.LU R7, [R1+0x12a0] ;  /* 0x0012a00001077983 */ /* 0x002ea80000300800 */
[----:B------:R-:W2:Y:S04]  /*cc50*/  LDL.LU R2, [R1+0x129c] ;  /* 0x00129c0001027983 */ /* 0x000ea80000300800 */
[----:B------:R0:W-:Y:S04]  /*cc60*/  STS.U16 [R3+0x6c00], R4 ;  /* 0x006c000403007388 */ /* 0x0001e80000000400 */
[----:B------:R1:W-:Y:S04]  /*cc70*/  STS.U16 [R3+0x6d00], R6 ;  /* 0x006d000603007388 */ /* 0x0003e80000000400 */
[----:B------:R1:W-:Y:S04]  /*cc80*/  STS.U16 [R3+0x7c00], R10 ;  /* 0x007c000a03007388 */ /* 0x0003e80000000400 */
[----:B0-----:R-:W2:Y:S04]  /*cc90*/  LDL.LU R4, [R1+0x1298] ;  /* 0x0012980001047983 */ /* 0x001ea80000300800 */
[----:B-1----:R-:W2:Y:S04]  /*cca0*/  LDL.LU R6, [R1+0x1294] ;  /* 0x0012940001067983 */ /* 0x002ea80000300800 */
[----:B------:R-:W2:Y:S04]  /*ccb0*/  LDL.LU R10, [R1+0x1290] ;  /* 0x00129000010a7983 */ /* 0x000ea80000300800 */
[----:B------:R0:W-:Y:S04]  /*ccc0*/  STS.U16 [R3+0x7d00], R5 ;  /* 0x007d000503007388 */ /* 0x0001e80000000400 */
[----:B----4-:R1:W-:Y:S04]  /*ccd0*/  STS.U16 [R26+0xe00], R14 ;  /* 0x000e000e1a007388 */ /* 0x0103e80000000400 */
[----:B------:R4:W-:Y:S04]  /*cce0*/  STS.U16 [R26+0xf00], R15 ;  /* 0x000f000f1a007388 */ /* 0x0009e80000000400 */
[----:B0-----:R-:W2:Y:S04]  /*ccf0*/  LDL.LU R3, [R1+0x128c] ;  /* 0x00128c0001037983 */ /* 0x001ea80000300800 */
[----:B------:R-:W2:Y:S04]  /*cd00*/  LDL.LU R5, [R1+0x1288] ;  /* 0x0012880001057983 */ /* 0x000ea80000300800 */
[----:B-1----:R-:W2:Y:S04]  /*cd10*/  LDL.LU R14, [R1+0x1284] ;  /* 0x00128400010e7983 */ /* 0x002ea80000300800 */
[----:B----4-:R-:W4:Y:S04]  /*cd20*/  LDL.LU R15, [R1+0x1280] ;  /* 0x00128000010f7983 */ /* 0x010f280000300800 */
[----:B------:R0:W-:Y:S04]  /*cd30*/  STS.U16 [R26+0x1e00], R0 ;  /* 0x001e00001a007388 */ /* 0x0001e80000000400 */
[----:B------:R1:W-:Y:S04]  /*cd40*/  STS.U16 [R26+0x1f00], R9 ;  /* 0x001f00091a007388 */ /* 0x0003e80000000400 */
[----:B------:R1:W-:Y:S04]  /*cd50*/  STS.U16 [R26+0x2e00], R28 ;  /* 0x002e001c1a007388 */ /* 0x0003e80000000400 */
[----:B0-----:R-:W2:Y:S04]  /*cd60*/  LDL R0, [R1+0x380] ;  /* 0x0003800001007983 */ /* 0x001ea80000100800 */
[----:B-1----:R-:W3:Y:S04]  /*cd70*/  LDL.LU R9, [R1+0x14] ;  /* 0x0000140001097983 */ /* 0x002ee80000300800 */
[----:B------:R-:W3:Y:S04]  /*cd80*/  LDL.LU R28, [R1+0x4] ;  /* 0x00000400011c7983 */ /* 0x000ee80000300800 */
[----:B------:R0:W-:Y:S04]  /*cd90*/  STS.U16 [R26+0x2f00], R16 ;  /* 0x002f00101a007388 */ /* 0x0001e80000000400 */
[----:B------:R1:W-:Y:S04]  /*cda0*/  STS.U16 [R26+0x3e00], R17 ;  /* 0x003e00111a007388 */ /* 0x0003e80000000400 */
[----:B------:R1:W-:Y:S04]  /*cdb0*/  STS.U16 [R26+0x3f00], R18 ;  /* 0x003f00121a007388 */ /* 0x0003e80000000400 */
[----:B0-----:R-:W3:Y:S04]  /*cdc0*/  LDL.LU R16, [R1+0x127c] ;  /* 0x00127c0001107983 */ /* 0x001ee80000300800 */
        /* <DEDUP_REMOVED lines=16> */
[----:B0-----:R-:W3:Y:S04]  /*ced0*/  LDL.LU R25, [R1+0x1258] ;  /* 0x0012580001197983 */ /* 0x001ee80000300800 */
[----:B-1----:R-:W3:Y:S04]  /*cee0*/  LDL.LU R26, [R1+0x1254] ;  /* 0x00125400011a7983 */ /* 0x002ee80000300800 */
[----:B------:R-:W3:Y:S04]  /*cef0*/  LDL.LU R27, [R1+0x1250] ;  /* 0x00125000011b7983 */ /* 0x000ee80000300800 */
[----:B--2---:R0:W-:Y:S04]  /*cf00*/  STS.U16 [R0+0x8000], R8 ;  /* 0x0080000800007388 */ /* 0x0041e80000000400 */
[----:B------:R1:W-:Y:S04]  /*cf10*/  STS.U16 [R0+0x8400], R29 ;  /* 0x0084001d00007388 */ /* 0x0003e80000000400 */
[----:B0-----:R-:W2:Y:S04]  /*cf20*/  LDL.LU R8, [R1+0x10] ;  /* 0x0000100001087983 */ /* 0x001ea80000300800 */
[----:B-1----:R-:W2:Y:S04]  /*cf30*/  LDL.LU R29, [R1+0x124c] ;  /* 0x00124c00011d7983 */ /* 0x002ea80000300800 */
[----:B---3--:R0:W-:Y:S04]  /*cf40*/  STS.U16 [R0+0x8800], R27 ;  /* 0x0088001b00007388 */ /* 0x0081e80000000400 */
[----:B------:R1:W-:Y:S04]  /*cf50*/  STS.U16 [R0+0x8c00], R23 ;  /* 0x008c001700007388 */ /* 0x0003e80000000400 */
[----:B------:R3:W-:Y:S04]  /*cf60*/  STS.U16 [R0+0x9000], R19 ;  /* 0x0090001300007388 */ /* 0x0007e80000000400 */
[----:B0-----:R-:W2:Y:S04]  /*cf70*/  LDL R27, [R1+0x924] ;  /* 0x00092400011b7983 */ /* 0x001ea80000100800 */
[----:B-1----:R-:W2:Y:S04]  /*cf80*/  LDL R23, [R1+0x928] ;  /* 0x0009280001177983 */ /* 0x002ea80000100800 */
[----:B---3--:R-:W2:Y:S04]  /*cf90*/  LDL.LU R19, [R1+0x18] ;  /* 0x0000180001137983 */ /* 0x008ea80000300800 */
[----:B----4-:R0:W-:Y:S04]  /*cfa0*/  STS.U16 [R0+0x9400], R15 ;  /* 0x0094000f00007388 */ /* 0x0101e80000000400 */
[----:B0-----:R-:W3:Y:S04]  /*cfb0*/  LDL.LU R0, [R1+0x1248] ;  /* 0x0012480001007983 */ /* 0x001ee80000300800 */
[----:B------:R-:W4:Y:S04]  /*cfc0*/  LDL R15, [R1+0x380] ;  /* 0x00038000010f7983 */ /* 0x000f280000100800 */
[----:B----4-:R-:W-:Y:S04]  /*cfd0*/  STS.U16 [R15+0x9800], R10 ;  /* 0x0098000a0f007388 */ /* 0x010fe80000000400 */
[----:B------:R-:W-:Y:S04]  /*cfe0*/  STS.U16 [R15+0x9c00], R7 ;  /* 0x009c00070f007388 */ /* 0x000fe80000000400 */
[----:B--2---:R-:W-:Y:S04]  /*cff0*/  STS.U16 [R23+0x8100], R19 ;  /* 0x0081001317007388 */ /* 0x004fe80000000400 */
[----:B---3--:R0:W-:Y:S04]  /*d000*/  STS.U16 [R23+0x8500], R0 ;  /* 0x0085000017007388 */ /* 0x0081e80000000400 */
[----:B0-----:R-:W2:Y:S04]  /*d010*/  LDL.LU R0, [R1+0x1244] ;  /* 0x0012440001007983 */ /* 0x001ea80000300800 */
[----:B------:R-:W-:Y:S04]  /*d020*/  STS.U16 [R23+0x8900], R26 ;  /* 0x0089001a17007388 */ /* 0x000fe80000000400 */
[----:B------:R-:W-:Y:S04]  /*d030*/  STS.U16 [R23+0x8d00], R22 ;  /* 0x008d001617007388 */ /* 0x000fe80000000400 */
[----:B------:R-:W-:Y:S04]  /*d040*/  STS.U16 [R23+0x9100], R18 ;  /* 0x0091001217007388 */ /* 0x000fe80000000400 */
[----:B------:R-:W-:Y:S04]  /*d050*/  STS.U16 [R23+0x9500], R14 ;  /* 0x0095000e17007388 */ /* 0x000fe80000000400 */
[----:B------:R-:W-:Y:S04]  /*d060*/  STS.U16 [R23+0x9900], R6 ;  /* 0x0099000617007388 */ /* 0x000fe80000000400 */
[----:B------:R-:W-:Y:S04]  /*d070*/  STS.U16 [R23+0x9d00], R11 ;  /* 0x009d000b17007388 */ /* 0x000fe80000000400 */
[----:B------:R0:W-:Y:S04]  /*d080*/  STS.U16 [R27+0x8200], R9 ;  /* 0x008200091b007388 */ /* 0x0001e80000000400 */
[----:B0-----:R-:W0:Y:S04]  /*d090*/  S2R R9, SR_TID.X ;  /* 0x0000000000097919 */ /* 0x001e280000002100 */
[----:B------:R-:W-:Y:S04]  /*d0a0*/  STS.U16 [R27+0x8600], R28 ;  /* 0x0086001c1b007388 */ /* 0x000fe80000000400 */
[----:B------:R-:W-:Y:S04]  /*d0b0*/  STS.U16 [R27+0x8a00], R25 ;  /* 0x008a00191b007388 */ /* 0x000fe80000000400 */
[----:B------:R-:W-:Y:S01]  /*d0c0*/  STS.U16 [R27+0x8e00], R21 ;  /* 0x008e00151b007388 */ /* 0x000fe20000000400 */
[----:B0-----:R-:W-:-:S04]  /*d0d0*/  SHF.R.S32.HI R7, RZ, 0x6, R9 ;  /* 0x00000006ff077819 */ /* 0x001fc80000011409 */
[----:B------:R-:W-:Y:S01]  /*d0e0*/  SGXT R7, R7, 0x1 ;  /* 0x000000010707781a */ /* 0x000fe20000000200 */
[----:B------:R-:W-:Y:S04]  /*d0f0*/  STS.U16 [R27+0x9200], R17 ;  /* 0x009200111b007388 */ /* 0x000fe80000000400 */
[----:B------:R-:W-:Y:S04]  /*d100*/  STS.U16 [R27+0x9600], R5 ;  /* 0x009600051b007388 */ /* 0x000fe80000000400 */
[----:B------:R-:W-:Y:S04]  /*d110*/  STS.U16 [R27+0x9a00], R4 ;  /* 0x009a00041b007388 */ /* 0x000fe80000000400 */
[----:B------:R-:W-:Y:S01]  /*d120*/  STS.U16 [R27+0x9e00], R12 ;  /* 0x009e000c1b007388 */ /* 0x000fe20000000400 */
[----:B--2---:R-:W-:-:S05]  /*d130*/  IMAD.SHL.U32 R0, R0, 0x2, RZ ;  /* 0x0000000200007824 */ /* 0x004fca00078e00ff */
[----:B------:R-:W-:-:S04]  /*d140*/  LOP3.LUT R0, R0, 0x90, R7, 0x78, !PT ;  /* 0x0000009000007812 */ /* 0x000fc800078e7807 */
[----:B------:R-:W-:-:S05]  /*d150*/  LOP3.LUT R0, R0, 0x60, RZ, 0x3c, !PT ;  /* 0x0000006000007812 */ /* 0x000fca00078e3cff */
[----:B------:R-:W-:Y:S04]  /*d160*/  STS.U16 [R0+0x8300], R8 ;  /* 0x0083000800007388 */ /* 0x000fe80000000400 */
[----:B------:R0:W-:Y:S04]  /*d170*/  STS.U16 [R0+0x8700], R29 ;  /* 0x0087001d00007388 */ /* 0x0001e80000000400 */
[----:B0-----:R-:W2:Y:S04]  /*d180*/  LDL.LU R29, [R1+0x1240] ;  /* 0x00124000011d7983 */ /* 0x001ea80000300800 */
[----:B------:R-:W-:Y:S04]  /*d190*/  STS.U16 [R0+0x8b00], R24 ;  /* 0x008b001800007388 */ /* 0x000fe80000000400 */
[----:B------:R-:W-:Y:S04]  /*d1a0*/  STS.U16 [R0+0x8f00], R20 ;  /* 0x008f001400007388 */ /* 0x000fe80000000400 */
[----:B------:R-:W-:Y:S04]  /*d1b0*/  STS.U16 [R0+0x9300], R16 ;  /* 0x0093001000007388 */ /* 0x000fe80000000400 */
[----:B------:R-:W-:Y:S04]  /*d1c0*/  STS.U16 [R0+0x9700], R3 ;  /* 0x0097000300007388 */ /* 0x000fe80000000400 */
[----:B------:R-:W-:Y:S04]  /*d1d0*/  STS.U16 [R0+0x9b00], R2 ;  /* 0x009b000200007388 */ /* 0x000fe80000000400 */
[----:B------:R-:W-:Y:S04]  /*d1e0*/  STS.U16 [R0+0x9f00], R13 ;  /* 0x009f000d00007388 */ /* 0x000fe80000000400 */
[----:B------:R-:W-:Y:S06]  /*d1f0*/  BAR.SYNC.DEFER_BLOCKING 0x0 ;  /* 0x0000000000007b1d */ /* 0x000fec0000010000 */
[----:B------:R-:W0:Y:S01]  /*d200*/  S2R R28, SR_TID.X ;  /* 0x00000000001c7919 */ /* 0x000e220000002100 */
[----:B------:R-:W-:Y:S01]  /*d210*/  IMAD.SHL.U32 R14, R9, 0x2, RZ ;  /* 0x00000002090e7824 */ /* 0x000fe200078e00ff */
[----:B0-----:R-:W-:-:S05]  /*d220*/  LOP3.LUT R28, R28, 0x7, RZ, 0xc0, !PT ;  /* 0x000000071c1c7812 */ /* 0x001fca00078ec0ff */
[----:B------:R-:W-:-:S05]  /*d230*/  IMAD R28, R28, 0x90, RZ ;  /* 0x000000901c1c7824 */ /* 0x000fca00078e02ff */
[----:B------:R-:W-:-:S05]  /*d240*/  LOP3.LUT R14, R28, 0x30, R14, 0x78, !PT ;  /* 0x000000301c0e7812 */ /* 0x000fca00078e780e */
[----:B------:R-:W-:Y:S04]  /*d250*/  LDSM.16.M88.4 R8, [R14+0x8000] ;  /* 0x008000000e08783b */ /* 0x000fe80000000200 */
[----:B------:R-:W-:Y:S04]  /*d260*/  LDSM.16.M88.4 R16, [R14+0x8800] ;  /* 0x008800000e10783b */ /* 0x000fe80000000200 */
[----:B------:R-:W-:Y:S04]  /*d270*/  LDSM.16.M88.4 R24, [R14+0x8c00] ;  /* 0x008c00000e18783b */ /* 0x000fe80000000200 */
[----:B--2---:R-:W0:Y:S04]  /*d280*/  LDSM.16.MT88.4 R4, [R29] ;  /* 0x000000001d04783b */ /* 0x004e280000004200 */
[----:B0-----:R-:W-:Y:S04]  /*d290*/  STL.64 [R1+0x1238], R6 ;  /* 0x0012380601007387 */ /* 0x001fe80000100a00 */
[----:B------:R-:W-:Y:S04]  /*d2a0*/  STL.64 [R1+0x1230], R4 ;  /* 0x0012300401007387 */ /* 0x000fe80000100a00 */
[----:B------:R-:W0:Y:S04]  /*d2b0*/  LDSM.16.M88.4 R4, [R14+0x8400] ;  /* 0x008400000e04783b */ /* 0x000e280000000200 */
[----:B------:R-:W-:Y:S04]  /*d2c0*/  STL.64 [R1+0xe0], R8 ;  /* 0x0000e00801007387 */ /* 0x000fe80000100a00 */
[----:B------:R-:W-:Y:S04]  /*d2d0*/  STL.64 [R1+0xe8], R10 ;  /* 0x0000e80a01007387 */ /* 0x000fe80000100a00 */
[----:B0-----:R-:W-:Y:S01]  /*d2e0*/  STL.64 [R1+0xd0], R4 ;  /* 0x0000d00401007387 */ /* 0x001fe20000100a00 */
[----:B------:R-:W-:-:S02]  /*d2f0*/  IMAD.MOV.U32 R2, RZ, RZ, R4 ;  /* 0x000000ffff027224 */ /* 0x000fc400078e0004 */
[----:B------:R-:W-:Y:S01]  /*d300*/  IMAD.MOV.U32 R0, RZ, RZ, R5 ;  /* 0x000000ffff007224 */ /* 0x000fe200078e0005 */
[----:B------:R-:W-:Y:S04]  /*d310*/  STL.64 [R1+0xd8], R6 ;  /* 0x0000d80601007387 */ /* 0x000fe80000100a00 */
[----:B------:R-:W0:Y:S04]  /*d320*/  LDSM.16.M88.4 R4, [R14+0x9000] ;  /* 0x009000000e04783b */ /* 0x000e280000000200 */
[----:B0-----:R-:W-:Y:S04]  /*d330*/  STL.64 [R1+0xa0], R4 ;  /* 0x0000a00401007387 */ /* 0x001fe80000100a00 */
[----:B------:R-:W-:Y:S04]  /*d340*/  STL.64 [R1+0xa8], R6 ;  /* 0x0000a80601007387 */ /* 0x000fe80000100a00 */
[----:B------:R-:W2:Y:S04]  /*d350*/  LDL.LU.64 R20, [R1+0x2f0] ;  /* 0x0002f00001147983 */ /* 0x000ea80000300a00 */
[----:B------:R-:W3:Y:S01]  /*d360*/  LDL.LU.64 R22, [R1+0x2f8] ;  /* 0x0002f80001167983 */ /* 0x000ee20000300a00 */
[----:B------:R-:W-:-:S03]  /*d370*/  IMAD.MOV.U32 R28, RZ, RZ, R7 ;  /* 0x000000ffff1c7224 */ /* 0x000fc600078e0007 */
[----:B------:R-:W0:Y:S04]  /*d380*/  LDSM.16.M88.4 R4, [R14+0x9400] ;  /* 0x009400000e04783b */ /* 0x000e280000000200 */
[----:B---3--:R-:W-:Y:S04]  /*d390*/  STL.64 [R1+0x1208], R22 ;  /* 0x0012081601007387 */ /* 0x008fe80000100a00 */
[----:B--2---:R1:W-:Y:S02]  /*d3a0*/  STL.64 [R1+0x1200], R20 ;  /* 0x0012001401007387 */ /* 0x0043e40000100a00 */
[----:B-1----:R-:W-:-:S02]  /*d3b0*/  IMAD.MOV.U32 R20, RZ, RZ, R2 ;  /* 0x000000ffff147224 */ /* 0x002fc400078e0002 */
[----:B------:R-:W-:-:S05]  /*d3c0*/  IMAD.MOV.U32 R21, RZ, RZ, R0 ;  /* 0x000000ffff157224 */ /* 0x000fca00078e0000 */
[----:B------:R1:W-:Y:S04]  /*d3d0*/  STL.64 [R1+0x1218], R20 ;  /* 0x0012181401007387 */ /* 0x0003e80000100a00 */
[----:B-1----:R-:W2:Y:S04]  /*d3e0*/  LDL.64 R20, [R1+0xe0] ;  /* 0x0000e00001147983 */ /* 0x002ea80000100a00 */
[----:B------:R-:W-:Y:S04]  /*d3f0*/  STL.64 [R1+0xc0], R16 ;  /* 0x0000c01001007387 */ /* 0x000fe80000100a00 */
[----:B------:R-:W-:Y:S04]  /*d400*/  STL.64 [R1+0xc8], R18 ;  /* 0x0000c81201007387 */ /* 0x000fe80000100a00 */
[----:B------:R1:W-:Y:S04]  /*d410*/  STL.64 [R1+0x1210], R16 ;  /* 0x0012101001007387 */ /* 0x0003e80000100a00 */
[----:B-1----:R-:W3:Y:S04]  /*d420*/  LDL.LU.64 R16, [R1+0x2b0] ;  /* 0x0002b00001107983 */ /* 0x002ee80000300a00 */
[----:B------:R-:W4:Y:S04]  /*d430*/  LDL.LU.64 R18, [R1+0x2b8] ;  /* 0x0002b80001127983 */ /* 0x000f280000300a00 */
[----:B----4-:R-:W-:Y:S04]  /*d440*/  STL.64 [R1+0x1228], R18 ;  /* 0x0012281201007387 */ /* 0x010fe80000100a00 */
[----:B---3--:R1:W-:Y:S04]  /*d450*/  STL.64 [R1+0x1220], R16 ;  /* 0x0012201001007387 */ /* 0x0083e80000100a00 */
[----:B-1----:R-:W3:Y:S04]  /*d460*/  LDL.LU.64 R16, [R1+0x2c0] ;  /* 0x0002c00001107983 */ /* 0x002ee80000300a00 */
[----:B------:R-:W3:Y:S04]  /*d470*/  LDL.LU.64 R18, [R1+0x2c8] ;  /* 0x0002c80001127983 */ /* 0x000ee80000300a00 */
[----:B------:R-:W4:Y:S04]  /*d480*/  LDL.LU.64 R8, [R1+0x2e0] ;  /* 0x0002e00001087983 */ /* 0x000f280000300a00 */
[----:B------:R-:W4:Y:S04]  /*d490*/  LDL.LU.64 R10, [R1+0x2e8] ;  /* 0x0002e800010a7983 */ /* 0x000f280000300a00 */
[----:B------:R-:W-:Y:S04]  /*d4a0*/  STL [R1+0x10b8], R28 ;  /* 0x0010b81c01007387 */ /* 0x000fe80000100800 */
[----:B------:R-:W-:Y:S04]  /*d4b0*/  STL.64 [R1+0xb0], R24 ;  /* 0x0000b01801007387 */ /* 0x000fe80000100a00 */
[----:B------:R1:W-:Y:S04]  /*d4c0*/  STL.64 [R1+0xb8], R26 ;  /* 0x0000b81a01007387 */ /* 0x0003e80000100a00 */
[----:B0-----:R-:W-:Y:S04]  /*d4d0*/  STL.64 [R1+0x90], R4 ;  /* 0x0000900401007387 */ /* 0x001fe80000100a00 */
[----:B------:R0:W-:Y:S01]  /*d4e0*/  STL.64 [R1+0x98], R6 ;  /* 0x0000980601007387 */ /* 0x0001e20000100a00 */
[----:B-1----:R-:W-:-:S02]  /*d4f0*/  IMAD.MOV.U32 R27, RZ, RZ, R4 ;  /* 0x000000ffff1b7224 */ /* 0x002fc400078e0004 */
[----:B------:R-:W-:Y:S01]  /*d500*/  IMAD.MOV.U32 R26, RZ, RZ, R5 ;  /* 0x000000ffff1a7224 */ /* 0x000fe200078e0005 */
[----:B0-----:R-:W3:Y:S04]  /*d510*/  LDL.LU.64 R6, [R1+0x1238] ;  /* 0x0012380001067983 */ /* 0x001ee80000300a00 */
[----:B------:R-:W3:Y:S01]  /*d520*/  LDL.LU.64 R4, [R1+0x1230] ;  /* 0x0012300001047983 */ /* 0x000ee20000300a00 */
[----:B--2---:R-:W-:Y:S02]  /*d530*/  IMAD.MOV.U32 R2, RZ, RZ, R20 ;  /* 0x000000ffff027224 */ /* 0x004fe400078e0014 */
[----:B------:R-:W-:Y:S01]  /*d540*/  IMAD.MOV.U32 R0, RZ, RZ, R21 ;  /* 0x000000ffff007224 */ /* 0x000fe200078e0015 */
[C---:B---3--:R-:W-:Y:S01]  /*d550*/  HMMA.16816.F32 R16, R4.reuse, R20, R16 ;  /* 0x000000140410723c */ /* 0x048fe20000001810 */
[----:B------:R-:W0:Y:S11]  /*d560*/  LDSM.16.M88.4 R20, [R14+0x9800] ;  /* 0x009800000e14783b */ /* 0x000e360000000200 */
[----:B------:R-:W-:Y:S11]  /*d570*/  @!UPT UIADD3 URZ, URZ, URZ, URZ ;  /* 0x0000003f3f3ff290 */ /* 0x000ff6000fffe03f */
[----:B------:R-:W-:Y:S04]  /*d580*/  STL.64 [R1+0x140], R16 ;  /* 0x0001401001007387 */ /* 0x000fe80000100a00 */
[----:B------:R1:W-:Y:S04]  /*d590*/  STL.64 [R1+0x148], R18 ;  /* 0x0001481201007387 */ /* 0x0003e80000100a00 */
[----:B-1----:R-:W2:Y:S04]  /*d5a0*/  LDL.LU.64 R18, [R1+0x1228] ;  /* 0x0012280001127983 */ /* 0x002ea80000300a00 */
[----:B------:R-:W2:Y:S04]  /*d5b0*/  LDL.LU.64 R16, [R1+0x1220] ;  /* 0x0012200001107983 */ /* 0x000ea80000300a00 */
[----:B0-----:R0:W-:Y:S04]  /*d5c0*/  STL.64 [R1+0x80], R20 ;  /* 0x0000801401007387 */ /* 0x0011e80000100a00 */
[----:B------:R2:W-:Y:S04]  /*d5d0*/  STL.64 [R1+0x88], R22 ;  /* 0x0000881601007387 */ /* 0x0005e80000100a00 */
[----:B0-----:R-:W2:Y:S02]  /*d5e0*/  LDL.LU.64 R20, [R1+0x1218] ;  /* 0x0012180001147983 */ /* 0x001ea40000300a00 */
[----:B--2---:R-:W-:Y:S02]  /*d5f0*/  HMMA.16816.F32 R20, R4, R20, R16 ;  /* 0x000000140414723c */ /* 0x004fe40000001810 */
[----:B------:R-:W2:Y:S11]  /*d600*/  LDL.LU.64 R16, [R1+0x1210] ;  /* 0x0012100001107983 */ /* 0x000eb60000300a00 */
[----:B------:R-:W-:Y:S10]  /*d610*/  @!UPT UIADD3 URZ, URZ, URZ, URZ ;  /* 0x0000003f3f3ff290 */ /* 0x000ff4000fffe03f */
[----:B------:R-:W-:Y:S01]  /*d620*/  STL.64 [R1+0x130], R20 ;  /* 0x0001301401007387 */ /* 0x000fe20000100a00 */
[----:B------:R-:W-:-:S03]  /*d630*/  IMAD.MOV.U32 R28, RZ, RZ, R23 ;  /* 0x000000ffff1c7224 */ /* 0x000fc600078e0017 */
[----:B------:R-:W-:Y:S04]  /*d640*/  STL [R1+0x138], R22 ;  /* 0x0001381601007387 */ /* 0x000fe80000100800 */
[----:B------:R-:W0:Y:S04]  /*d650*/  LDSM.16.M88.4 R20, [R14+0x9c00] ;  /* 0x009c00000e14783b */ /* 0x000e280000000200 */
[----:B------:R-:W-:Y:S04]  /*d660*/  STL [R1+0x1100], R28 ;  /* 0x0011001c01007387 */ /* 0x000fe80000100800 */
[----:B0-----:R-:W-:Y:S01]  /*d670*/  STL.64 [R1+0x70], R20 ;  /* 0x0000701401007387 */ /* 0x001fe20000100a00 */
[----:B------:R-:W-:-:S02]  /*d680*/  IMAD.MOV.U32 R13, RZ, RZ, R20 ;  /* 0x000000ffff0d7224 */ /* 0x000fc400078e0014 */
[----:B------:R-:W-:Y:S01]  /*d690*/  IMAD.MOV.U32 R12, RZ, RZ, R21 ;  /* 0x000000ffff0c7224 */ /* 0x000fe200078e0015 */
[----:B------:R0:W-:Y:S04]  /*d6a0*/  STL.64 [R1+0x78], R22 ;  /* 0x0000781601007387 */ /* 0x0001e80000100a00 */
[----:B0-----:R-:W2:Y:S04]  /*d6b0*/  LDL.LU.64 R22, [R1+0x1208] ;  /* 0x0012080001167983 */ /* 0x001ea80000300a00 */
[----:B------:R-:W2:Y:S01]  /*d6c0*/  LDL.LU.64 R20, [R1+0x1200] ;  /* 0x0012000001147983 */ /* 0x000ea20000300a00 */
[C---:B----4-:R-:W-:Y:S03]  /*d6d0*/  HMMA.16816.F32 R8, R4.reuse, R24, R8 ;  /* 0x000000180408723c */ /* 0x050fe60000001808 */
[----:B------:R0:W-:Y:S04]  /*d6e0*/  STL.64 [R1+0x11f8], R12 ;  /* 0x0011f80c01007387 */ /* 0x0001e80000100a00 */
[----:B0-----:R-:W3:Y:S01]  /*d6f0*/  LDL.64 R12, [R1+0xa0] ;  /* 0x0000a000010c7983 */ /* 0x001ee20000100a00 */
[----:B--2---:R-:W-:Y:S11]  /*d700*/  HMMA.16816.F32 R16, R4, R16, R20 ;  /* 0x000000100410723c */ /* 0x004ff60000001814 */
[----:B------:R-:W-:Y:S11]  /*d710*/  @!UPT UIADD3 URZ, URZ, URZ, URZ ;  /* 0x0000003f3f3ff290 */ /* 0x000ff6000fffe03f */
[----:B------:R-:W-:Y:S01]  /*d720*/  @!UPT UIADD3 URZ, URZ, URZ, URZ ;  /* 0x0000003f3f3ff290 */ /* 0x000fe2000fffe03f */
[----:B------:R0:W-:Y:S01]  /*d730*/  STL.64 [R1+0x120], R16 ;  /* 0x0001201001007387 */ /* 0x0001e20000100a00 */
[----:B------:R-:W-:-:S03]  /*d740*/  IMAD.MOV.U32 R28, RZ, RZ, R19 ;  /* 0x000000ffff1c7224 */ /* 0x000fc600078e0013 */
[----:B------:R1:W-:Y:S04]  /*d750*/  STL [R1+0x128], R18 ;  /* 0x0001281201007387 */ /* 0x0003e80000100800 */
[----:B0-----:R-:W2:Y:S04]  /*d760*/  LDL.LU.64 R16, [R1+0x210] ;  /* 0x0002100001107983 */ /* 0x001ea80000300a00 */
[----:B-1----:R-:W2:Y:S04]  /*d770*/  LDL.LU.64 R18, [R1+0x218] ;  /* 0x0002180001127983 */ /* 0x002ea80000300a00 */
[----:B------:R-:W-:Y:S04]  /*d780*/  STL.64 [R1+0x110], R8 ;  /* 0x0001100801007387 */ /* 0x000fe80000100a00 */
[----:B------:R-:W-:Y:S04]  /*d790*/  STL.64 [R1+0x118], R10 ;  /* 0x0001180a01007387 */ /* 0x000fe80000100a00 */
[----:B------:R-:W0:Y:S04]  /*d7a0*/  LDSM.16.MT88.4 R8, [R29+0x80] ;  /* 0x000080001d08783b */ /* 0x000e280000004200 */
[----:B------:R-:W4:Y:S04]  /*d7b0*/  LDL.LU.64 R20, [R1+0x240] ;  /* 0x0002400001147983 */ /* 0x000f280000300a00 */
[----:B------:R-:W4:Y:S04]  /*d7c0*/  LDL.LU.64 R22, [R1+0x248] ;  /* 0x0002480001167983 */ /* 0x000f280000300a00 */
[----:B------:R-:W-:Y:S04]  /*d7d0*/  STL.64 [R1+0x11c0], R24 ;  /* 0x0011c01801007387 */ /* 0x000fe80000100a00 */
[----:B0-----:R-:W-:Y:S04]  /*d7e0*/  STL.64 [R1+0x11e8], R10 ;  /* 0x0011e80a01007387 */ /* 0x001fe80000100a00 */
[----:B------:R0:W-:Y:S04]  /*d7f0*/  STL.64 [R1+0x11e0], R8 ;  /* 0x0011e00801007387 */ /* 0x0001e80000100a00 */
[----:B0-----:R-:W2:Y:S04]  /*d800*/  LDL.LU.64 R8, [R1+0x180] ;  /* 0x0001800001087983 */ /* 0x001ea80000300a00 */
[----:B------:R-:W2:Y:S01]  /*d810*/  LDL.LU.64 R10, [R1+0x188] ;  /* 0x00018800010a7983 */ /* 0x000ea20000300a00 */
[----:B---3--:R-:W-:Y:S01]  /*d820*/  IMAD.MOV.U32 R3, RZ, RZ, R13 ;  /* 0x000000ffff037224 */ /* 0x008fe200078e000d */
[----:B--2---:R-:W-:Y:S11]  /*d830*/  HMMA.16816.F32 R8, R4, R12, R8 ;  /* 0x0000000c0408723c */ /* 0x004ff60000001808 */
[----:B------:R-:W-:Y:S11]  /*d840*/  @!UPT UIADD3 URZ, URZ, URZ, URZ ;  /* 0x0000003f3f3ff290 */ /* 0x000ff6000fffe03f */
[----:B------:R-:W-:Y:S01]  /*d850*/  @!UPT UIADD3 URZ, URZ, URZ, URZ ;  /* 0x0000003f3f3ff290 */ /* 0x000fe2000fffe03f */
[----:B------:R-:W-:Y:S04]  /*d860*/  STL.64 [R1+0x100], R8 ;  /* 0x0001000801007387 */ /* 0x000fe80000100a00 */
[----:B------:R0:W-:Y:S02]  /*d870*/  STL.64 [R1+0x108], R10 ;  /* 0x0001080a01007387 */ /* 0x0001e40000100a00 */
[----:B0-----:R-:W-:Y:S02]  /*d880*/  IMAD.MOV.U32 R10, RZ, RZ, R12 ;  /* 0x000000ffff0a7224 */ /* 0x001fe400078e000c */
[----:B------:R-:W2:Y:S02]  /*d890*/  LDL.LU.64 R12, [R1+0x11f8] ;  /* 0x0011f800010c7983 */ /* 0x000ea40000300a00 */
[----:B--2---:R-:W-:-:S02]  /*d8a0*/  IMAD.MOV.U32 R8, RZ, RZ, R13 ;  /* 0x000000ffff087224 */ /* 0x004fc400078e000d */
[----:B------:R-:W-:Y:S02]  /*d8b0*/  IMAD.MOV.U32 R9, RZ, RZ, R12 ;  /* 0x000000ffff097224 */ /* 0x000fe400078e000c */
[----:B------:R-:W0:Y:S04]  /*d8c0*/  LDSM.16.MT88.4 R12, [R29+0x100] ;  /* 0x000100001d0c783b */ /* 0x000e280000004200 */
[----:B0-----:R-:W-:Y:S04]  /*d8d0*/  STL.64 [R1+0x1188], R14 ;  /* 0x0011880e01007387 */ /* 0x001fe80000100a00 */
[----:B------:R0:W-:Y:S02]  /*d8e0*/  STL.64 [R1+0x1180], R12 ;  /* 0x0011800c01007387 */ /* 0x0001e40000100a00 */
[----:B0-----:R-:W-:-:S02]  /*d8f0*/  IMAD.MOV.U32 R12, RZ, RZ, R27 ;  /* 0x000000ffff0c7224 */ /* 0x001fc400078e001b */
[----:B------:R-:W-:-:S07]  /*d900*/  IMAD.MOV.U32 R13, RZ, RZ, R26 ;  /* 0x000000ffff0d7224 */ /* 0x000fce00078e001a */
[----:B------:R-:W-:Y:S01]  /*d910*/  HMMA.16816.F32 R24, R4, R12, R16 ;  /* 0x0000000c0418723c */ /* 0x000fe20000001810 */
[----:B------:R-:W0:Y:S04]  /*d920*/  LDSM.16.MT88.4 R16, [R29+0x180] ;  /* 0x000180001d10783b */ /* 0x000e280000004200 */
[----:B------:R-:W-:Y:S11]  /*d930*/  STL.64 [R1+0x1198], R12 ;  /* 0x0011980c01007387 */ /* 0x000ff60000100a00 */
[----:B------:R-:W-:Y:S07]  /*d940*/  @!UPT UIADD3 URZ, URZ, URZ, URZ ;  /* 0x0000003f3f3ff290 */ /* 0x000fee000fffe03f */
[----:B------:R-:W-:Y:S04]  /*d950*/  STL.64 [R1+0xf0], R24 ;  /* 0x0000f01801007387 */ /* 0x000fe80000100a00 */
[----:B------:R-:W-:Y:S04]  /*d960*/  STL.64 [R1+0xf8], R26 ;  /* 0x0000f81a01007387 */ /* 0x000fe80000100a00 */
[----:B0-----:R-:W-:Y:S04]  /*d970*/  STL.64 [R1+0x1110], R18 ;  /* 0x0011101201007387 */ /* 0x001fe80000100a00 */
[----:B------:R0:W-:Y:S04]  /*d980*/  STL.64 [R1+0x1108], R16 ;  /* 0x0011081001007387 */ /* 0x0001e80000100a00 */
[----:B0-----:R-:W4:Y:S01]  /*d990*/  LDL.LU.64 R16, [R1+0x80] ;  /* 0x0000800001107983 */ /* 0x001f220000300a00 */
[----:B------:R-:W-:-:S02]  /*d9a0*/  IMAD.MOV.U32 R12, RZ, RZ, R10 ;  /* 0x000000ffff0c7224 */ /* 0x000fc400078e000a */
[----:B------:R-:W-:Y:S01]  /*d9b0*/  IMAD.MOV.U32 R13, RZ, RZ, R3 ;  /* 0x000000ffff0d7224 */ /* 0x000fe200078e0003 */
[----:B----4-:R-:W-:Y:S11]  /*d9c0*/  HMMA.16816.F32 R20, R4, R16, R20 ;  /* 0x000000100414723c */ /* 0x010ff60000001814 */
[----:B------:R-:W-:Y:S11]  /*d9d0*/  @!UPT UIADD3 URZ, URZ, URZ, URZ ;  /* 0x0000003f3f3ff290 */ /* 0x000ff6000fffe03f */
[----:B------:R-:W-:Y:S01]  /*d9e0*/  @!UPT UIADD3 URZ, URZ, URZ, URZ ;  /* 0x0000003f3f3ff290 */ /* 0x000fe2000fffe03f */
[----:B------:R-:W-:Y:S04]  /*d9f0*/  STL.64 [R1+0x60], R20 ;  /* 0x0000601401007387 */ /* 0x000fe80000100a00 */
[----:B------:R-:W-:Y:S04]  /*da00*/  STL.64 [R1+0x68], R22 ;  /* 0x0000681601007387 */ /* 0x000fe80000100a00 */
[----:B------:R0:W-:Y:S04]  /*da10*/  STL.64 [R1+0x11c8], R12 ;  /* 0x0011c80c01007387 */ /* 0x0001e80000100a00 */
[----:B------:R-:W1:Y:S01]  /*da20*/  LDSM.16.MT88.4 R20, [R29+0x2000] ;  /* 0x002000001d14783b */ /* 0x000e620000004200 */
[----:B0-----:R-:W-:-:S02]  /*da30*/  IMAD.MOV.U32 R12, RZ, RZ, R2 ;  /* 0x000000ffff0c7224 */ /* 0x001fc400078e0002 */
[----:B------:R-:W-:-:S05]  /*da40*/  IMAD.MOV.U32 R13, RZ, RZ, R0 ;  /* 0x000000ffff0d7224 */ /* 0x000fca00078e0000 */
[----:B------:R0:W-:Y:S04]  /*da50*/  STL.64 [R1+0x11f0], R12 ;  /* 0x0011f00c01007387 */ /* 0x0001e80000100a00 */
[----:B0-----:R-:W2:Y:S04]  /*da60*/  LDL.LU.64 R12, [R1+0x220] ;  /* 0x00022000010c7983 */ /* 0x001ea80000300a00 */
[----:B------:R-:W2:Y:S04]  /*da70*/  LDL.LU.64 R14, [R1+0x228] ;  /* 0x00022800010e7983 */ /* 0x000ea80000300a00 */
[----:B------:R-:W3:Y:S04]  /*da80*/  LDL.LU.64 R24, [R1+0x320] ;  /* 0x0003200001187983 */ /* 0x000ee80000300a00 */
[----:B------:R-:W4:Y:S01]  /*da90*/  LDL.LU.64 R26, [R1+0x328] ;  /* 0x00032800011a7983 */ /* 0x000f220000300a00 */
[----:B--2---:R-:W-:Y:S03]  /*daa0*/  HMMA.16816.F32 R4, R4, R8, R12 ;  /* 0x000000080404723c */ /* 0x004fe6000000180c */
[----:B----4-:R-:W-:Y:S04]  /*dab0*/  STL.64 [R1+0x11d8], R26 ;  /* 0x0011d81a01007387 */ /* 0x010fe80000100a00 */
[----:B---3--:R0:W-:Y:S04]  /*dac0*/  STL.64 [R1+0x11d0], R24 ;  /* 0x0011d01801007387 */ /* 0x0081e80000100a00 */
[----:B0-----:R-:W2:Y:S04]  /*dad0*/  LDL.LU.64 R24, [R1+0x330] ;  /* 0x0003300001187983 */ /* 0x001ea80000300a00 */
[----:B------:R-:W2:Y:S04]  /*dae0*/  LDL.LU.64 R26, [R1+0x338] ;  /* 0x00033800011a7983 */ /* 0x000ea80000300a00 */
[----:B------:R0:W-:Y:S04]  /*daf0*/  STL.64 [R1+0x1190], R16 ;  /* 0x0011901001007387 */ /* 0x0001e80000100a00 */
[----:B0-----:R-:W3:Y:S04]  /*db00*/  LDL.LU.64 R16, [R1+0xc0] ;  /* 0x0000c00001107983 */ /* 0x001ee80000300a00 */
[----:B-1----:R-:W-:Y:S04]  /*db10*/  STL.64 [R1+0x1058], R22 ;  /* 0x0010581601007387 */ /* 0x002fe80000100a00 */
[----:B------:R0:W-:Y:S04]  /*db20*/  STL.64 [R1+0x1050], R20 ;  /* 0x0010501401007387 */ /* 0x0001e80000100a00 */
[----:B0-----:R-:W4:Y:S04]  /*db30*/  LDL.LU.64 R20, [R1+0x310] ;  /* 0x0003100001147983 */ /* 0x001f280000300a00 */
[----:B------:R-:W4:Y:S04]  /*db40*/  LDL.LU.64 R22, [R1+0x318] ;  /* 0x0003180001167983 */ /* 0x000f280000300a00 */
[----:B------:R-:W2:Y:S04]  /*db50*/  LDL.LU.64 R12, [R1+0x11f0] ;  /* 0x0011f000010c7983 */ /* 0x000ea80000300a00 */
[----:B------:R-:W2:Y:S04]  /*db60*/  LDL.LU.64 R10, [R1+0x11e8] ;  /* 0x0011e800010a7983 */ /* 0x000ea80000300a00 */
[----:B------:R-:W2:Y:S04]  /*db70*/  LDL.LU.64 R8, [R1+0x11e0] ;  /* 0x0011e00001087983 */ /* 0x000ea80000300a00 */
[----:B------:R-:W-:Y:S04]  /*db80*/  STL.64 [R1+0x40], R4 ;  /* 0x0000400401007387 */ /* 0x000fe80000100a00 */
[----:B------:R-:W-:Y:S04]  /*db90*/  STL.64 [R1+0x48], R6 ;  /* 0x0000480601007387 */ /* 0x000fe80000100a00 */
[----:B------:R-:W0:Y:S04]  /*dba0*/  LDSM.16.MT88.4 R4, [R29+0x2080] ;  /* 0x002080001d04783b */ /* 0x000e280000004200 */
[----:B0-----:R-:W-:Y:S04]  /*dbb0*/  STL.64 [R1+0xfe0], R6 ;  /* 0x000fe00601007387 */ /* 0x001fe80000100a00 */
[----:B------:R0:W-:Y:S04]  /*dbc0*/  STL.64 [R1+0xfd8], R4 ;  /* 0x000fd80401007387 */ /* 0x0001e80000100a00 */
[----:B0-----:R-:W3:Y:S04]  /*dbd0*/  LDL.LU.64 R4, [R1+0x70] ;  /* 0x0000700001047983 */ /* 0x001ee80000300a00 */
[----:B------:R-:W3:Y:S01]  /*dbe0*/  LDL.LU.64 R6, [R1+0x78] ;  /* 0x0000780001067983 */ /* 0x000ee20000300a00 */
[----:B--2---:R-:W-:Y:S03]  /*dbf0*/  HMMA.16816.F32 R12, R8, R12, R24 ;  /* 0x0000000c080c723c */ /* 0x004fe60000001818 */
[----:B---3--:R-:W-:Y:S04]  /*dc00*/  STL.64 [R1+0x11a8], R6 ;  /* 0x0011a80601007387 */ /* 0x008fe80000100a00 */
[----:B------:R0:W-:Y:S04]  /*dc10*/  STL.64 [R1+0x11a0], R4 ;  /* 0x0011a00401007387 */ /* 0x0001e80000100a00 */
[----:B0-----:R-:W2:Y:S04]  /*dc20*/  LDL.64 R4, [R1+0xd0] ;  /* 0x0000d00001047983 */ /* 0x001ea80000100a00 */
[----:B------:R-:W-:Y:S04]  /*dc30*/  STL [R1+0xfd0], R29 ;  /* 0x000fd01d01007387 */ /* 0x000fe80000100800 */
[----:B------:R-:W3:Y:S04]  /*dc40*/  LDL.LU.64 R26, [R1+0x11d8] ;  /* 0x0011d800011a7983 */ /* 0x000ee80000300a00 */
[----:B------:R-:W3:Y:S04]  /*dc50*/  LDL.LU.64 R24, [R1+0x11d0] ;  /* 0x0011d00001187983 */ /* 0x000ee80000300a00 */
[----:B------:R0:W-:Y:S04]  /*dc60*/  STL.64 [R1+0x20], R12 ;  /* 0x0000200c01007387 */ /* 0x0001e80000100a00 */
[----:B------:R1:W-:Y:S04]  /*dc70*/  STL [R1+0x28], R14 ;  /* 0x0000280e01007387 */ /* 0x0003e80000100800 */
[----:B0-----:R-:W4:Y:S01]  /*dc80*/  LDL.LU.64 R12, [R1+0x11c8] ;  /* 0x0011c800010c7983 */ /* 0x001f220000300a00 */
[----:B------:R-:W-:-:S02]  /*dc90*/  IMAD.MOV.U32 R0, RZ, RZ, R15 ;  /* 0x000000ffff007224 */ /* 0x000fc400078e000f */
[----:B------:R-:W-:Y:S02]  /*dca0*/  IMAD.MOV.U32 R15, RZ, RZ, R16 ;  /* 0x000000ffff0f7224 */ /* 0x000fe400078e0010 */
[----:B-1----:R-:W-:Y:S01]  /*dcb0*/  IMAD.MOV.U32 R14, RZ, RZ, R17 ;  /* 0x000000ffff0e7224 */ /* 0x002fe200078e0011 */
[----:B------:R-:W-:Y:S01]  /*dcc0*/  STL [R1+0x1008], R0 ;  /* 0x0010080001007387 */ /* 0x000fe20000100800 */
[----:B--2---:R-:W-:Y:S02]  /*dcd0*/  IMAD.MOV.U32 R3, RZ, RZ, R4 ;  /* 0x000000ffff037224 */ /* 0x004fe400078e0004 */
[----:B------:R-:W-:Y:S01]  /*dce0*/  IMAD.MOV.U32 R2, RZ, RZ, R5 ;  /* 0x000000ffff027224 */ /* 0x000fe200078e0005 */
[C---:B---3--:R-:W-:Y:S08]  /*dcf0*/  HMMA.16816.F32 R24, R8.reuse, R4, R24 ;  /* 0x000000040818723c */ /* 0x048ff00000001818 */
[----:B----4-:R-:W-:Y:S11]  /*dd00*/  HMMA.16816.F32 R4, R8, R16, R20 ;  /* 0x000000100804723c */ /* 0x010ff60000001814 */
[----:B------:R-:W-:Y:S04]  /*dd10*/  @!UPT UIADD3 URZ, URZ, URZ, URZ ;  /* 0x0000003f3f3ff290 */ /* 0x000fe8000fffe03f */
[----:B------:R0:W-:Y:S04]  /*dd20*/  STL.64 [R1+0x10], R24 ;  /* 0x0000101801007387 */ /* 0x0001e80000100a00 */
[----:B------:R-:W-:Y:S04]  /*dd30*/  STL.64 [R1+0x18], R26 ;  /* 0x0000181a01007387 */ /* 0x000fe80000100a00 */
[----:B0-----:R-:W2:Y:S04]  /*dd40*/  LDL.LU.64 R24, [R1+0x11c0] ;  /* 0x0011c00001187983 */ /* 0x001ea80000300a00 */
[----:B------:R-:W-:Y:S04]  /*dd50*/  STL.64 [R1], R4 ;  /* 0x0000000401007387 */ /* 0x000fe80000100a00 */
[----:B------:R-:W-:Y:S04]  /*dd60*/  STL [R1+0x8], R6 ;  /* 0x0000080601007387 */ /* 0x000fe80000100800 */
[----:B------:R-:W-:Y:S04]  /*dd70*/  STL.64 [R1+0x11b8], R14 ;  /* 0x0011b80e01007387 */ /* 0x000fe80000100a00 */
[----:B------:R0:W-:Y:S04]  /*dd80*/  STL.64 [R1+0x11b0], R12 ;  /* 0x0011b00c01007387 */ /* 0x0001e80000100a00 */
[----:B0-----:R-:W2:Y:S04]  /*dd90*/  LDL.LU.64 R12, [R1+0x300] ;  /* 0x00030000010c7983 */ /* 0x001ea80000300a00 */
[----:B------:R-:W2:Y:S01]  /*dda0*/  LDL.LU.64 R14, [R1+0x308] ;  /* 0x00030800010e7983 */ /* 0x000ea20000300a00 */
[----:B------:R-:W-:-:S03]  /*ddb0*/  IMAD.MOV.U32 R0, RZ, RZ, R7 ;  /* 0x000000ffff007224 */ /* 0x000fc600078e0007 */
[----:B------:R-:W3:Y:S04]  /*ddc0*/  LDL.LU.64 R4, [R1+0x270] ;  /* 0x0002700001047983 */ /* 0x000ee80000300a00 */
[----:B------:R-:W3:Y:S04]  /*ddd0*/  LDL.LU.64 R6, [R1+0x278] ;  /* 0x0002780001067983 */ /* 0x000ee80000300a00 */
[----:B------:R-:W4:Y:S04]  /*dde0*/  LDL.LU.64 R16, [R1+0x260] ;  /* 0x0002600001107983 */ /* 0x000f280000300a00 */
[----:B------:R-:W4:Y:S04]  /*ddf0*/  LDL.LU.64 R18, [R1+0x268] ;  /* 0x0002680001127983 */ /* 0x000f280000300a00 */
[----:B------:R-:W3:Y:S04]  /*de00*/  LDL.LU.64 R20, [R1+0x250] ;  /* 0x0002500001147983 */ /* 0x000ee80000300a00 */
[----:B------:R-:W3:Y:S01]  /*de10*/  LDL.LU.64 R22, [R1+0x258] ;  /* 0x0002580001167983 */ /* 0x000ee20000300a00 */
[----:B--2---:R-:W-:Y:S03]  /*de20*/  HMMA.16816.F32 R24, R8, R24, R12 ;  /* 0x000000180818723c */ /* 0x004fe6000000180c */
[----:B------:R-:W2:Y:S04]  /*de30*/  LDL.LU.64 R14, [R1+0x11b8] ;  /* 0x0011b800010e7983 */ /* 0x000ea80000300a00 */
[----:B------:R-:W3:Y:S11]  /*de40*/  LDL.LU.64 R12, [R1+0x11b0] ;  /* 0x0011b000010c7983 */ /* 0x000ef60000300a00 */
[----:B------:R-:W-:Y:S05]  /*de50*/  @!UPT UIADD3 URZ, URZ, URZ, URZ ;  /* 0x0000003f3f3ff290 */ /* 0x000fea000fffe03f */
[----:B------:R0:W-:Y:S04]  /*de60*/  STL.64 [R1+0xf90], R26 ;  /* 0x000f901a01007387 */ /* 0x0001e80000100a00 */
[----:B------:R2:W-:Y:S04]  /*de70*/  STL.64 [R1+0xf88], R24 ;  /* 0x000f881801007387 */ /* 0x0005e80000100a00 */
[----:B0-----:R-:W4:Y:S04]  /*de80*/  LDL R26, [R1+0xc8] ;  /* 0x0000c800011a7983 */ /* 0x001f280000100800 */
[----:B------:R-:W4:Y:S01]  /*de90*/  LDL R27, [R1+0xcc] ;  /* 0x0000cc00011b7983 */ /* 0x000f220000100800 */
[----:B--2---:R-:W-:-:S02]  /*dea0*/  IMAD.MOV.U32 R24, RZ, RZ, R15 ;  /* 0x000000ffff187224 */ /* 0x004fc400078e000f */
[----:B------:R-:W-:Y:S02]  /*deb0*/  IMAD.MOV.U32 R25, RZ, RZ, R14 ;  /* 0x000000ffff197224 */ /* 0x000fe400078e000e */
[----:B---3--:R-:W-:Y:S01]  /*dec0*/  HMMA.16816.F32 R12, R8, R12, R4 ;  /* 0x0000000c080c723c */ /* 0x008fe20000001804 */
[----:B----4-:R-:W-:Y:S04]  /*ded0*/  STL.64 [R1+0x1160], R26 ;  /* 0x0011601a01007387 */ /* 0x010fe80000100a00 */
[----:B------:R0:W-:Y:S02]  /*dee0*/  STL.64 [R1+0x1158], R24 ;  /* 0x0011581801007387 */ /* 0x0001e40000100a00 */
[----:B0-----:R-:W-:Y:S02]  /*def0*/  IMAD.MOV.U32 R24, RZ, RZ, R3 ;  /* 0x000000ffff187224 */ /* 0x001fe400078e0003 */
[----:B------:R-:W-:-:S05]  /*df00*/  IMAD.MOV.U32 R25, RZ, RZ, R2 ;  /* 0x000000ffff197224 */ /* 0x000fca00078e0002 */
[----:B------:R0:W-:Y:S04]  /*df10*/  STL.64 [R1+0x1178], R24 ;  /* 0x0011781801007387 */ /* 0x0001e80000100a00 */
[----:B0-----:R-:W2:Y:S04]  /*df20*/  LDL.LU.64 R24, [R1+0xe0] ;  /* 0x0000e00001187983 */ /* 0x001ea80000300a00 */
[----:B------:R-:W3:Y:S04]  /*df30*/  LDL.LU.64 R6, [R1+0x11a8] ;  /* 0x0011a80001067983 */ /* 0x000ee80000300a00 */
[----:B------:R-:W4:Y:S04]  /*df40*/  LDL.LU.64 R4, [R1+0x11a0] ;  /* 0x0011a00001047983 */ /* 0x000f280000300a00 */
[----:B------:R0:W-:Y:S04]  /*df50*/  STL.64 [R1+0x50], R12 ;  /* 0x0000500c01007387 */ /* 0x0001e80000100a00 */
[----:B------:R1:W-:Y:S04]  /*df60*/  STL [R1+0x58], R14 ;  /* 0x0000580e01007387 */ /* 0x0003e80000100800 */
[----:B0-----:R-:W1:Y:S01]  /*df70*/  LDL.LU.64 R12, [R1+0x1198] ;  /* 0x00119800010c7983 */ /* 0x001e620000300a00 */
[----:B------:R-:W-:-:S02]  /*df80*/  IMAD.MOV.U32 R29, RZ, RZ, R15 ;  /* 0x000000ffff1d7224 */ /* 0x000fc400078e000f */
[C---:B-1----:R-:W-:Y:S01]  /*df90*/  HMMA.16816.F32 R12, R8.reuse, R12, R16 ;  /* 0x0000000c080c723c */ /* 0x042fe20000001810 */
[----:B------:R-:W2:Y:S11]  /*dfa0*/  LDL.LU.64 R16, [R1+0x1190] ;  /* 0x0011900001107983 */ /* 0x000eb60000300a00 */
[----:B------:R-:W-:Y:S11]  /*dfb0*/  @!UPT UIADD3 URZ, URZ, URZ, URZ ;  /* 0x0000003f3f3ff290 */ /* 0x000ff6000fffe03f */
[----:B------:R-:W-:Y:S04]  /*dfc0*/  STL.64 [R1+0x180], R12 ;  /* 0x0001800c01007387 */ /* 0x000fe80000100a00 */
[----:B------:R0:W-:Y:S04]  /*dfd0*/  STL.64 [R1+0x188], R14 ;  /* 0x0001880e01007387 */ /* 0x0001e80000100a00 */
[----:B0-----:R-:W3:Y:S04]  /*dfe0*/  LDL.LU.64 R14, [R1+0x1188] ;  /* 0x00118800010e7983 */ /* 0x001ee80000300a00 */
[----:B------:R-:W3:Y:S01]  /*dff0*/  LDL.LU.64 R12, [R1+0x1180] ;  /* 0x00118000010c7983 */ /* 0x000ee20000300a00 */
[C---:B--2---:R-:W-:Y:S11]  /*e000*/  HMMA.16816.F32 R20, R8.reuse, R16, R20 ;  /* 0x000000100814723c */ /* 0x044ff60000001814 */
[----:B------:R-:W-:Y:S11]  /*e010*/  @!UPT UIADD3 URZ, URZ, URZ, URZ ;  /* 0x0000003f3f3ff290 */ /* 0x000ff6000fffe03f */
[----:B------:R-:W-:Y:S01]  /*e020*/  @!UPT UIADD3 URZ, URZ, URZ, URZ ;  /* 0x0000003f3f3ff290 */ /* 0x000fe2000fffe03f */
[----:B------:R0:W-:Y:S04]  /*e030*/  STL.64 [R1+0x220], R20 ;  /* 0x0002201401007387 */ /* 0x0001e80000100a00 */
[----:B------:R1:W-:Y:S04]  /*e040*/  STL.64 [R1+0x228], R22 ;  /* 0x0002281601007387 */ /* 0x0003e80000100a00 */
[----:B0-----:R-:W2:Y:S04]  /*e050*/  LDL.LU.64 R20, [R1+0x2d0] ;  /* 0x0002d00001147983 */ /* 0x001ea80000300a00 */
[----:B-1----:R-:W2:Y:S04]  /*e060*/  LDL.LU.64 R22, [R1+0x2d8] ;  /* 0x0002d80001167983 */ /* 0x002ea80000300a00 */
[----:B------:R0:W-:Y:S04]  /*e070*/  STL.64 [R1+0x1128], R16 ;  /* 0x0011281001007387 */ /* 0x0001e80000100a00 */
[----:B0-----:R-:W2:Y:S04]  /*e080*/  LDL.LU.64 R16, [R1+0x90] ;  /* 0x0000900001107983 */ /* 0x001ea80000300a00 */
[----:B--2---:R0:W-:Y:S04]  /*e090*/  STL.64 [R1+0x1138], R16 ;  /* 0x0011381001007387 */ /* 0x0041e80000100a00 */
[----:B0-----:R-:W2:Y:S04]  /*e0a0*/  LDL.LU.64 R16, [R1+0xa0] ;  /* 0x0000a00001107983 */ /* 0x001ea80000300a00 */
[----:B--2---:R0:W-:Y:S04]  /*e0b0*/  STL.64 [R1+0x1140], R16 ;  /* 0x0011401001007387 */ /* 0x0041e80000100a00 */
[----:B0-----:R-:W4:Y:S04]  /*e0c0*/  LDL.LU.64 R16, [R1+0x230] ;  /* 0x0002300001107983 */ /* 0x001f280000300a00 */
[----:B------:R-:W4:Y:S02]  /*e0d0*/  LDL.LU.64 R18, [R1+0x238] ;  /* 0x0002380001127983 */ /* 0x000f240000300a00 */
[----:B----4-:R-:W-:Y:S02]  /*e0e0*/  HMMA.16816.F32 R8, R8, R4, R16 ;  /* 0x000000040808723c */ /* 0x010fe40000001810 */
[----:B------:R-:W2:Y:S04]  /*e0f0*/  LDL.LU.64 R16, [R1+0x290] ;  /* 0x0002900001107983 */ /* 0x000ea80000300a00 */
[----:B------:R-:W4:Y:S11]  /*e100*/  LDL.LU.64 R18, [R1+0x298] ;  /* 0x0002980001127983 */ /* 0x000f360000300a00 */
[----:B------:R-:W-:Y:S06]  /*e110*/  @!UPT UIADD3 URZ, URZ, URZ, URZ ;  /* 0x0000003f3f3ff290 */ /* 0x000fec000fffe03f */
[----:B------:R-:W-:Y:S04]  /*e120*/  STL.64 [R1+0x240], R8 ;  /* 0x0002400801007387 */ /* 0x000fe80000100a00 */
[----:B------:R-:W-:Y:S04]  /*e130*/  STL.64 [R1+0x248], R10 ;  /* 0x0002480a01007387 */ /* 0x000fe80000100a00 */
[----:B----4-:R-:W-:Y:S04]  /*e140*/  STL.64 [R1+0x1150], R18 ;  /* 0x0011501201007387 */ /* 0x010fe80000100a00 */
[----:B--2---:R0:W-:Y:S04]  /*e150*/  STL.64 [R1+0x1148], R16 ;  /* 0x0011481001007387 */ /* 0x0041e80000100a00 */
[----:B0-----:R-:W2:Y:S04]  /*e160*/  LDL.LU.64 R16, [R1+0x280] ;  /* 0x0002800001107983 */ /* 0x001ea80000300a00 */
[----:B------:R-:W4:Y:S04]  /*e170*/  LDL.LU.64 R18, [R1+0x288] ;  /* 0x0002880001127983 */ /* 0x000f280000300a00 */
[----:B----4-:R-:W-:Y:S04]  /*e180*/  STL.64 [R1+0x1170], R18 ;  /* 0x0011701201007387 */ /* 0x010fe80000100a00 */
[----:B--2---:R0:W-:Y:S04]  /*e190*/  STL.64 [R1+0x1168], R16 ;  /* 0x0011681001007387 */ /* 0x0041e80000100a00 */
[----:B0-----:R-:W2:Y:S04]  /*e1a0*/  LDL.LU.64 R16, [R1+0x2a0] ;  /* 0x0002a00001107983 */ /* 0x001ea80000300a00 */
[----:B------:R-:W2:Y:S04]  /*e1b0*/  LDL.LU.64 R18, [R1+0x2a8] ;  /* 0x0002a80001127983 */ /* 0x000ea80000300a00 */
[----:B---3--:R-:W-:Y:S04]  /*e1c0*/  STL.64 [R1+0x1120], R6 ;  /* 0x0011200601007387 */ /* 0x008fe80000100a00 */
[----:B------:R0:W-:Y:S04]  /*e1d0*/  STL.64 [R1+0x1118], R4 ;  /* 0x0011180401007387 */ /* 0x0001e80000100a00 */
[----:B------:R-:W3:Y:S04]  /*e1e0*/  LDL.LU.64 R8, [R1+0xb0] ;  /* 0x0000b00001087983 */ /* 0x000ee80000300a00 */
[----:B------:R-:W4:Y:S01]  /*e1f0*/  LDL.64 R10, [R1+0xb8] ;  /* 0x0000b800010a7983 */ /* 0x000f220000100a00 */
[----:B0-----:R-:W-:Y:S07]  /*e200*/  HMMA.16816.F32 R4, R12, R24, R20 ;  /* 0x000000180c04723c */ /* 0x001fee0000001814 */
[----:B------:R-:W-:-:S02]  /*e210*/  IMAD.MOV.U32 R21, RZ, RZ, R24 ;  /* 0x000000ffff157224 */ /* 0x000fc400078e0018 */
[----:B------:R-:W-:Y:S02]  /*e220*/  IMAD.MOV.U32 R20, RZ, RZ, R25 ;  /* 0x000000ffff147224 */ /* 0x000fe400078e0019 */
[----:B------:R-:W2:Y:S11]  /*e230*/  LDL.LU.64 R24, [R1+0x1178] ;  /* 0x0011780001187983 */ /* 0x000eb60000300a00 */
[----:B------:R-:W-:Y:S01]  /*e240*/  @!UPT UIADD3 URZ, URZ, URZ, URZ ;  /* 0x0000003f3f3ff290 */ /* 0x000fe2000fffe03f */
[----:B------:R-:W-:Y:S01]  /*e250*/  STL.64 [R1+0x260], R4 ;  /* 0x0002600401007387 */ /* 0x000fe20000100a00 */
[----:B------:R-:W-:-:S03]  /*e260*/  IMAD.MOV.U32 R3, RZ, RZ, R6 ;  /* 0x000000ffff037224 */ /* 0x000fc600078e0006 */
[----:B------:R0:W-:Y:S01]  /*e270*/  STL.64 [R1+0x1130], R20 ;  /* 0x0011301401007387 */ /* 0x0001e20000100a00 */
[----:B------:R-:W-:-:S03]  /*e280*/  IMAD.MOV.U32 R2, RZ, RZ, R7 ;  /* 0x000000ffff027224 */ /* 0x000fc600078e0007 */
[----:B0-----:R-:W3:Y:S04]  /*e290*/  LDL.LU.64 R20, [R1+0x1f0] ;  /* 0x0001f00001147983 */ /* 0x001ee80000300a00 */
[----:B------:R-:W3:Y:S04]  /*e2a0*/  LDL.LU.64 R22, [R1+0x1f8] ;  /* 0x0001f80001167983 */ /* 0x000ee80000300a00 */
[----:B------:R-:W3:Y:S04]  /*e2b0*/  LDL.LU.64 R4, [R1+0x1e0] ;  /* 0x0001e00001047983 */ /* 0x000ee80000300a00 */
[----:B------:R-:W3:Y:S01]  /*e2c0*/  LDL.LU.64 R6, [R1+0x1e8] ;  /* 0x0001e80001067983 */ /* 0x000ee20000300a00 */
[C---:B--2---:R-:W-:Y:S03]  /*e2d0*/  HMMA.16816.F32 R24, R12.reuse, R24, R16 ;  /* 0x000000180c18723c */ /* 0x044fe60000001810 */
[----:B------:R-:W2:Y:S04]  /*e2e0*/  LDL.LU.64 R18, [R1+0x1170] ;  /* 0x0011700001127983 */ /* 0x000ea80000300a00 */
[----:B------:R-:W2:Y:S11]  /*e2f0*/  LDL.LU.64 R16, [R1+0x1168] ;  /* 0x0011680001107983 */ /* 0x000eb60000300a00 */
[----:B------:R-:W-:Y:S05]  /*e300*/  @!UPT UIADD3 URZ, URZ, URZ, URZ ;  /* 0x0000003f3f3ff290 */ /* 0x000fea000fffe03f */
[----:B------:R-:W-:Y:S04]  /*e310*/  STL.64 [R1+0x270], R24 ;  /* 0x0002701801007387 */ /* 0x000fe80000100a00 */
[----:B------:R0:W-:Y:S04]  /*e320*/  STL.64 [R1+0x278], R26 ;  /* 0x0002781a01007387 */ /* 0x0001e80000100a00 */
[----:B0-----:R-:W2:Y:S04]  /*e330*/  LDL.LU.64 R26, [R1+0x1160] ;  /* 0x00116000011a7983 */ /* 0x001ea80000300a00 */
[----:B------:R-:W2:Y:S02]  /*e340*/  LDL.LU.64 R24, [R1+0x1158] ;  /* 0x0011580001187983 */ /* 0x000ea40000300a00 */
[C---:B--2---:R-:W-:Y:S11]  /*e350*/  HMMA.16816.F32 R16, R12.reuse, R24, R16 ;  /* 0x000000180c10723c */ /* 0x044ff60000001810 */
[----:B------:R-:W-:Y:S11]  /*e360*/  @!UPT UIADD3 URZ, URZ, URZ, URZ ;  /* 0x0000003f3f3ff290 */ /* 0x000ff6000fffe03f */
[----:B------:R-:W-:Y:S01]  /*e370*/  @!UPT UIADD3 URZ, URZ, URZ, URZ ;  /* 0x0000003f3f3ff290 */ /* 0x000fe2000fffe03f */
[----:B------:R-:W-:Y:S04]  /*e380*/  STL.64 [R1+0x280], R16 ;  /* 0x0002801001007387 */ /* 0x000fe80000100a00 */
[----:B------:R0:W-:Y:S04]  /*e390*/  STL.64 [R1+0x288], R18 ;  /* 0x0002881201007387 */ /* 0x0001e80000100a00 */
[----:B0-----:R-:W3:Y:S04]  /*e3a0*/  LDL.LU.64 R18, [R1+0x1150] ;  /* 0x0011500001127983 */ /* 0x001ee80000300a00 */
[----:B------:R-:W3:Y:S04]  /*e3b0*/  LDL.LU.64 R16, [R1+0x1148] ;  /* 0x0011480001107983 */ /* 0x000ee80000300a00 */
[----:B------:R-:W-:Y:S04]  /*e3c0*/  STL.64 [R1+0x10d8], R26 ;  /* 0x0010d81a01007387 */ /* 0x000fe80000100a00 */
[----:B------:R0:W-:Y:S04]  /*e3d0*/  STL.64 [R1+0x10d0], R24 ;  /* 0x0010d01801007387 */ /* 0x0001e80000100a00 */
[----:B0-----:R-:W2:Y:S04]  /*e3e0*/  LDL.LU.64 R24, [R1+0x1c0] ;  /* 0x0001c00001187983 */ /* 0x001ea80000300a00 */
[----:B------:R-:W2:Y:S01]  /*e3f0*/  LDL.LU.64 R26, [R1+0x1c8] ;  /* 0x0001c800011a7983 */ /* 0x000ea20000300a00 */
[C---:B---3--:R-:W-:Y:S11]  /*e400*/  HMMA.16816.F32 R16, R12.reuse, R8, R16 ;  /* 0x000000080c10723c */ /* 0x048ff60000001810 */
[----:B------:R-:W-:Y:S11]  /*e410*/  @!UPT UIADD3 URZ, URZ, URZ, URZ ;  /* 0x0000003f3f3ff290 */ /* 0x000ff6000fffe03f */
[----:B------:R-:W-:Y:S01]  /*e420*/  @!UPT UIADD3 URZ, URZ, URZ, URZ ;  /* 0x0000003f3f3ff290 */ /* 0x000fe2000fffe03f */
[----:B------:R0:W-:Y:S04]  /*e430*/  STL.64 [R1+0x290], R16 ;  /* 0x0002901001007387 */ /* 0x0001e80000100a00 */
[----:B------:R-:W-:Y:S04]  /*e440*/  STL.64 [R1+0x298], R18 ;  /* 0x0002981201007387 */ /* 0x000fe80000100a00 */
[----:B0-----:R-:W3:Y:S04]  /*e450*/  LDL.LU.64 R16, [R1+0x1140] ;  /* 0x0011400001107983 */ /* 0x001ee80000300a00 */
[----:B----4-:R-:W-:Y:S04]  /*e460*/  STL.64 [R1+0x10c8], R10 ;  /* 0x0010c80a01007387 */ /* 0x010fe80000100a00 */
[----:B------:R0:W-:Y:S04]  /*e470*/  STL.64 [R1+0x10c0], R8 ;  /* 0x0010c00801007387 */ /* 0x0001e80000100a00 */
[----:B0-----:R-:W3:Y:S04]  /*e480*/  LDL.LU.64 R8, [R1+0x200] ;  /* 0x0002000001087983 */ /* 0x001ee80000300a00 */
[----:B------:R-:W3:Y:S02]  /*e490*/  LDL.LU.64 R10, [R1+0x208] ;  /* 0x00020800010a7983 */ /* 0x000ee40000300a00 */
[C---:B---3--:R-:W-:Y:S11]  /*e4a0*/  HMMA.16816.F32 R8, R12.reuse, R16, R8 ;  /* 0x000000100c08723c */ /* 0x048ff60000001808 */
[----:B------:R-:W-:Y:S11]  /*e4b0*/  @!UPT UIADD3 URZ, URZ, URZ, URZ ;  /* 0x0000003f3f3ff290 */ /* 0x000ff6000fffe03f */
[----:B------:R-:W-:Y:S01]  /*e4c0*/  @!UPT UIADD3 URZ, URZ, URZ, URZ ;  /* 0x0000003f3f3ff290 */ /* 0x000fe2000fffe03f */
[----:B------:R0:W-:Y:S04]  /*e4d0*/  STL.64 [R1+0x2e0], R8 ;  /* 0x0002e00801007387 */ /* 0x0001e80000100a00 */
[----:B------:R1:W-:Y:S01]  /*e4e0*/  STL.64 [R1+0x2e8], R10 ;  /* 0x0002e80a01007387 */ /* 0x0003e20000100a00 */
[----:B0-----:R-:W-:Y:S02]  /*e4f0*/  IMAD.MOV.U32 R9, RZ, RZ, R16 ;  /* 0x000000ffff097224 */ /* 0x001fe400078e0010 */
[----:B------:R-:W-:Y:S02]  /*e500*/  IMAD.MOV.U32 R8, RZ, RZ, R17 ;  /* 0x000000ffff087224 */ /* 0x000fe400078e0011 */
[----:B------:R-:W3:Y:S02]  /*e510*/  LDL.LU.64 R16, [R1+0x1138] ;  /* 0x0011380001107983 */ /* 0x000ee40000300a00 */
[----:B---3--:R-:W-:Y:S01]  /*e520*/  HMMA.16816.F32 R20, R12, R16, R20 ;  /* 0x000000100c14723c */ /* 0x008fe20000001814 */
[----:B-1----:R-:W-:-:S02]  /*e530*/  IMAD.MOV.U32 R11, RZ, RZ, R16 ;  /* 0x000000ffff0b7224 */ /* 0x002fc400078e0010 */
[----:B------:R-:W-:Y:S11]  /*e540*/  IMAD.MOV.U32 R10, RZ, RZ, R17 ;  /* 0x000000ffff0a7224 */ /* 0x000ff600078e0011 */
[----:B------:R-:W-:Y:S09]  /*e550*/  @!UPT UIADD3 URZ, URZ, URZ, URZ ;  /* 0x0000003f3f3ff290 */ /* 0x000ff2000fffe03f */
[----:B------:R0:W-:Y:S04]  /*e560*/  STL.64 [R1+0x2f0], R20 ;  /* 0x0002f01401007387 */ /* 0x0001e80000100a00 */
[----:B------:R-:W-:Y:S04]  /*e570*/  STL.64 [R1+0x2f8], R22 ;  /* 0x0002f81601007387 */ /* 0x000fe80000100a00 */
[----:B0-----:R-:W3:Y:S04]  /*e580*/  LDL.LU.64 R20, [R1+0x1130] ;  /* 0x0011300001147983 */ /* 0x001ee80000300a00 */
[----:B------:R-:W4:Y:S02]  /*e590*/  LDL.LU.64 R16, [R1+0x1128] ;  /* 0x0011280001107983 */ /* 0x000f240000300a00 */
[----:B----4-:R-:W-:Y:S11]  /*e5a0*/  HMMA.16816.F32 R4, R12, R16, R4 ;  /* 0x000000100c04723c */ /* 0x010ff60000001804 */
[----:B------:R-:W-:Y:S11]  /*e5b0*/  @!UPT UIADD3 URZ, URZ, URZ, URZ ;  /* 0x0000003f3f3ff290 */ /* 0x000ff6000fffe03f */
[----:B------:R-:W-:Y:S01]  /*e5c0*/  @!UPT UIADD3 URZ, URZ, URZ, URZ ;  /* 0x0000003f3f3ff290 */ /* 0x000fe2000fffe03f */
[----:B------:R-:W-:Y:S04]  /*e5d0*/  STL.64 [R1+0x300], R4 ;  /* 0x0003000401007387 */ /* 0x000fe80000100a00 */
[----:B------:R0:W-:Y:S04]  /*e5e0*/  STL.64 [R1+0x308], R6 ;  /* 0x0003080601007387 */ /* 0x0001e80000100a00 */
[----:B0-----:R-:W4:Y:S04]  /*e5f0*/  LDL.LU.64 R6, [R1+0x1120] ;  /* 0x0011200001067983 */ /* 0x001f280000300a00 */
[----:B------:R-:W2:Y:S01]  /*e600*/  LDL.LU.64 R4, [R1+0x1118] ;  /* 0x0011180001047983 */ /* 0x000ea20000300a00 */
[----:B------:R-:W-:-:S02]  /*e610*/  IMAD.MOV.U32 R23, RZ, RZ, R16 ;  /* 0x000000ffff177224 */ /* 0x000fc400078e0010 */
[----:B------:R-:W-:Y:S01]  /*e620*/  IMAD.MOV.U32 R22, RZ, RZ, R17 ;  /* 0x000000ffff167224 */ /* 0x000fe200078e0011 */
[----:B------:R-:W3:Y:S04]  /*e630*/  LDL.LU.64 R18, [R1+0x1110] ;  /* 0x0011100001127983 */ /* 0x000ee80000300a00 */
[----:B------:R-:W3:Y:S01]  /*e640*/  LDL.LU.64 R16, [R1+0x1108] ;  /* 0x0011080001107983 */ /* 0x000ee20000300a00 */
[----:B--2---:R-:W-:Y:S03]  /*e650*/  HMMA.16816.F32 R12, R12, R4, R24 ;  /* 0x000000040c0c723c */ /* 0x004fe60000001818 */
[----:B----4-:R-:W-:Y:S04]  /*e660*/  STL.64 [R1+0x1068], R6 ;  /* 0x0010680601007387 */ /* 0x010fe80000100a00 */
[----:B------:R0:W-:Y:S02]  /*e670*/  STL.64 [R1+0x1060], R4 ;  /* 0x0010600401007387 */ /* 0x0001e40000100a00 */
[----:B0-----:R-:W-:-:S02]  /*e680*/  IMAD.MOV.U32 R4, RZ, RZ, R23 ;  /* 0x000000ffff047224 */ /* 0x001fc400078e0017 */
[----:B------:R-:W-:Y:S11]  /*e690*/  IMAD.MOV.U32 R5, RZ, RZ, R22 ;  /* 0x000000ffff057224 */ /* 0x000ff600078e0016 */
[----:B------:R-:W-:Y:S01]  /*e6a0*/  @!UPT UIADD3 URZ, URZ, URZ, URZ ;  /* 0x0000003f3f3ff290 */ /* 0x000fe2000fffe03f */
[----:B------:R-:W-:Y:S04]  /*e6b0*/  STL.64 [R1+0x2d0], R12 ;  /* 0x0002d00c01007387 */ /* 0x000fe80000100a00 */
[----:B------:R-:W-:Y:S04]  /*e6c0*/  STL.64 [R1+0x2d8], R14 ;  /* 0x0002d80e01007387 */ /* 0x000fe80000100a00 */
[----:B------:R0:W-:Y:S02]  /*e6d0*/  STL.64 [R1+0x1080], R4 ;  /* 0x0010800401007387 */ /* 0x0001e40000100a00 */
[----:B0-----:R-:W-:-:S02]  /*e6e0*/  IMAD.MOV.U32 R4, RZ, RZ, R11 ;  /* 0x000000ffff047224 */ /* 0x001fc400078e000b */
[----:B------:R-:W-:-:S05]  /*e6f0*/  IMAD.MOV.U32 R5, RZ, RZ, R10 ;  /* 0x000000ffff057224 */ /* 0x000fca00078e000a */
[----:B------:R0:W-:Y:S04]  /*e700*/  STL.64 [R1+0x1098], R4 ;  /* 0x0010980401007387 */ /* 0x0001e80000100a00 */
[----:B------:R-:W2:Y:S04]  /*e710*/  LDL.LU R12, [R1+0x110] ;  /* 0x00011000010c7983 */ /* 0x000ea80000300800 */
[----:B------:R-:W2:Y:S04]  /*e720*/  LDL.LU R13, [R1+0x114] ;  /* 0x00011400010d7983 */ /* 0x000ea80000300800 */
[----:B------:R-:W4:Y:S04]  /*e730*/  LDL.LU R14, [R1+0x118] ;  /* 0x00011800010e7983 */ /* 0x000f280000300800 */
[----:B------:R-:W4:Y:S01]  /*e740*/  LDL.LU R15, [R1+0x11c] ;  /* 0x00011c00010f7983 */ /* 0x000f220000300800 */
[----:B0-----:R-:W-:-:S02]  /*e750*/  IMAD.MOV.U32 R4, RZ, RZ, R9 ;  /* 0x000000ffff047224 */ /* 0x001fc400078e0009 */
[----:B------:R-:W-:-:S05]  /*e760*/  IMAD.MOV.U32 R5, RZ, RZ, R8 ;  /* 0x000000ffff057224 */ /* 0x000fca00078e0008 */
[----:B------:R-:W-:Y:S04]  /*e770*/  STL.64 [R1+0x10b0], R4 ;  /* 0x0010b00401007387 */ /* 0x000fe80000100a00 */
[----:B----4-:R0:W-:Y:S04]  /*e780*/  STL.64 [R1+0x1028], R14 ;  /* 0x0010280e01007387 */ /* 0x0101e80000100a00 */
[----:B--2---:R1:W-:Y:S01]  /*e790*/  STL.64 [R1+0x1020], R12 ;  /* 0x0010200c01007387 */ /* 0x0043e20000100a00 */
[----:B0-----:R-:W-:-:S03]  /*e7a0*/  IMAD.MOV.U32 R15, RZ, RZ, R28 ;  /* 0x000000ffff0f7224 */ /* 0x001fc600078e001c */
[----:B-1----:R-:W2:Y:S04]  /*e7b0*/  LDL.LU R12, [R1+0x120] ;  /* 0x00012000010c7983 */ /* 0x002ea80000300800 */
[----:B------:R-:W2:Y:S04]  /*e7c0*/  LDL.LU R13, [R1+0x124] ;  /* 0x00012400010d7983 */ /* 0x000ea80000300800 */
[----:B------:R-:W4:Y:S04]  /*e7d0*/  LDL.LU R14, [R1+0x128] ;  /* 0x00012800010e7983 */ /* 0x000f280000300800 */
[----:B------:R-:W2:Y:S04]  /*e7e0*/  LDL.LU R28, [R1+0x1100] ;  /* 0x00110000011c7983 */ /* 0x000ea80000300800 */
[----:B------:R-:W2:Y:S04]  /*e7f0*/  LDL.LU.64 R24, [R1+0x1b0] ;  /* 0x0001b00001187983 */ /* 0x000ea80000300a00 */
[----:B------:R-:W2:Y:S04]  /*e800*/  LDL.LU.64 R26, [R1+0x1b8] ;  /* 0x0001b800011a7983 */ /* 0x000ea80000300a00 */
[----:B--2---:R-:W-:Y:S04]  /*e810*/  STL.64 [R1+0x10e8], R26 ;  /* 0x0010e81a01007387 */ /* 0x004fe80000100a00 */
[----:B------:R3:W-:Y:S04]  /*e820*/  STL.64 [R1+0x10e0], R24 ;  /* 0x0010e01801007387 */ /* 0x0007e80000100a00 */
[----:B------:R-:W2:Y:S04]  /*e830*/  LDL.LU.64 R8, [R1+0x1a0] ;  /* 0x0001a00001087983 */ /* 0x000ea80000300a00 */
[----:B------:R-:W2:Y:S01]  /*e840*/  LDL.LU.64 R10, [R1+0x1a8] ;  /* 0x0001a800010a7983 */ /* 0x000ea20000300a00 */
[----:B---3--:R-:W-:-:S02]  /*e850*/  IMAD.MOV.U32 R24, RZ, RZ, R21 ;  /* 0x000000ffff187224 */ /* 0x008fc400078e0015 */
[----:B------:R-:W-:Y:S01]  /*e860*/  IMAD.MOV.U32 R25, RZ, RZ, R20 ;  /* 0x000000ffff197224 */ /* 0x000fe200078e0014 */
[----:B--2---:R-:W-:Y:S04]  /*e870*/  STL.64 [R1+0x10f8], R10 ;  /* 0x0010f80a01007387 */ /* 0x004fe80000100a00 */
[----:B------:R0:W-:Y:S04]  /*e880*/  STL.64 [R1+0x10f0], R8 ;  /* 0x0010f00801007387 */ /* 0x0001e80000100a00 */
[----:B0-----:R-:W2:Y:S04]  /*e890*/  LDL.LU.64 R8, [R1+0x1d0] ;  /* 0x0001d00001087983 */ /* 0x001ea80000300a00 */
[----:B------:R-:W2:Y:S04]  /*e8a0*/  LDL.LU.64 R10, [R1+0x1d8] ;  /* 0x0001d800010a7983 */ /* 0x000ea80000300a00 */
[----:B------:R-:W3:Y:S04]  /*e8b0*/  LDL.LU.64 R4, [R1+0x190] ;  /* 0x0001900001047983 */ /* 0x000ee80000300a00 */
[----:B------:R-:W3:Y:S04]  /*e8c0*/  LDL.LU.64 R6, [R1+0x198] ;  /* 0x0001980001067983 */ /* 0x000ee80000300a00 */
[----:B------:R-:W2:Y:S04]  /*e8d0*/  LDL.LU.64 R20, [R1+0x30] ;  /* 0x0000300001147983 */ /* 0x000ea80000300a00 */
[----:B------:R-:W2:Y:S04]  /*e8e0*/  LDL.LU.64 R22, [R1+0x38] ;  /* 0x0000380001167983 */ /* 0x000ea80000300a00 */
[----:B--2---:R-:W-:Y:S04]  /*e8f0*/  STL.64 [R1+0x1078], R22 ;  /* 0x0010781601007387 */ /* 0x004fe80000100a00 */
[----:B------:R0:W-:Y:S04]  /*e900*/  STL.64 [R1+0x1070], R20 ;  /* 0x0010701401007387 */ /* 0x0001e80000100a00 */
[----:B0-----:R-:W2:Y:S04]  /*e910*/  LDL.LU.64 R20, [R1+0x150] ;  /* 0x0001500001147983 */ /* 0x001ea80000300a00 */
[----:B------:R-:W2:Y:S01]  /*e920*/  LDL.LU.64 R22, [R1+0x158] ;  /* 0x0001580001167983 */ /* 0x000ea20000300a00 */
[C---:B------:R-:W-:Y:S03]  /*e930*/  HMMA.16816.F32 R24, R16.reuse, R24, R8 ;  /* 0x000000181018723c */ /* 0x040fe60000001808 */
[----:B--2---:R-:W-:Y:S04]  /*e940*/  STL.64 [R1+0x1090], R22 ;  /* 0x0010901601007387 */ /* 0x004fe80000100a00 */
[----:B------:R0:W-:Y:S04]  /*e950*/  STL.64 [R1+0x1088], R20 ;  /* 0x0010881401007387 */ /* 0x0001e80000100a00 */
[----:B0-----:R-:W2:Y:S04]  /*e960*/  LDL.LU.64 R20, [R1+0x160] ;  /* 0x0001600001147983 */ /* 0x001ea80000300a00 */
[----:B------:R-:W2:Y:S04]  /*e970*/  LDL.LU.64 R22, [R1+0x168] ;  /* 0x0001680001167983 */ /* 0x000ea80000300a00 */
[----:B--2---:R-:W-:Y:S04]  /*e980*/  STL.64 [R1+0x10a8], R22 ;  /* 0x0010a81601007387 */ /* 0x004fe80000100a00 */
[----:B------:R0:W-:Y:S04]  /*e990*/  STL.64 [R1+0x10a0], R20 ;  /* 0x0010a01401007387 */ /* 0x0001e80000100a00 */
[----:B0-----:R-:W2:Y:S04]  /*e9a0*/  LDL.LU.64 R20, [R1+0x170] ;  /* 0x0001700001147983 */ /* 0x001ea80000300a00 */
[----:B------:R-:W2:Y:S04]  /*e9b0*/  LDL.LU.64 R22, [R1+0x178] ;  /* 0x0001780001167983 */ /* 0x000ea80000300a00 */
[----:B----4-:R-:W-:Y:S04]  /*e9c0*/  STL.64 [R1+0x1038], R14 ;  /* 0x0010380e01007387 */ /* 0x010fe80000100a00 */
[----:B------:R0:W-:Y:S04]  /*e9d0*/  STL.64 [R1+0x1030], R12 ;  /* 0x0010300c01007387 */ /* 0x0001e80000100a00 */
[----:B0-----:R-:W4:Y:S04]  /*e9e0*/  LDL.LU.64 R12, [R1+0xd0] ;  /* 0x0000d000010c7983 */ /* 0x001f280000300a00 */
[----:B------:R-:W2:Y:S04]  /*e9f0*/  LDL.64 R14, [R1+0xd8] ;  /* 0x0000d800010e7983 */ /* 0x000ea80000100a00 */
[----:B------:R-:W2:Y:S04]  /*ea00*/  LDL.LU.64 R10, [R1+0x10f8] ;  /* 0x0010f800010a7983 */ /* 0x000ea80000300a00 */
[----:B------:R-:W2:Y:S04]  /*ea10*/  LDL.LU.64 R8, [R1+0x10f0] ;  /* 0x0010f00001087983 */ /* 0x000ea80000300a00 */
[----:B------:R-:W-:Y:S04]  /*ea20*/  STL.64 [R1+0x2c0], R24 ;  /* 0x0002c01801007387 */ /* 0x000fe80000100a00 */
[----:B------:R0:W-:Y:S04]  /*ea30*/  STL.64 [R1+0x2c8], R26 ;  /* 0x0002c81a01007387 */ /* 0x0001e80000100a00 */
[----:B0-----:R-:W4:Y:S04]  /*ea40*/  LDL.LU.64 R26, [R1+0x10e8] ;  /* 0x0010e800011a7983 */ /* 0x001f280000300a00 */
[----:B------:R-:W4:Y:S02]  /*ea50*/  LDL.LU.64 R24, [R1+0x10e0] ;  /* 0x0010e00001187983 */ /* 0x000f240000300a00 */
[C---:B----4-:R-:W-:Y:S11]  /*ea60*/  HMMA.16816.F32 R24, R16.reuse, R12, R24 ;  /* 0x0000000c1018723c */ /* 0x050ff60000001818 */
[----:B------:R-:W-:Y:S11]  /*ea70*/  @!UPT UIADD3 URZ, URZ, URZ, URZ ;  /* 0x0000003f3f3ff290 */ /* 0x000ff6000fffe03f */
[----:B------:R-:W-:Y:S01]  /*ea80*/  @!UPT UIADD3 URZ, URZ, URZ, URZ ;  /* 0x0000003f3f3ff290 */ /* 0x000fe2000fffe03f */
[----:B------:R-:W-:Y:S01]  /*ea90*/  STL.64 [R1+0x2b0], R24 ;  /* 0x0002b01801007387 */ /* 0x000fe20000100a00 */
[----:B------:R0:W-:Y:S03]  /*eaa0*/  STL.64 [R1+0x2b8], R26 ;  /* 0x0002b81a01007387 */ /* 0x0001e60000100a00 */
[----:B0-----:R-:W4:Y:S01]  /*eab0*/  LDL.LU.64 R26, [R1+0x10d8] ;  /* 0x0010d800011a7983 */ /* 0x001f220000300a00 */
[----:B------:R-:W3:Y:S02]  /*eac0*/  LDL.LU.64 R24, [R1+0x10d0] ;  /* 0x0010d00001187983 */ /* 0x000ee40000300a00 */
[----:B--2---:R0:W-:Y:S02]  /*ead0*/  STL.64 [R1+0x1048], R14 ;  /* 0x0010480e01007387 */ /* 0x0041e40000100a00 */
[----:B0-----:R-:W2:Y:S01]  /*eae0*/  LDL.64 R14, [R1+0xe8] ;  /* 0x0000e800010e7983 */ /* 0x001ea20000100a00 */
[----:B---3--:R-:W-:Y:S11]  /*eaf0*/  HMMA.16816.F32 R8, R16, R24, R8 ;  /* 0x000000181008723c */ /* 0x008ff60000001808 */
[----:B------:R-:W-:Y:S11]  /*eb00*/  @!UPT UIADD3 URZ, URZ, URZ, URZ ;  /* 0x0000003f3f3ff290 */ /* 0x000ff6000fffe03f */
[----:B------:R-:W-:Y:S01]  /*eb10*/  @!UPT UIADD3 URZ, URZ, URZ, URZ ;  /* 0x0000003f3f3ff290 */ /* 0x000fe2000fffe03f */
[----:B------:R-:W-:Y:S01]  /*eb20*/  STL.64 [R1+0x2a0], R8 ;  /* 0x0002a00801007387 */ /* 0x000fe20000100a00 */
[----:B------:R0:W-:Y:S03]  /*eb30*/  STL.64 [R1+0x2a8], R10 ;  /* 0x0002a80a01007387 */ /* 0x0001e60000100a00 */
[----:B0-----:R-:W3:Y:S01]  /*eb40*/  LDL.LU.64 R10, [R1+0x10c8] ;  /* 0x0010c800010a7983 */ /* 0x001ee20000300a00 */
[----:B------:R-:W2:Y:S02]  /*eb50*/  LDL.LU.64 R8, [R1+0x10c0] ;  /* 0x0010c00001087983 */ /* 0x000ea40000300a00 */
[----:B----4-:R0:W-:Y:S02]  /*eb60*/  STL.64 [R1+0x1040], R26 ;  /* 0x0010401a01007387 */ /* 0x0101e40000100a00 */
[----:B------:R-:W4:Y:S01]  /*eb70*/  LDL.LU R24, [R1+0x130] ;  /* 0x0001300001187983 */ /* 0x000f220000300800 */
[----:B------:R-:W4:Y:S04]  /*eb80*/  LDL.LU R25, [R1+0x134] ;  /* 0x0001340001197983 */ /* 0x000f280000300800 */
[----:B0-----:R-:W4:Y:S01]  /*eb90*/  LDL.LU R26, [R1+0x138] ;  /* 0x00013800011a7983 */ /* 0x001f220000300800 */
[----:B------:R-:W-:-:S02]  /*eba0*/  IMAD.MOV.U32 R27, RZ, RZ, R28 ;  /* 0x000000ffff1b7224 */ /* 0x000fc400078e001c */
[----:B------:R-:W3:Y:S01]  /*ebb0*/  LDL.LU R28, [R1+0x10b8] ;  /* 0x0010b800011c7983 */ /* 0x000ee20000300800 */
[C---:B--2---:R-:W-:Y:S11]  /*ebc0*/  HMMA.16816.F32 R4, R16.reuse, R8, R4 ;  /* 0x000000081004723c */ /* 0x044ff60000001804 */
[----:B------:R-:W-:Y:S11]  /*ebd0*/  @!UPT UIADD3 URZ, URZ, URZ, URZ ;  /* 0x0000003f3f3ff290 */ /* 0x000ff6000fffe03f */
[----:B------:R-:W-:Y:S01]  /*ebe0*/  @!UPT UIADD3 URZ, URZ, URZ, URZ ;  /* 0x0000003f3f3ff290 */ /* 0x000fe2000fffe03f */
[----:B------:R0:W-:Y:S01]  /*ebf0*/  STL.64 [R1+0x360], R4 ;  /* 0x0003600401007387 */ /* 0x0001e20000100a00 */
[----:B------:R1:W-:Y:S03]  /*ec00*/  STL.64 [R1+0x368], R6 ;  /* 0x0003680601007387 */ /* 0x0003e60000100a00 */
[----:B0-----:R-:W1:Y:S02]  /*ec10*/  LDL.LU.64 R4, [R1+0x10b0] ;  /* 0x0010b00001047983 */ /* 0x001e640000300a00 */
[C---:B-1----:R-:W-:Y:S02]  /*ec20*/  HMMA.16816.F32 R4, R16.reuse, R4, R20 ;  /* 0x000000041004723c */ /* 0x042fe40000001814 */
[----:B------:R-:W2:Y:S01]  /*ec30*/  LDL.LU.64 R22, [R1+0x10a8] ;  /* 0x0010a80001167983 */ /* 0x000ea20000300a00 */
[----:B------:R-:W2:Y:S11]  /*ec40*/  LDL.LU.64 R20, [R1+0x10a0] ;  /* 0x0010a00001147983 */ /* 0x000eb60000300a00 */
[----:B------:R-:W-:Y:S09]  /*ec50*/  @!UPT UIADD3 URZ, URZ, URZ, URZ ;  /* 0x0000003f3f3ff290 */ /* 0x000ff2000fffe03f */
[----:B------:R0:W-:Y:S01]  /*ec60*/  STL.64 [R1+0x350], R4 ;  /* 0x0003500401007387 */ /* 0x0001e20000100a00 */
[----:B------:R2:W-:Y:S03]  /*ec70*/  STL.64 [R1+0x358], R6 ;  /* 0x0003580601007387 */ /* 0x0005e60000100a00 */
[----:B0-----:R-:W2:Y:S02]  /*ec80*/  LDL.LU.64 R4, [R1+0x1098] ;  /* 0x0010980001047983 */ /* 0x001ea40000300a00 */
[C---:B--2---:R-:W-:Y:S02]  /*ec90*/  HMMA.16816.F32 R4, R16.reuse, R4, R20 ;  /* 0x000000041004723c */ /* 0x044fe40000001814 */
        /* <DEDUP_REMOVED lines=10> */
[----:B------:R-:W-:Y:S01]  /*ed40*/  STL.64 [R1+0x330], R4 ;  /* 0x0003300401007387 */ /* 0x000fe20000100a00 */
[----:B------:R0:W-:Y:S03]  /*ed50*/  STL.64 [R1+0x338], R6 ;  /* 0x0003380601007387 */ /* 0x0001e60000100a00 */
[----:B0-----:R-:W2:Y:S01]  /*ed60*/  LDL.LU.64 R6, [R1+0x1068] ;  /* 0x0010680001067983 */ /* 0x001ea20000300a00 */
[----:B------:R-:W2:Y:S02]  /*ed70*/  LDL.LU.64 R4, [R1+0x1060] ;  /* 0x0010600001047983 */ /* 0x000ea40000300a00 */
[----:B--2---:R-:W-:Y:S01]  /*ed80*/  HMMA.16816.F32 R16, R16, R4, R20 ;  /* 0x000000041010723c */ /* 0x004fe20000001814 */
[----:B------:R-:W2:Y:S01]  /*ed90*/  LDL.LU.64 R22, [R1+0x1058] ;  /* 0x0010580001167983 */ /* 0x000ea20000300a00 */
[----:B------:R-:W2:Y:S02]  /*eda0*/  LDL.LU.64 R20, [R1+0x1050] ;  /* 0x0010500001147983 */ /* 0x000ea40000300a00 */
[----:B------:R0:W-:Y:S02]  /*edb0*/  STL.64 [R1+0xff0], R6 ;  /* 0x000ff00601007387 */ /* 0x0001e40000100a00 */
[----:B------:R-:W2:Y:S11]  /*edc0*/  LDL.LU R4, [R1+0x140] ;  /* 0x0001400001047983 */ /* 0x000eb60000300800 */
[----:B------:R-:W-:Y:S06]  /*edd0*/  @!UPT UIADD3 URZ, URZ, URZ, URZ ;  /* 0x0000003f3f3ff290 */ /* 0x000fec000fffe03f */
[----:B------:R-:W-:Y:S01]  /*ede0*/  STL.64 [R1+0x250], R16 ;  /* 0x0002501001007387 */ /* 0x000fe20000100a00 */
[----:B------:R1:W-:Y:S02]  /*edf0*/  STL.64 [R1+0x258], R18 ;  /* 0x0002581201007387 */ /* 0x0003e40000100a00 */
[----:B------:R-:W2:Y:S02]  /*ee00*/  LDL.LU R5, [R1+0x144] ;  /* 0x0001440001057983 */ /* 0x000ea40000300800 */
[----:B0-----:R-:W2:Y:S01]  /*ee10*/  LDL.LU R6, [R1+0x148] ;  /* 0x0001480001067983 */ /* 0x001ea20000300800 */
[----:B------:R-:W2:Y:S04]  /*ee20*/  LDL.LU R7, [R1+0x14c] ;  /* 0x00014c0001077983 */ /* 0x000ea80000300800 */
[----:B-1----:R-:W3:Y:S01]  /*ee30*/  LDL R18, [R1+0xa8] ;  /* 0x0000a80001127983 */ /* 0x002ee20000100800 */
[C---:B--2---:R-:W-:Y:S11]  /*ee40*/  HMMA.16816.F32 R4, R20.reuse, R14, R4 ;  /* 0x0000000e1404723c */ /* 0x044ff60000001804 */
[----:B------:R-:W-:Y:S11]  /*ee50*/  @!UPT UIADD3 URZ, URZ, URZ, URZ ;  /* 0x0000003f3f3ff290 */ /* 0x000ff6000fffe03f */
[----:B------:R-:W-:Y:S01]  /*ee60*/  @!UPT UIADD3 URZ, URZ, URZ, URZ ;  /* 0x0000003f3f3ff290 */ /* 0x000fe2000fffe03f */
[----:B------:R-:W-:Y:S01]  /*ee70*/  STL.64 [R1+0x230], R4 ;  /* 0x0002300401007387 */ /* 0x000fe20000100a00 */
[----:B------:R0:W-:Y:S02]  /*ee80*/  STL.64 [R1+0x238], R6 ;  /* 0x0002380601007387 */ /* 0x0001e40000100a00 */
[----:B0-----:R-:W-:Y:S02]  /*ee90*/  IMAD.MOV.U32 R7, RZ, RZ, R14 ;  /* 0x000000ffff077224 */ /* 0x001fe400078e000e */
[----:B------:R-:W-:Y:S02]  /*eea0*/  IMAD.MOV.U32 R6, RZ, RZ, R15 ;  /* 0x000000ffff067224 */ /* 0x000fe400078e000f */
[----:B------:R-:W4:Y:S02]  /*eeb0*/  LDL.LU.64 R14, [R1+0x1048] ;  /* 0x00104800010e7983 */ /* 0x000f240000300a00 */
[----:B----4-:R-:W-:Y:S01]  /*eec0*/  HMMA.16816.F32 R24, R20, R14, R24 ;  /* 0x0000000e1418723c */ /* 0x010fe20000001818 */
[----:B------:R-:W-:-:S02]  /*eed0*/  IMAD.MOV.U32 R5, RZ, RZ, R14 ;  /* 0x000000ffff057224 */ /* 0x000fc400078e000e */
[----:B------:R-:W-:Y:S11]  /*eee0*/  IMAD.MOV.U32 R4, RZ, RZ, R15 ;  /* 0x000000ffff047224 */ /* 0x000ff600078e000f */
[----:B------:R-:W-:Y:S09]  /*eef0*/  @!UPT UIADD3 URZ, URZ, URZ, URZ ;  /* 0x0000003f3f3ff290 */ /* 0x000ff2000fffe03f */
[----:B------:R-:W-:Y:S01]  /*ef00*/  STL.64 [R1+0x210], R24 ;  /* 0x0002101801007387 */ /* 0x000fe20000100a00 */
[----:B------:R0:W-:Y:S03]  /*ef10*/  STL.64 [R1+0x218], R26 ;  /* 0x0002181a01007387 */ /* 0x0001e60000100a00 */
[----:B0-----:R-:W2:Y:S01]  /*ef20*/  LDL.LU.64 R26, [R1+0x1040] ;  /* 0x00104000011a7983 */ /* 0x001ea20000300a00 */
[----:B------:R-:W2:Y:S02]  /*ef30*/  LDL.LU.64 R14, [R1+0x1038] ;  /* 0x00103800010e7983 */ /* 0x000ea40000300a00 */
[----:B------:R-:W2:Y:S02]  /*ef40*/  LDL.LU.64 R12, [R1+0x1030] ;  /* 0x00103000010c7983 */ /* 0x000ea40000300a00 */
[----:B---3--:R-:W-:Y:S01]  /*ef50*/  IMAD.MOV.U32 R19, RZ, RZ, R28 ;  /* 0x000000ffff137224 */ /* 0x008fe200078e001c */
[----:B--2---:R-:W-:Y:S11]  /*ef60*/  HMMA.16816.F32 R12, R20, R26, R12 ;  /* 0x0000001a140c723c */ /* 0x004ff6000000180c */
[----:B------:R-:W-:Y:S11]  /*ef70*/  @!UPT UIADD3 URZ, URZ, URZ, URZ ;  /* 0x0000003f3f3ff290 */ /* 0x000ff6000fffe03f */
[----:B------:R-:W-:Y:S01]  /*ef80*/  @!UPT UIADD3 URZ, URZ, URZ, URZ ;  /* 0x0000003f3f3ff290 */ /* 0x000fe2000fffe03f */
[----:B------:R-:W-:Y:S01]  /*ef90*/  STL.64 [R1+0x200], R12 ;  /* 0x0002000c01007387 */ /* 0x000fe20000100a00 */
[----:B------:R0:W-:Y:S02]  /*efa0*/  STL [R1+0x208], R14 ;  /* 0x0002080e01007387 */ /* 0x0001e40000100800 */
[----:B------:R-:W-:Y:S02]  /*efb0*/  IMAD.MOV.U32 R28, RZ, RZ, R15 ;  /* 0x000000ffff1c7224 */ /* 0x000fe400078e000f */
[----:B0-----:R-:W2:Y:S01]  /*efc0*/  LDL.LU.64 R14, [R1+0x1028] ;  /* 0x00102800010e7983 */ /* 0x001ea20000300a00 */
[----:B------:R-:W2:Y:S02]  /*efd0*/  LDL.LU.64 R12, [R1+0x1020] ;  /* 0x00102000010c7983 */ /* 0x000ea40000300a00 */
[----:B------:R0:W-:Y:S02]  /*efe0*/  STL.64 [R1+0xfa0], R26 ;  /* 0x000fa01a01007387 */ /* 0x0001e40000100a00 */
[----:B0-----:R-:W-:-:S02]  /*eff0*/  IMAD.MOV.U32 R26, RZ, RZ, R5 ;  /* 0x000000ffff1a7224 */ /* 0x001fc400078e0005 */
[----:B------:R-:W-:-:S05]  /*f000*/  IMAD.MOV.U32 R27, RZ, RZ, R4 ;  /* 0x000000ffff1b7224 */ /* 0x000fca00078e0004 */
[----:B------:R-:W-:Y:S01]  /*f010*/  STL.64 [R1+0xfb8], R26 ;  /* 0x000fb81a01007387 */ /* 0x000fe20000100a00 */
[----:B------:R-:W-:Y:S02]  /*f020*/  STL [R1+0xea8], R28 ;  /* 0x000ea81c01007387 */ /* 0x000fe40000100800 */
[----:B------:R-:W-:Y:S02]  /*f030*/  IMAD.MOV.U32 R5, RZ, RZ, R10 ;  /* 0x000000ffff057224 */ /* 0x000fe400078e000a */
[----:B------:R-:W-:Y:S01]  /*f040*/  IMAD.MOV.U32 R4, RZ, RZ, R11 ;  /* 0x000000ffff047224 */ /* 0x000fe200078e000b */
[----:B--2---:R-:W-:Y:S11]  /*f050*/  HMMA.16816.F32 R12, R20, R10, R12 ;  /* 0x0000000a140c723c */ /* 0x004ff6000000180c */
[----:B------:R-:W-:Y:S11]  /*f060*/  @!UPT UIADD3 URZ, URZ, URZ, URZ ;  /* 0x0000003f3f3ff290 */ /* 0x000ff6000fffe03f */
[----:B------:R-:W-:Y:S01]  /*f070*/  @!UPT UIADD3 URZ, URZ, URZ, URZ ;  /* 0x0000003f3f3ff290 */ /* 0x000fe2000fffe03f */
[----:B------:R0:W-:Y:S01]  /*f080*/  STL.64 [R1+0x1f0], R12 ;  /* 0x0001f00c01007387 */ /* 0x0001e20000100a00 */
[----:B------:R1:W-:Y:S03]  /*f090*/  STL.64 [R1+0x1f8], R14 ;  /* 0x0001f80e01007387 */ /* 0x0003e60000100a00 */
[----:B0-----:R-:W2:Y:S01]  /*f0a0*/  LDL.LU R12, [R1+0x60] ;  /* 0x00006000010c7983 */ /* 0x001ea20000300800 */
[----:B------:R-:W2:Y:S02]  /*f0b0*/  LDL.LU R13, [R1+0x64] ;  /* 0x00006400010d7983 */ /* 0x000ea40000300800 */
[----:B-1----:R-:W3:Y:S02]  /*f0c0*/  LDL.LU R14, [R1+0x68] ;  /* 0x00006800010e7983 */ /* 0x002ee40000300800 */
[----:B------:R-:W3:Y:S01]  /*f0d0*/  LDL.LU R15, [R1+0x6c] ;  /* 0x00006c00010f7983 */ /* 0x000ee20000300800 */
[----:B------:R-:W4:Y:S01]  /*f0e0*/  LDL.LU R8, [R1+0xf0] ;  /* 0x0000f00001087983 */ /* 0x000f220000300800 */
[----:B------:R-:W4:Y:S02]  /*f0f0*/  LDL.LU R9, [R1+0xf4] ;  /* 0x0000f40001097983 */ /* 0x000f240000300800 */
[----:B------:R-:W2:Y:S02]  /*f100*/  LDL.LU R10, [R1+0xf8] ;  /* 0x0000f800010a7983 */ /* 0x000ea40000300800 */
[----:B------:R-:W2:Y:S02]  /*f110*/  LDL.LU R11, [R1+0xfc] ;  /* 0x0000fc00010b7983 */ /* 0x000ea40000300800 */
[----:B--2---:R-:W-:Y:S01]  /*f120*/  STL.64 [R1+0x1018], R10 ;  /* 0x0010180a01007387 */ /* 0x004fe20000100a00 */
[----:B----4-:R0:W-:Y:S03]  /*f130*/  STL.64 [R1+0x1010], R8 ;  /* 0x0010100801007387 */ /* 0x0101e60000100a00 */
[----:B0-----:R-:W2:Y:S01]  /*f140*/  LDL.LU R8, [R1+0x100] ;  /* 0x0001000001087983 */ /* 0x001ea20000300800 */
[----:B------:R-:W2:Y:S02]  /*f150*/  LDL.LU R9, [R1+0x104] ;  /* 0x0001040001097983 */ /* 0x000ea40000300800 */
[----:B------:R-:W2:Y:S02]  /*f160*/  LDL.LU R10, [R1+0x108] ;  /* 0x00010800010a7983 */ /* 0x000ea40000300800 */
[----:B------:R-:W2:Y:S02]  /*f170*/  LDL.LU R11, [R1+0x10c] ;  /* 0x00010c00010b7983 */ /* 0x000ea40000300800 */
[----:B------:R-:W-:-:S02]  /*f180*/  IMAD.MOV.U32 R26, RZ, RZ, R7 ;  /* 0x000000ffff1a7224 */ /* 0x000fc400078e0007 */
[----:B------:R-:W-:Y:S01]  /*f190*/  IMAD.MOV.U32 R27, RZ, RZ, R6 ;  /* 0x000000ffff1b7224 */ /* 0x000fe200078e0006 */
[----:B---3--:R0:W-:Y:S01]  /*f1a0*/  STL.64 [R1+0x1000], R14 ;  /* 0x0010000e01007387 */ /* 0x0081e20000100a00 */
[----:B------:R-:W-:Y:S02]  /*f1b0*/  STL.64 [R1+0xff8], R12 ;  /* 0x000ff80c01007387 */ /* 0x000fe40000100a00 */
[----:B------:R-:W3:Y:S01]  /*f1c0*/  LDL.64 R6, [R1+0x88] ;  /* 0x0000880001067983 */ /* 0x000ee20000100a00 */
[----:B0-----:R-:W4:Y:S01]  /*f1d0*/  LDL.64 R14, [R1+0x98] ;  /* 0x00009800010e7983 */ /* 0x001f220000100a00 */
[----:B------:R0:W-:Y:S02]  /*f1e0*/  STL.64 [R1+0xfe8], R26 ;  /* 0x000fe81a01007387 */ /* 0x0001e40000100a00 */
[----:B------:R-:W3:Y:S02]  /*f1f0*/  LDL.LU R24, [R1+0x40] ;  /* 0x0000400001187983 */ /* 0x000ee40000300800 */
[----:B------:R-:W3:Y:S01]  /*f200*/  LDL.LU R25, [R1+0x44] ;  /* 0x0000440001197983 */ /* 0x000ee20000300800 */
[----:B0-----:R-:W3:Y:S01]  /*f210*/  LDL.LU R26, [R1+0x48] ;  /* 0x00004800011a7983 */ /* 0x001ee20000300800 */
[----:B------:R-:W3:Y:S01]  /*f220*/  LDL.LU R27, [R1+0x4c] ;  /* 0x00004c00011b7983 */ /* 0x000ee20000300800 */
[----:B--2---:R-:W-:Y:S11]  /*f230*/  HMMA.16816.F32 R8, R20, R18, R8 ;  /* 0x000000121408723c */ /* 0x004ff60000001808 */
[----:B------:R-:W-:Y:S11]  /*f240*/  @!UPT UIADD3 URZ, URZ, URZ, URZ ;  /* 0x0000003f3f3ff290 */ /* 0x000ff6000fffe03f */
[----:B------:R-:W-:Y:S01]  /*f250*/  @!UPT UIADD3 URZ, URZ, URZ, URZ ;  /* 0x0000003f3f3ff290 */ /* 0x000fe2000fffe03f */
[----:B------:R-:W-:Y:S01]  /*f260*/  STL.64 [R1+0x1e0], R8 ;  /* 0x0001e00801007387 */ /* 0x000fe20000100a00 */
[----:B------:R0:W-:Y:S02]  /*f270*/  STL [R1+0x1e8], R10 ;  /* 0x0001e80a01007387 */ /* 0x0001e40000100800 */
[----:B------:R-:W-:Y:S02]  /*f280*/  IMAD.MOV.U32 R28, RZ, RZ, R11 ;  /* 0x000000ffff1c7224 */ /* 0x000fe400078e000b */
[----:B0-----:R-:W4:Y:S01]  /*f290*/  LDL.LU.64 R10, [R1+0x1018] ;  /* 0x00101800010a7983 */ /* 0x001f220000300a00 */
[----:B------:R-:W4:Y:S02]  /*f2a0*/  LDL.LU.64 R8, [R1+0x1010] ;  /* 0x0010100001087983 */ /* 0x000f240000300a00 */
[----:B------:R0:W-:Y:S02]  /*f2b0*/  STL.64 [R1+0xf80], R18 ;  /* 0x000f801201007387 */ /* 0x0001e40000100a00 */
[----:B0-----:R-:W-:-:S02]  /*f2c0*/  IMAD.MOV.U32 R18, RZ, RZ, R5 ;  /* 0x000000ffff127224 */ /* 0x001fc400078e0005 */
[----:B------:R-:W-:-:S05]  /*f2d0*/  IMAD.MOV.U32 R19, RZ, RZ, R4 ;  /* 0x000000ffff137224 */ /* 0x000fca00078e0004 */
[----:B------:R0:W-:Y:S01]  /*f2e0*/  STL.64 [R1+0xf98], R18 ;  /* 0x000f981201007387 */ /* 0x0001e20000100a00 */
[----:B------:R-:W2:Y:S02]  /*f2f0*/  LDL.LU R16, [R1] ;  /* 0x0000000001107983 */ /* 0x000ea40000300800 */
[----:B------:R-:W2:Y:S01]  /*f300*/  LDL.LU R17, [R1+0x4] ;  /* 0x0000040001117983 */ /* 0x000ea20000300800 */
[----:B0-----:R-:W2:Y:S01]  /*f310*/  LDL.LU R18, [R1+0x8] ;  /* 0x0000080001127983 */ /* 0x001ea20000300800 */
[----:B------:R-:W-:Y:S02]  /*f320*/  IMAD.MOV.U32 R19, RZ, RZ, R0 ;  /* 0x000000ffff137224 */ /* 0x000fe400078e0000 */
[----:B------:R-:W3:Y:S03]  /*f330*/  LDL.LU R0, [R1+0x1008] ;  /* 0x0010080001007983 */ /* 0x000ee60000300800 */
[----:B--2---:R-:W-:Y:S01]  /*f340*/  STL.64 [R1+0xfb0], R18 ;  /* 0x000fb01201007387 */ /* 0x004fe20000100a00 */
[----:B------:R0:W-:Y:S03]  /*f350*/  STL.64 [R1+0xfa8], R16 ;  /* 0x000fa81001007387 */ /* 0x0001e60000100a00 */
[----:B0-----:R-:W2:Y:S01]  /*f360*/  LDL.LU R16, [R1+0x10] ;  /* 0x0000100001107983 */ /* 0x001ea20000300800 */
[----:B------:R-:W2:Y:S02]  /*f370*/  LDL.LU R17, [R1+0x14] ;  /* 0x0000140001117983 */ /* 0x000ea40000300800 */
[----:B------:R-:W2:Y:S02]  /*f380*/  LDL.LU R18, [R1+0x18] ;  /* 0x0000180001127983 */ /* 0x000ea40000300800 */
[----:B------:R-:W2:Y:S01]  /*f390*/  LDL.LU R19, [R1+0x1c] ;  /* 0x00001c0001137983 */ /* 0x000ea20000300800 */
[C---:B----4-:R-:W-:Y:S01]  /*f3a0*/  HMMA.16816.F32 R8, R20.reuse, R14, R8 ;  /* 0x0000000e1408723c */ /* 0x050fe20000001808 */
[----:B--2---:R-:W-:Y:S01]  /*f3b0*/  STL.64 [R1+0xfc8], R18 ;  /* 0x000fc81201007387 */ /* 0x004fe20000100a00 */
[----:B------:R0:W-:Y:S03]  /*f3c0*/  STL.64 [R1+0xfc0], R16 ;  /* 0x000fc01001007387 */ /* 0x0001e60000100a00 */
[----:B0-----:R-:W2:Y:S01]  /*f3d0*/  LDL.LU R16, [R1+0x20] ;  /* 0x0000200001107983 */ /* 0x001ea20000300800 */
[----:B------:R-:W2:Y:S02]  /*f3e0*/  LDL.LU R17, [R1+0x24] ;  /* 0x0000240001117983 */ /* 0x000ea40000300800 */
[----:B------:R-:W2:Y:S02]  /*f3f0*/  LDL.LU R18, [R1+0x28] ;  /* 0x0000280001127983 */ /* 0x000ea40000300800 */
[----:B------:R-:W-:Y:S11]  /*f400*/  STL [R1+0xeb0], R28 ;  /* 0x000eb01c01007387 */ /* 0x000ff60000100800 */
[----:B------:R-:W-:Y:S02]  /*f410*/  @!UPT UIADD3 URZ, URZ, URZ, URZ ;  /* 0x0000003f3f3ff290 */ /* 0x000fe4000fffe03f */
[----:B------:R0:W-:Y:S01]  /*f420*/  STL.64 [R1+0x1d0], R8 ;  /* 0x0001d00801007387 */ /* 0x0001e20000100a00 */
[----:B------:R-:W-:Y:S02]  /*f430*/  STL.64 [R1+0x1d8], R10 ;  /* 0x0001d80a01007387 */ /* 0x000fe40000100a00 */
[----:B0-----:R-:W-:Y:S02]  /*f440*/  IMAD.MOV.U32 R9, RZ, RZ, R14 ;  /* 0x000000ffff097224 */ /* 0x001fe400078e000e */
[----:B------:R-:W-:Y:S02]  /*f450*/  IMAD.MOV.U32 R8, RZ, RZ, R15 ;  /* 0x000000ffff087224 */ /* 0x000fe400078e000f */
[----:B------:R-:W3:Y:S01]  /*f460*/  LDL.LU.64 R14, [R1+0x1000] ;  /* 0x00100000010e7983 */ /* 0x000ee20000300a00 */
[----:B------:R-:W3:Y:S02]  /*f470*/  LDL.LU.64 R12, [R1+0xff8] ;  /* 0x000ff800010c7983 */ /* 0x000ee40000300a00 */
[C---:B---3--:R-:W-:Y:S11]  /*f480*/  HMMA.16816.F32 R12, R20.reuse, R6, R12 ;  /* 0x00000006140c723c */ /* 0x048ff6000000180c */
[----:B------:R-:W-:Y:S11]  /*f490*/  @!UPT UIADD3 URZ, URZ, URZ, URZ ;  /* 0x0000003f3f3ff290 */ /* 0x000ff6000fffe03f */
[----:B------:R-:W-:Y:S01]  /*f4a0*/  @!UPT UIADD3 URZ, URZ, URZ, URZ ;  /* 0x0000003f3f3ff290 */ /* 0x000fe2000fffe03f */
[----:B------:R0:W-:Y:S01]  /*f4b0*/  STL.64 [R1+0x1c0], R12 ;  /* 0x0001c00c01007387 */ /* 0x0001e20000100a00 */
[----:B------:R-:W-:Y:S02]  /*f4c0*/  STL.64 [R1+0x1c8], R14 ;  /* 0x0001c80e01007387 */ /* 0x000fe40000100a00 */
[----:B0-----:R-:W-:Y:S02]  /*f4d0*/  IMAD.MOV.U32 R13, RZ, RZ, R6 ;  /* 0x000000ffff0d7224 */ /* 0x001fe400078e0006 */
[----:B------:R-:W-:Y:S02]  /*f4e0*/  IMAD.MOV.U32 R12, RZ, RZ, R7 ;  /* 0x000000ffff0c7224 */ /* 0x000fe400078e0007 */
[----:B------:R-:W3:Y:S01]  /*f4f0*/  LDL.LU.64 R6, [R1+0xff0] ;  /* 0x000ff00001067983 */ /* 0x000ee20000300a00 */
[----:B------:R-:W-:Y:S01]  /*f500*/  IMAD.MOV.U32 R19, RZ, RZ, R0 ;  /* 0x000000ffff137224 */ /* 0x000fe200078e0000 */
[----:B---3--:R-:W-:Y:S02]  /*f510*/  HMMA.16816.F32 R20, R20, R6, R24 ;  /* 0x000000061414723c */ /* 0x008fe40000001818 */
[----:B------:R-:W2:Y:S01]  /*f520*/  LDL.LU.64 R26, [R1+0xfe8] ;  /* 0x000fe800011a7983 */ /* 0x000ea20000300a00 */
[----:B------:R-:W-:-:S02]  /*f530*/  IMAD.MOV.U32 R28, RZ, RZ, R6 ;  /* 0x000000ffff1c7224 */ /* 0x000fc400078e0006 */
[----:B------:R-:W-:Y:S11]  /*f540*/  IMAD.MOV.U32 R0, RZ, RZ, R7 ;  /* 0x000000ffff007224 */ /* 0x000ff600078e0007 */
[----:B------:R-:W-:Y:S07]  /*f550*/  @!UPT UIADD3 URZ, URZ, URZ, URZ ;  /* 0x0000003f3f3ff290 */ /* 0x000fee000fffe03f */
[----:B------:R0:W-:Y:S01]  /*f560*/  STL.64 [R1+0x1b0], R20 ;  /* 0x0001b01401007387 */ /* 0x0001e20000100a00 */
[----:B------:R1:W-:Y:S02]  /*f570*/  STL.64 [R1+0x1b8], R22 ;  /* 0x0001b81601007387 */ /* 0x0003e40000100a00 */
[----:B------:R-:W2:Y:S02]  /*f580*/  LDL.LU.64 R6, [R1+0xfe0] ;  /* 0x000fe00001067983 */ /* 0x000ea40000300a00 */
[----:B------:R-:W2:Y:S01]  /*f590*/  LDL.LU.64 R4, [R1+0xfd8] ;  /* 0x000fd80001047983 */ /* 0x000ea20000300a00 */
[----:B0-----:R-:W3:Y:S01]  /*f5a0*/  LDL.LU R20, [R1+0x50] ;  /* 0x0000500001147983 */ /* 0x001ee20000300800 */
[----:B------:R-:W3:Y:S02]  /*f5b0*/  LDL.LU R21, [R1+0x54] ;  /* 0x0000540001157983 */ /* 0x000ee40000300800 */
[----:B-1----:R-:W3:Y:S02]  /*f5c0*/  LDL.LU R22, [R1+0x58] ;  /* 0x0000580001167983 */ /* 0x002ee40000300800 */
[----:B------:R-:W-:-:S02]  /*f5d0*/  IMAD.MOV.U32 R23, RZ, RZ, R29 ;  /* 0x000000ffff177224 */ /* 0x000fc400078e001d */
[----:B------:R-:W4:Y:S01]  /*f5e0*/  LDL.LU R29, [R1+0xfd0] ;  /* 0x000fd000011d7983 */ /* 0x000f220000300800 */
[C---:B--2---:R-:W-:Y:S03]  /*f5f0*/  HMMA.16816.F32 R24, R4.reuse, R26, R16 ;  /* 0x0000001a0418723c */ /* 0x044fe60000001810 */
[----:B------:R-:W2:Y:S01]  /*f600*/  LDL.LU.64 R18, [R1+0xfc8] ;  /* 0x000fc80001127983 */ /* 0x000ea20000300a00 */
[----:B------:R-:W2:Y:S11]  /*f610*/  LDL.LU.64 R16, [R1+0xfc0] ;  /* 0x000fc00001107983 */ /* 0x000eb60000300a00 */
[----:B------:R-:W-:Y:S08]  /*f620*/  @!UPT UIADD3 URZ, URZ, URZ, URZ ;  /* 0x0000003f3f3ff290 */ /* 0x000ff0000fffe03f */
[----:B------:R-:W-:Y:S01]  /*f630*/  STL.64 [R1+0x1a0], R24 ;  /* 0x0001a01801007387 */ /* 0x000fe20000100a00 */
        /* <DEDUP_REMOVED lines=8> */
[----:B0-----:R-:W2:Y:S02]  /*f6c0*/  LDL.LU.64 R26, [R1+0xfa0] ;  /* 0x000fa000011a7983 */ /* 0x001ea40000300a00 */
[C---:B--2---:R-:W-:Y:S02]  /*f6d0*/  HMMA.16816.F32 R24, R4.reuse, R26, R16 ;  /* 0x0000001a0418723c */ /* 0x044fe40000001810 */
[----:B------:R-:W2:Y:S11]  /*f6e0*/  LDL.LU.64 R18, [R1+0xf98] ;  /* 0x000f980001127983 */ /* 0x000eb60000300a00 */
[----:B------:R-:W-:Y:S10]  /*f6f0*/  @!UPT UIADD3 URZ, URZ, URZ, URZ ;  /* 0x0000003f3f3ff290 */ /* 0x000ff4000fffe03f */
[----:B------:R-:W-:Y:S01]  /*f700*/  STL.64 [R1+0x170], R24 ;  /* 0x0001701801007387 */ /* 0x000fe20000100a00 */
[----:B------:R0:W-:Y:S03]  /*f710*/  STL.64 [R1+0x178], R26 ;  /* 0x0001781a01007387 */ /* 0x0001e60000100a00 */
[----:B0-----:R-:W2:Y:S01]  /*f720*/  LDL.LU.64 R26, [R1+0xf90] ;  /* 0x000f9000011a7983 */ /* 0x001ea20000300a00 */
[----:B------:R-:W2:Y:S02]  /*f730*/  LDL.LU.64 R24, [R1+0xf88] ;  /* 0x000f880001187983 */ /* 0x000ea40000300a00 */
[C---:B--2---:R-:W-:Y:S01]  /*f740*/  HMMA.16816.F32 R24, R4.reuse, R18, R24 ;  /* 0x000000120418723c */ /* 0x044fe20000001818 */
[----:B------:R-:W3:Y:S11]  /*f750*/  LDL.LU.64 R18, [R1+0xf80] ;  /* 0x000f800001127983 */ /* 0x000ef60000300a00 */
[----:B------:R-:W-:Y:S11]  /*f760*/  @!UPT UIADD3 URZ, URZ, URZ, URZ ;  /* 0x0000003f3f3ff290 */ /* 0x000ff6000fffe03f */
[----:B------:R-:W-:Y:S01]  /*f770*/  STL.64 [R1+0x160], R24 ;  /* 0x0001601801007387 */ /* 0x000fe20000100a00 */
[----:B------:R0:W-:Y:S02]  /*f780*/  STL.64 [R1+0x168], R26 ;  /* 0x0001681a01007387 */ /* 0x0001e40000100a00 */
[----:B0-----:R-:W-:Y:S02]  /*f790*/  IMAD.MOV.U32 R26, RZ, RZ, R9 ;  /* 0x000000ffff1a7224 */ /* 0x001fe400078e0009 */
[----:B------:R-:W-:Y:S02]  /*f7a0*/  IMAD.MOV.U32 R27, RZ, RZ, R8 ;  /* 0x000000ffff1b7224 */ /* 0x000fe400078e0008 */
[----:B----4-:R-:W0:Y:S04]  /*f7b0*/  LDSM.16.MT88.4 R8, [R29+0x2100] ;  /* 0x002100001d08783b */ /* 0x010e280000004200 */
[----:B0-----:R-:W-:Y:S01]  /*f7c0*/  STL.64 [R1+0xf78], R10 ;  /* 0x000f780a01007387 */ /* 0x001fe20000100a00 */
[----:B------:R0:W-:Y:S03]  /*f7d0*/  STL.64 [R1+0xf70], R8 ;  /* 0x000f700801007387 */ /* 0x0001e60000100a00 */
[----:B0-----:R-:W2:Y:S01]  /*f7e0*/  LDL.LU R8, [R1+0x180] ;  /* 0x0001800001087983 */ /* 0x001ea20000300800 */
[----:B------:R-:W2:Y:S02]  /*f7f0*/  LDL.LU R9, [R1+0x184] ;  /* 0x0001840001097983 */ /* 0x000ea40000300800 */
[----:B------:R-:W2:Y:S02]  /*f800*/  LDL.LU R10, [R1+0x188] ;  /* 0x00018800010a7983 */ /* 0x000ea40000300800 */
[----:B------:R-:W2:Y:S01]  /*f810*/  LDL.LU R11, [R1+0x18c] ;  /* 0x00018c00010b7983 */ /* 0x000ea20000300800 */
[----:B---3--:R-:W-:Y:S01]  /*f820*/  HMMA.16816.F32 R20, R4, R18, R20 ;  /* 0x000000120414723c */ /* 0x008fe20000001814 */
[----:B------:R-:W0:Y:S11]  /*f830*/  S2R R19, SR_TID.X ;  /* 0x0000000000137919 */ /* 0x000e360000002100 */
[----:B------:R-:W-:Y:S11]  /*f840*/  @!UPT UIADD3 URZ, URZ, URZ, URZ ;  /* 0x0000003f3f3ff290 */ /* 0x000ff6000fffe03f */
[----:B------:R-:W-:Y:S01]  /*f850*/  STL.64 [R1+0x150], R20 ;  /* 0x0001501401007387 */ /* 0x000fe20000100a00 */
[----:B------:R1:W-:Y:S02]  /*f860*/  STL.64 [R1+0x158], R22 ;  /* 0x0001581601007387 */ /* 0x0003e40000100a00 */
[----:B-1----:R-:W-:Y:S02]  /*f870*/  IMAD.MOV.U32 R22, RZ, RZ, R13 ;  /* 0x000000ffff167224 */ /* 0x002fe400078e000d */
[----:B------:R-:W-:Y:S02]  /*f880*/  IMAD.MOV.U32 R23, RZ, RZ, R12 ;  /* 0x000000ffff177224 */ /* 0x000fe400078e000c */
[----:B------:R-:W1:Y:S04]  /*f890*/  LDSM.16.MT88.4 R12, [R29+0x2180] ;  /* 0x002180001d0c783b */ /* 0x000e680000004200 */
[----:B------:R-:W3:Y:S01]  /*f8a0*/  S2R R20, SR_TID.X ;  /* 0x0000000000147919 */ /* 0x000ee20000002100 */
[----:B0-----:R-:W-:-:S05]  /*f8b0*/  LOP3.LUT R19, R19, 0x7, RZ, 0xc0, !PT ;  /* 0x0000000713137812 */ /* 0x001fca00078ec0ff */
[----:B------:R-:W-:Y:S02]  /*f8c0*/  IMAD R21, R19, 0x90, RZ ;  /* 0x0000009013157824 */ /* 0x000fe400078e02ff */
[----:B------:R-:W0:Y:S01]  /*f8d0*/  LDSM.16.MT88.4 R16, [R29+0x4000] ;  /* 0x004000001d10783b */ /* 0x000e220000004200 */
[----:B---3--:R-:W-:-:S05]  /*f8e0*/  IMAD.SHL.U32 R20, R20, 0x2, RZ ;  /* 0x0000000214147824 */ /* 0x008fca00078e00ff */
[----:B------:R-:W-:-:S04]  /*f8f0*/  LOP3.LUT R20, R21, 0x30, R20, 0x78, !PT ;  /* 0x0000003015147812 */ /* 0x000fc800078e7814 */
[----:B------:R-:W-:Y:S01]  /*f900*/  LOP3.LUT R20, R20, 0x40, RZ, 0x3c, !PT ;  /* 0x0000004014147812 */ /* 0x000fe200078e3cff */
[----:B-1----:R-:W-:Y:S01]  /*f910*/  STL.64 [R1+0xf00], R14 ;  /* 0x000f000e01007387 */ /* 0x002fe20000100a00 */
[----:B------:R-:W-:Y:S03]  /*f920*/  STL.64 [R1+0xef8], R12 ;  /* 0x000ef80c01007387 */ /* 0x000fe60000100a00 */
[----:B------:R-:W1:Y:S01]  /*f930*/  LDSM.16.M88.4 R12, [R20+0x8000] ;  /* 0x00800000140c783b */ /* 0x000e620000000200 */
[----:B0-----:R-:W-:Y:S03]  /*f940*/  STL.64 [R1+0xe60], R18 ;  /* 0x000e601201007387 */ /* 0x001fe60000100a00 */
[----:B------:R-:W-:Y:S01]  /*f950*/  STL.64 [R1+0xe58], R16 ;  /* 0x000e581001007387 */ /* 0x000fe20000100a00 */
[----:B-1----:R-:W-:Y:S01]  /*f960*/  STL.64 [R1+0x60], R12 ;  /* 0x0000600c01007387 */ /* 0x002fe20000100a00 */
[----:B------:R2:W-:Y:S02]  /*f970*/  STL.64 [R1+0x68], R14 ;  /* 0x0000680e01007387 */ /* 0x0005e40000100a00 */
[----:B--2---:R-:W-:Y:S01]  /*f980*/  HMMA.16816.F32 R12, R4, R26, R8 ;  /* 0x0000001a040c723c */ /* 0x004fe20000001808 */
[----:B------:R-:W0:Y:S04]  /*f990*/  LDSM.16.M88.4 R8, [R20+0x8400] ;  /* 0x008400001408783b */ /* 0x000e280000000200 */
[----:B------:R-:W-:Y:S11]  /*f9a0*/  LDSM.16.M88.4 R24, [R20+0x8c00] ;  /* 0x008c00001418783b */ /* 0x000ff60000000200 */
[----:B------:R-:W-:Y:S07]  /*f9b0*/  @!UPT UIADD3 URZ, URZ, URZ, URZ ;  /* 0x0000003f3f3ff290 */ /* 0x000fee000fffe03f */
[----:B------:R-:W-:Y:S01]  /*f9c0*/  STL.64 [R1+0x140], R12 ;  /* 0x0001400c01007387 */ /* 0x000fe20000100a00 */
[----:B------:R-:W-:Y:S02]  /*f9d0*/  STL.64 [R1+0x148], R14 ;  /* 0x0001480e01007387 */ /* 0x000fe40000100a00 */
[----:B------:R-:W1:Y:S04]  /*f9e0*/  LDSM.16.M88.4 R12, [R20+0x8800] ;  /* 0x00880000140c783b */ /* 0x000e680000000200 */
[----:B------:R-:W-:Y:S01]  /*f9f0*/  IMAD.MOV.U32 R19, RZ, RZ, R0 ;  /* 0x000000ffff137224 */ /* 0x000fe200078e0000 */
[----:B0-----:R0:W-:Y:S01]  /*fa00*/  STL.64 [R1+0x50], R8 ;  /* 0x0000500801007387 */ /* 0x0011e20000100a00 */
[----:B------:R-:W-:Y:S02]  /*fa10*/  IMAD.MOV.U32 R16, RZ, RZ, R8 ;  /* 0x000000ffff107224 */ /* 0x000fe400078e0008 */
[----:B------:R2:W-:Y:S02]  /*fa20*/  STL.64 [R1+0x58], R10 ;  /* 0x0000580a01007387 */ /* 0x0005e40000100a00 */
[----:B------:R-:W-:Y:S01]  /*fa30*/  IMAD.MOV.U32 R0, RZ, RZ, R9 ;  /* 0x000000ffff007224 */ /* 0x000fe200078e0009 */
[----:B0-----:R-:W3:Y:S01]  /*fa40*/  LDL.LU R8, [R1+0x240] ;  /* 0x0002400001087983 */ /* 0x001ee20000300800 */
[----:B------:R-:W3:Y:S02]  /*fa50*/  LDL.LU R9, [R1+0x244] ;  /* 0x0002440001097983 */ /* 0x000ee40000300800 */
[----:B--2---:R-:W3:Y:S02]  /*fa60*/  LDL.LU R10, [R1+0x248] ;  /* 0x00024800010a7983 */ /* 0x004ee40000300800 */
[----:B------:R-:W3:Y:S01]  /*fa70*/  LDL.LU R11, [R1+0x24c] ;  /* 0x00024c00010b7983 */ /* 0x000ee20000300800 */
[----:B------:R-:W-:Y:S01]  /*fa80*/  STL [R1+0xec8], R0 ;  /* 0x000ec80001007387 */ /* 0x000fe20000100800 */
[----:B------:R-:W-:Y:S03]  /*fa90*/  STL [R1+0xeac], R16 ;  /* 0x000eac1001007387 */ /* 0x000fe60000100800 */
[----:B-1----:R-:W-:Y:S01]  /*faa0*/  STL.64 [R1+0x40], R12 ;  /* 0x0000400c01007387 */ /* 0x002fe20000100a00 */
[----:B------:R-:W-:Y:S02]  /*fab0*/  STL.64 [R1+0x48], R14 ;  /* 0x0000480e01007387 */ /* 0x000fe40000100a00 */
[----:B------:R-:W0:Y:S04]  /*fac0*/  LDSM.16.M88.4 R12, [R20+0x9000] ;  /* 0x00900000140c783b */ /* 0x000e280000000200 */
[----:B------:R-:W-:Y:S01]  /*fad0*/  STL.64 [R1+0x30], R24 ;  /* 0x0000301801007387 */ /* 0x000fe20000100a00 */
[----:B------:R-:W-:Y:S02]  /*fae0*/  STL.64 [R1+0x38], R26 ;  /* 0x0000381a01007387 */ /* 0x000fe40000100a00 */
[----:B------:R-:W1:Y:S04]  /*faf0*/  LDSM.16.M88.4 R24, [R20+0x9400] ;  /* 0x009400001418783b */ /* 0x000e680000000200 */
[----:B------:R-:W-:-:S02]  /*fb00*/  IMAD.MOV.U32 R18, RZ, RZ, R28 ;  /* 0x000000ffff127224 */ /* 0x000fc400078e001c */
[----:B0-----:R-:W-:Y:S02]  /*fb10*/  IMAD.MOV.U32 R16, RZ, RZ, R13 ;  /* 0x000000ffff107224 */ /* 0x001fe400078e000d */
[----:B------:R-:W-:Y:S01]  /*fb20*/  IMAD.MOV.U32 R28, RZ, RZ, R12 ;  /* 0x000000ffff1c7224 */ /* 0x000fe200078e000c */
[----:B------:R-:W-:Y:S01]  /*fb30*/  STL.64 [R1+0x20], R12 ;  /* 0x0000200c01007387 */ /* 0x000fe20000100a00 */
[----:B------:R0:W-:Y:S03]  /*fb40*/  STL.64 [R1+0x28], R14 ;  /* 0x0000280e01007387 */ /* 0x0001e60000100a00 */
[----:B0-----:R-:W2:Y:S01]  /*fb50*/  LDL.LU.64 R14, [R1+0xd8] ;  /* 0x0000d800010e7983 */ /* 0x001ea20000300a00 */
[----:B------:R-:W-:Y:S02]  /*fb60*/  STL [R1+0xed0], R16 ;  /* 0x000ed01001007387 */ /* 0x000fe40000100800 */
[----:B------:R-:W-:Y:S02]  /*fb70*/  STL [R1+0xecc], R28 ;  /* 0x000ecc1c01007387 */ /* 0x000fe40000100800 */
[----:B-1----:R-:W-:Y:S01]  /*fb80*/  STL.64 [R1+0x10], R24 ;  /* 0x0000101801007387 */ /* 0x002fe20000100a00 */
[----:B------:R-:W-:Y:S02]  /*fb90*/  STL.64 [R1+0x18], R26 ;  /* 0x0000181a01007387 */ /* 0x000fe40000100a00 */
[----:B------:R-:W0:Y:S02]  /*fba0*/  LDSM.16.M88.4 R24, [R20+0x9800] ;  /* 0x009800001418783b */ /* 0x000e240000000200 */
[----:B0-----:R-:W-:Y:S02]  /*fbb0*/  STL.64 [R1], R24 ;  /* 0x0000001801007387 */ /* 0x001fe40000100a00 */
[----:B------:R-:W-:-:S02]  /*fbc0*/  IMAD.MOV.U32 R16, RZ, RZ, R24 ;  /* 0x000000ffff107224 */ /* 0x000fc400078e0018 */
[----:B------:R-:W-:Y:S02]  /*fbd0*/  STL.64 [R1+0x8], R26 ;  /* 0x0000081a01007387 */ /* 0x000fe40000100a00 */
[----:B------:R-:W-:Y:S02]  /*fbe0*/  IMAD.MOV.U32 R28, RZ, RZ, R25 ;  /* 0x000000ffff1c7224 */ /* 0x000fe400078e0019 */
[----:B------:R-:W0:Y:S04]  /*fbf0*/  LDSM.16.M88.4 R24, [R20+0x9c00] ;  /* 0x009c00001418783b */ /* 0x000e280000000200 */
[----:B0-----:R0:W-:Y:S01]  /*fc00*/  STL [R1+0xde4], R24 ;  /* 0x000de41801007387 */ /* 0x0011e20000100800 */
[----:B------:R1:W-:Y:S02]  /*fc10*/  STL [R1+0xde0], R25 ;  /* 0x000de01901007387 */ /* 0x0003e40000100800 */
[----:B------:R4:W-:Y:S02]  /*fc20*/  STL [R1+0xbc4], R26 ;  /* 0x000bc41a01007387 */ /* 0x0009e40000100800 */
[----:B------:R4:W-:Y:S01]  /*fc30*/  STL [R1+0xbc0], R27 ;  /* 0x000bc01b01007387 */ /* 0x0009e20000100800 */
[----:B0-----:R-:W2:Y:S01]  /*fc40*/  LDL.LU R24, [R1+0x220] ;  /* 0x0002200001187983 */ /* 0x001ea20000300800 */
[----:B-1----:R-:W2:Y:S02]  /*fc50*/  LDL.LU R25, [R1+0x224] ;  /* 0x0002240001197983 */ /* 0x002ea40000300800 */
[----:B----4-:R-:W2:Y:S02]  /*fc60*/  LDL.LU R26, [R1+0x228] ;  /* 0x00022800011a7983 */ /* 0x010ea40000300800 */
[----:B------:R-:W2:Y:S02]  /*fc70*/  LDL.LU R27, [R1+0x22c] ;  /* 0x00022c00011b7983 */ /* 0x000ea40000300800 */
[C---:B--2---:R-:W-:Y:S11]  /*fc80*/  HMMA.16816.F32 R20, R4.reuse, R22, R24 ;  /* 0x000000160414723c */ /* 0x044ff60000001818 */
[----:B------:R-:W-:Y:S11]  /*fc90*/  @!UPT UIADD3 URZ, URZ, URZ, URZ ;  /* 0x0000003f3f3ff290 */ /* 0x000ff6000fffe03f */
[----:B------:R-:W-:Y:S01]  /*fca0*/  @!UPT UIADD3 URZ, URZ, URZ, URZ ;  /* 0x0000003f3f3ff290 */ /* 0x000fe2000fffe03f */
[----:B------:R-:W-:Y:S01]  /*fcb0*/  STL.64 [R1+0x130], R20 ;  /* 0x0001301401007387 */ /* 0x000fe20000100a00 */
[----:B------:R-:W-:Y:S02]  /*fcc0*/  IMAD.MOV.U32 R27, RZ, RZ, R22 ;  /* 0x000000ffff1b7224 */ /* 0x000fe400078e0016 */
[----:B------:R-:W-:Y:S02]  /*fcd0*/  IMAD.MOV.U32 R26, RZ, RZ, R23 ;  /* 0x000000ffff1a7224 */ /* 0x000fe400078e0017 */
[----:B------:R-:W0:Y:S01]  /*fce0*/  LDSM.16.MT88.4 R20, [R29+0x4080] ;  /* 0x004080001d14783b */ /* 0x000e220000004200 */
[----:B---3--:R-:W-:Y:S03]  /*fcf0*/  HMMA.16816.F32 R4, R4, R18, R8 ;  /* 0x000000120404723c */ /* 0x008fe60000001808 */
[----:B------:R1:W-:Y:S04]  /*fd00*/  STL.64 [R1+0xe18], R26 ;  /* 0x000e181a01007387 */ /* 0x0003e80000100a00 */
[----:B-1----:R-:W2:Y:S04]  /*fd10*/  LDL.LU.64 R26, [R1+0xe8] ;  /* 0x0000e800011a7983 */ /* 0x002ea80000300a00 */
[----:B0-----:R-:W-:Y:S01]  /*fd20*/  STL.64 [R1+0xdd8], R22 ;  /* 0x000dd81601007387 */ /* 0x001fe20000100a00 */
[----:B------:R0:W-:Y:S03]  /*fd30*/  STL.64 [R1+0xdd0], R20 ;  /* 0x000dd01401007387 */ /* 0x0001e60000100a00 */
[----:B0-----:R-:W3:Y:S01]  /*fd40*/  LDL.LU R20, [R1+0x270] ;  /* 0x0002700001147983 */ /* 0x001ee20000300800 */
[----:B------:R-:W3:Y:S02]  /*fd50*/  LDL.LU R21, [R1+0x274] ;  /* 0x0002740001157983 */ /* 0x000ee40000300800 */
[----:B------:R-:W3:Y:S02]  /*fd60*/  LDL.LU R22, [R1+0x278] ;  /* 0x0002780001167983 */ /* 0x000ee40000300800 */
[----:B------:R-:W3:Y:S01]  /*fd70*/  LDL.LU R23, [R1+0x27c] ;  /* 0x00027c0001177983 */ /* 0x000ee20000300800 */
[----:B------:R-:W2:Y:S01]  /*fd80*/  LDL.LU.64 R10, [R1+0xf78] ;  /* 0x000f7800010a7983 */ /* 0x000ea20000300a00 */
[----:B------:R-:W2:Y:S02]  /*fd90*/  LDL.LU.64 R8, [R1+0xf70] ;  /* 0x000f700001087983 */ /* 0x000ea40000300a00 */
[----:B------:R-:W-:Y:S02]  /*fda0*/  STL.64 [R1+0xf20], R18 ;  /* 0x000f201201007387 */ /* 0x000fe40000100a00 */
[----:B------:R0:W-:Y:S01]  /*fdb0*/  STL [R1+0xf1c], R16 ;  /* 0x000f1c1001007387 */ /* 0x0001e20000100800 */
[----:B------:R-:W-:Y:S01]  /*fdc0*/  STL.64 [R1+0x120], R4 ;  /* 0x0001200401007387 */ /* 0x000fe20000100a00 */
[----:B------:R-:W-:Y:S02]  /*fdd0*/  STL.64 [R1+0x128], R6 ;  /* 0x0001280601007387 */ /* 0x000fe40000100a00 */
[----:B------:R-:W1:Y:S01]  /*fde0*/  LDSM.16.MT88.4 R4, [R29+0x4100] ;  /* 0x004100001d04783b */ /* 0x000e620000004200 */
[----:B0-----:R-:W2:Y:S03]  /*fdf0*/  LDL.LU R16, [R1+0x260] ;  /* 0x0002600001107983 */ /* 0x001ea60000300800 */
[----:B------:R-:W2:Y:S02]  /*fe00*/  LDL.LU R17, [R1+0x264] ;  /* 0x0002640001117983 */ /* 0x000ea40000300800 */
[----:B------:R-:W-:-:S02]  /*fe10*/  IMAD.MOV.U32 R18, RZ, RZ, R3 ;  /* 0x000000ffff127224 */ /* 0x000fc400078e0003 */
[----:B------:R-:W-:Y:S01]  /*fe20*/  IMAD.MOV.U32 R19, RZ, RZ, R2 ;  /* 0x000000ffff137224 */ /* 0x000fe200078e0002 */
[----:B-1----:R-:W-:Y:S01]  /*fe30*/  STL.64 [R1+0xd50], R6 ;  /* 0x000d500601007387 */ /* 0x002fe20000100a00 */
[----:B------:R2:W-:Y:S02]  /*fe40*/  STL.64 [R1+0xd48], R4 ;  /* 0x000d480401007387 */ /* 0x0005e40000100a00 */
[----:B------:R-:W-:Y:S03]  /*fe50*/  STL [R1+0xd38], R29 ;  /* 0x000d381d01007387 */ /* 0x000fe60000100800 */
[----:B--2---:R-:W-:Y:S07]  /*fe60*/  HMMA.16816.F32 R4, R8, R26, R16 ;  /* 0x0000001a0804723c */ /* 0x004fee0000001810 */
[----:B------:R-:W-:-:S02]  /*fe70*/  IMAD.MOV.U32 R17, RZ, RZ, R26 ;  /* 0x000000ffff117224 */ /* 0x000fc400078e001a */
[----:B------:R-:W-:Y:S11]  /*fe80*/  IMAD.MOV.U32 R16, RZ, RZ, R27 ;  /* 0x000000ffff107224 */ /* 0x000ff600078e001b */
[----:B------:R-:W-:Y:S03]  /*fe90*/  @!UPT UIADD3 URZ, URZ, URZ, URZ ;  /* 0x0000003f3f3ff290 */ /* 0x000fe6000fffe03f */
[----:B------:R-:W-:Y:S01]  /*fea0*/  STL.64 [R1+0x110], R4 ;  /* 0x0001100401007387 */ /* 0x000fe20000100a00 */
[----:B------:R3:W-:Y:S02]  /*feb0*/  STL.64 [R1+0x118], R6 ;  /* 0x0001180601007387 */ /* 0x0007e40000100a00 */
[----:B------:R-:W2:Y:S01]  /*fec0*/  LDL.LU.64 R26, [R1+0xa8] ;  /* 0x0000a800011a7983 */ /* 0x000ea20000300a00 */
[----:B---3--:R-:W-:Y:S07]  /*fed0*/  HMMA.16816.F32 R4, R8, R14, R20 ;  /* 0x0000000e0804723c */ /* 0x008fee0000001814 */
[----:B------:R-:W-:-:S02]  /*fee0*/  IMAD.MOV.U32 R23, RZ, RZ, R14 ;  /* 0x000000ffff177224 */ /* 0x000fc400078e000e */
[----:B------:R-:W-:Y:S11]  /*fef0*/  IMAD.MOV.U32 R22, RZ, RZ, R15 ;  /* 0x000000ffff167224 */ /* 0x000ff600078e000f */
[----:B------:R-:W-:Y:S04]  /*ff00*/  @!UPT UIADD3 URZ, URZ, URZ, URZ ;  /* 0x0000003f3f3ff290 */ /* 0x000fe8000fffe03f */
[----:B------:R-:W-:Y:S02]  /*ff10*/  IMAD.MOV.U32 R3, RZ, RZ, R6 ;  /* 0x000000ffff037224 */ /* 0x000fe400078e0006 */
[----:B------:R-:W-:Y:S01]  /*ff20*/  IMAD.MOV.U32 R2, RZ, RZ, R7 ;  /* 0x000000ffff027224 */ /* 0x000fe200078e0007 */
[----:B--2---:R-:W-:Y:S01]  /*ff30*/  STL.64 [R1+0xf40], R26 ;  /* 0x000f401a01007387 */ /* 0x004fe20000100a00 */
[----:B------:R0:W-:Y:S03]  /*ff40*/  STL.64 [R1+0x100], R4 ;  /* 0x0001000401007387 */ /* 0x0001e60000100a00 */
[----:B0-----:R-:W2:Y:S01]  /*ff50*/  LDL.LU R4, [R1+0x280] ;  /* 0x0002800001047983 */ /* 0x001ea20000300800 */
[----:B------:R-:W2:Y:S02]  /*ff60*/  LDL.LU R5, [R1+0x284] ;  /* 0x0002840001057983 */ /* 0x000ea40000300800 */
[----:B------:R-:W2:Y:S02]  /*ff70*/  LDL.LU R6, [R1+0x288] ;  /* 0x0002880001067983 */ /* 0x000ea40000300800 */
[----:B------:R-:W2:Y:S01]  /*ff80*/  LDL.LU R7, [R1+0x28c] ;  /* 0x00028c0001077983 */ /* 0x000ea20000300800 */
[----:B------:R-:W-:Y:S01]  /*ff90*/  STL.64 [R1+0xf58], R22 ;  /* 0x000f581601007387 */ /* 0x000fe20000100a00 */
[----:B------:R-:W3:Y:S02]  /*ffa0*/  LDL.LU R24, [R1+0x290] ;  /* 0x0002900001187983 */ /* 0x000ee40000300800 */
[----:B------:R-:W3:Y:S02]  /*ffb0*/  LDL.LU R25, [R1+0x294] ;  /* 0x0002940001197983 */ /* 0x000ee40000300800 */
[----:B------:R-:W4:Y:S01]  /*ffc0*/  LDL.LU R26, [R1+0x298] ;  /* 0x00029800011a7983 */ /* 0x000f220000300800 */
[----:B------:R-:W4:Y:S04]  /*ffd0*/  LDL.LU R27, [R1+0x29c] ;  /* 0x00029c00011b7983 */ /* 0x000f280000300800 */
[----:B----4-:R0:W-:Y:S01]  /*ffe0*/  STL.64 [R1+0xf68], R26 ;  /* 0x000f681a01007387 */ /* 0x0101e20000100a00 */
[----:B---3--:R-:W-:Y:S03]  /*fff0*/  STL.64 [R1+0xf60], R24 ;  /* 0x000f601801007387 */ /* 0x008fe60000100a00 */
[----:B0-----:R-:W2:Y:S01]  /*10000*/  LDL.LU.64 R26, [R1+0xc8] ;  /* 0x0000c800011a7983 */ /* 0x001ea20000300a00 */
[----:B------:R-:W3:Y:S02]  /*10010*/  LDL.LU R12, [R1+0x2d0] ;  /* 0x0002d000010c7983 */ /* 0x000ee40000300800 */
[----:B------:R-:W3:Y:S02]  /*10020*/  LDL.LU R13, [R1+0x2d4] ;  /* 0x0002d400010d7983 */ /* 0x000ee40000300800 */
[----:B------:R-:W4:Y:S01]  /*10030*/  LDL.LU R14, [R1+0x2d8] ;  /* 0x0002d800010e7983 */ /* 0x000f220000300800 */
[----:B------:R-:W4:Y:S01]  /*10040*/  LDL.LU R15, [R1+0x2dc] ;  /* 0x0002dc00010f7983 */ /* 0x000f220000300800 */
[----:B------:R-:W2:Y:S03]  /*10050*/  LDL.LU.64 R18, [R1+0x98] ;  /* 0x0000980001127983 */ /* 0x000ea60000300a00 */
[----:B--2---:R-:W-:Y:S01]  /*10060*/  STL.64 [R1+0xf38], R18 ;  /* 0x000f381201007387 */ /* 0x004fe20000100a00 */
[----:B------:R0:W-:Y:S03]  /*10070*/  STL.64 [R1+0xf30], R16 ;  /* 0x000f301001007387 */ /* 0x0001e60000100a00 */
[----:B0-----:R-:W2:Y:S01]  /*10080*/  LDL.LU R16, [R1+0x2e0] ;  /* 0x0002e00001107983 */ /* 0x001ea20000300800 */
[----:B------:R-:W2:Y:S02]  /*10090*/  LDL.LU R17, [R1+0x2e4] ;  /* 0x0002e40001117983 */ /* 0x000ea40000300800 */
[----:B------:R-:W2:Y:S02]  /*100a0*/  LDL.LU R18, [R1+0x2e8] ;  /* 0x0002e80001127983 */ /* 0x000ea40000300800 */
[----:B------:R-:W2:Y:S02]  /*100b0*/  LDL.LU R19, [R1+0x2ec] ;  /* 0x0002ec0001137983 */ /* 0x000ea40000300800 */
[----:B--2---:R0:W-:Y:S01]  /*100c0*/  STL.64 [R1+0xf50], R18 ;  /* 0x000f501201007387 */ /* 0x0041e20000100a00 */
[----:B------:R-:W-:Y:S03]  /*100d0*/  STL.64 [R1+0xf48], R16 ;  /* 0x000f481001007387 */ /* 0x000fe60000100a00 */
[----:B0-----:R-:W2:Y:S01]  /*100e0*/  LDL.LU.64 R18, [R1+0xb8] ;  /* 0x0000b80001127983 */ /* 0x001ea20000300a00 */
[----:B----4-:R0:W-:Y:S02]  /*100f0*/  STL.64 [R1+0xf10], R14 ;  /* 0x000f100e01007387 */ /* 0x0101e40000100a00 */
[----:B---3--:R1:W-:Y:S01]  /*10100*/  STL.64 [R1+0xf08], R12 ;  /* 0x000f080c01007387 */ /* 0x0083e20000100a00 */
[----:B0-----:R-:W3:Y:S01]  /*10110*/  LDL.LU.64 R14, [R1+0x88] ;  /* 0x00008800010e7983 */ /* 0x001ee20000300a00 */
[----:B------:R-:W-:Y:S07]  /*10120*/  HMMA.16816.F32 R20, R8, R26, R4 ;  /* 0x0000001a0814723c */ /* 0x000fee0000001804 */
[----:B------:R-:W-:-:S02]  /*10130*/  IMAD.MOV.U32 R5, RZ, RZ, R26 ;  /* 0x000000ffff057224 */ /* 0x000fc400078e001a */
[----:B------:R-:W-:Y:S01]  /*10140*/  IMAD.MOV.U32 R4, RZ, RZ, R27 ;  /* 0x000000ffff047224 */ /* 0x000fe200078e001b */
[----:B---3--:R0:W-:Y:S01]  /*10150*/  STL.64 [R1+0xf28], R14 ;  /* 0x000f280e01007387 */ /* 0x0081e20000100a00 */
[----:B-1----:R-:W3:Y:S02]  /*10160*/  LDL.LU R12, [R1+0x2f0] ;  /* 0x0002f000010c7983 */ /* 0x002ee40000300800 */
[----:B------:R-:W3:Y:S01]  /*10170*/  LDL.LU R13, [R1+0x2f4] ;  /* 0x0002f400010d7983 */ /* 0x000ee20000300800 */
[----:B0-----:R-:W3:Y:S01]  /*10180*/  LDL.LU R14, [R1+0x2f8] ;  /* 0x0002f800010e7983 */ /* 0x001ee20000300800 */
[----:B------:R-:W3:Y:S02]  /*10190*/  LDL.LU R15, [R1+0x2fc] ;  /* 0x0002fc00010f7983 */ /* 0x000ee40000300800 */
[----:B------:R-:W-:Y:S02]  /*101a0*/  STL [R1+0xd6c], R2 ;  /* 0x000d6c0201007387 */ /* 0x000fe40000100800 */
[----:B------:R-:W-:Y:S01]  /*101b0*/  STL [R1+0xd68], R3 ;  /* 0x000d680301007387 */ /* 0x000fe20000100800 */
[----:B------:R-:W4:Y:S01]  /*101c0*/  LDL.LU.64 R26, [R1+0xf68] ;  /* 0x000f6800011a7983 */ /* 0x000f220000300a00 */
[----:B------:R-:W4:Y:S03]  /*101d0*/  LDL.LU.64 R24, [R1+0xf60] ;  /* 0x000f600001187983 */ /* 0x000f260000300a00 */
[----:B------:R-:W-:-:S02]  /*101e0*/  IMAD.MOV.U32 R7, RZ, RZ, R22 ;  /* 0x000000ffff077224 */ /* 0x000fc400078e0016 */
[----:B------:R-:W-:Y:S01]  /*101f0*/  IMAD.MOV.U32 R6, RZ, RZ, R23 ;  /* 0x000000ffff067224 */ /* 0x000fe200078e0017 */
[----:B------:R2:W-:Y:S01]  /*10200*/  STL.64 [R1+0xf0], R20 ;  /* 0x0000f01401007387 */ /* 0x0005e20000100a00 */
[----:B------:R-:W3:Y:S03]  /*10210*/  LDL.LU.64 R22, [R1+0xf58] ;  /* 0x000f580001167983 */ /* 0x000ee60000300a00 */
[----:B------:R-:W-:Y:S01]  /*10220*/  STL.64 [R1+0xed8], R6 ;  /* 0x000ed80601007387 */ /* 0x000fe20000100a00 */
[----:B--2---:R-:W-:Y:S02]  /*10230*/  IMAD.MOV.U32 R21, RZ, RZ, R18 ;  /* 0x000000ffff157224 */ /* 0x004fe400078e0012 */
[----:B------:R-:W-:Y:S01]  /*10240*/  IMAD.MOV.U32 R20, RZ, RZ, R19 ;  /* 0x000000ffff147224 */ /* 0x000fe200078e0013 */
[C---:B----4-:R-:W-:Y:S01]  /*10250*/  HMMA.16816.F32 R24, R8.reuse, R18, R24 ;  /* 0x000000120818723c */ /* 0x050fe20000001818 */
[----:B------:R-:W2:Y:S01]  /*10260*/  LDL.LU.64 R18, [R1+0xf50] ;  /* 0x000f500001127983 */ /* 0x000ea20000300a00 */
[----:B------:R-:W2:Y:S11]  /*10270*/  LDL.LU.64 R16, [R1+0xf48] ;  /* 0x000f480001107983 */ /* 0x000eb60000300a00 */
[----:B------:R-:W-:Y:S10]  /*10280*/  @!UPT UIADD3 URZ, URZ, URZ, URZ ;  /* 0x0000003f3f3ff290 */ /* 0x000ff4000fffe03f */
[----:B------:R-:W-:Y:S01]  /*10290*/  STL.64 [R1+0x180], R24 ;  /* 0x0001801801007387 */ /* 0x000fe20000100a00 */
[----:B------:R-:W-:Y:S02]  /*102a0*/  IMAD.MOV.U32 R2, RZ, RZ, R26 ;  /* 0x000000ffff027224 */ /* 0x000fe400078e001a */
[----:B------:R-:W-:Y:S02]  /*102b0*/  IMAD.MOV.U32 R3, RZ, RZ, R27 ;  /* 0x000000ffff037224 */ /* 0x000fe400078e001b */
[----:B------:R-:W2:Y:S02]  /*102c0*/  LDL.LU.64 R26, [R1+0xf40] ;  /* 0x000f4000011a7983 */ /* 0x000ea40000300a00 */
[----:B--2---:R-:W-:Y:S11]  /*102d0*/  HMMA.16816.F32 R16, R8, R26, R16 ;  /* 0x0000001a0810723c */ /* 0x004ff60000001810 */
[----:B------:R-:W-:Y:S11]  /*102e0*/  @!UPT UIADD3 URZ, URZ, URZ, URZ ;  /* 0x0000003f3f3ff290 */ /* 0x000ff6000fffe03f */
[----:B------:R-:W-:Y:S01]  /*102f0*/  @!UPT UIADD3 URZ, URZ, URZ, URZ ;  /* 0x0000003f3f3ff290 */ /* 0x000fe2000fffe03f */
[----:B------:R-:W-:Y:S01]  /*10300*/  STL.64 [R1+0x220], R16 ;  /* 0x0002201001007387 */ /* 0x000fe20000100a00 */
[----:B------:R0:W-:Y:S02]  /*10310*/  STL [R1+0x228], R18 ;  /* 0x0002281201007387 */ /* 0x0001e40000100800 */
[----:B------:R-:W-:Y:S02]  /*10320*/  IMAD.MOV.U32 R29, RZ, RZ, R19 ;  /* 0x000000ffff1d7224 */ /* 0x000fe400078e0013 */
[----:B0-----:R-:W2:Y:S01]  /*10330*/  LDL.LU.64 R18, [R1+0xf38] ;  /* 0x000f380001127983 */ /* 0x001ea20000300a00 */
[----:B------:R-:W-:Y:S02]  /*10340*/  IMAD.MOV.U32 R25, RZ, RZ, R27 ;  /* 0x000000ffff197224 */ /* 0x000fe400078e001b */
[----:B------:R-:W4:Y:S02]  /*10350*/  LDL.LU.64 R16, [R1+0xf30] ;  /* 0x000f300001107983 */ /* 0x000f240000300a00 */
[----:B---3--:R-:W-:-:S02]  /*10360*/  IMAD.MOV.U32 R6, RZ, RZ, R23 ;  /* 0x000000ffff067224 */ /* 0x008fc400078e0017 */
[----:B------:R-:W-:Y:S01]  /*10370*/  IMAD.MOV.U32 R7, RZ, RZ, R22 ;  /* 0x000000ffff077224 */ /* 0x000fe200078e0016 */
[----:B------:R0:W-:Y:S01]  /*10380*/  STL [R1+0xf18], R25 ;  /* 0x000f181901007387 */ /* 0x0001e20000100800 */
[----:B------:R-:W3:Y:S02]  /*10390*/  LDL.LU R24, [R1+0x300] ;  /* 0x0003000001187983 */ /* 0x000ee40000300800 */
[----:B------:R-:W-:Y:S01]  /*103a0*/  IMAD.MOV.U32 R0, RZ, RZ, R26 ;  /* 0x000000ffff007224 */ /* 0x000fe200078e001a */
[----:B0-----:R-:W3:Y:S01]  /*103b0*/  LDL.LU R25, [R1+0x304] ;  /* 0x0003040001197983 */ /* 0x001ee20000300800 */
[----:B------:R-:W3:Y:S02]  /*103c0*/  LDL.LU R26, [R1+0x308] ;  /* 0x00030800011a7983 */ /* 0x000ee40000300800 */
[----:B------:R-:W3:Y:S02]  /*103d0*/  LDL.LU R27, [R1+0x30c] ;  /* 0x00030c00011b7983 */ /* 0x000ee40000300800 */
[----:B------:R-:W-:Y:S01]  /*103e0*/  STL.64 [R1+0xef0], R6 ;  /* 0x000ef00601007387 */ /* 0x000fe20000100a00 */
[C---:B--2---:R-:W-:Y:S11]  /*103f0*/  HMMA.16816.F32 R12, R8.reuse, R18, R12 ;  /* 0x00000012080c723c */ /* 0x044ff6000000180c */
[----:B------:R-:W-:Y:S11]  /*10400*/  @!UPT UIADD3 URZ, URZ, URZ, URZ ;  /* 0x0000003f3f3ff290 */ /* 0x000ff6000fffe03f */
[----:B------:R-:W-:Y:S01]  /*10410*/  @!UPT UIADD3 URZ, URZ, URZ, URZ ;  /* 0x0000003f3f3ff290 */ /* 0x000fe2000fffe03f */
[----:B------:R-:W-:Y:S01]  /*10420*/  STL.64 [R1+0x2e0], R12 ;  /* 0x0002e00c01007387 */ /* 0x000fe20000100a00 */
[----:B------:R0:W-:Y:S03]  /*10430*/  STL.64 [R1+0x2e8], R14 ;  /* 0x0002e80e01007387 */ /* 0x0001e60000100a00 */
[----:B0-----:R-:W3:Y:S01]  /*10440*/  LDL.LU.64 R14, [R1+0xf28] ;  /* 0x000f2800010e7983 */ /* 0x001ee20000300a00 */
[----:B----4-:R-:W-:Y:S02]  /*10450*/  IMAD.MOV.U32 R6, RZ, RZ, R17 ;  /* 0x000000ffff067224 */ /* 0x010fe400078e0011 */
[----:B------:R-:W-:Y:S02]  /*10460*/  IMAD.MOV.U32 R22, RZ, RZ, R18 ;  /* 0x000000ffff167224 */ /* 0x000fe400078e0012 */
[----:B------:R-:W-:Y:S02]  /*10470*/  IMAD.MOV.U32 R17, RZ, RZ, R19 ;  /* 0x000000ffff117224 */ /* 0x000fe400078e0013 */
[----:B------:R-:W-:Y:S01]  /*10480*/  IMAD.MOV.U32 R7, RZ, RZ, R16 ;  /* 0x000000ffff077224 */ /* 0x000fe200078e0010 */
[----:B------:R-:W2:Y:S01]  /*10490*/  LDL.LU.64 R18, [R1+0xf20] ;  /* 0x000f200001127983 */ /* 0x000ea20000300a00 */
[----:B------:R-:W4:Y:S01]  /*104a0*/  LDL.LU R16, [R1+0xf1c] ;  /* 0x000f1c0001107983 */ /* 0x000f220000300800 */
[C---:B---3--:R-:W-:Y:S01]  /*104b0*/  HMMA.16816.F32 R24, R8.reuse, R14, R24 ;  /* 0x0000000e0818723c */ /* 0x048fe20000001818 */
[----:B------:R-:W-:Y:S11]  /*104c0*/  IMAD.MOV.U32 R23, RZ, RZ, R15 ;  /* 0x000000ffff177224 */ /* 0x000ff600078e000f */
[----:B------:R-:W-:Y:S11]  /*104d0*/  @!UPT UIADD3 URZ, URZ, URZ, URZ ;  /* 0x0000003f3f3ff290 */ /* 0x000ff6000fffe03f */
[----:B------:R0:W-:Y:S01]  /*104e0*/  STL.64 [R1+0x320], R24 ;  /* 0x0003201801007387 */ /* 0x0001e20000100a00 */
[----:B------:R-:W-:Y:S03]  /*104f0*/  STL.64 [R1+0x328], R26 ;  /* 0x0003281a01007387 */ /* 0x000fe60000100a00 */
[----:B0-----:R-:W3:Y:S01]  /*10500*/  LDL.LU R25, [R1+0xf18] ;  /* 0x000f180001197983 */ /* 0x001ee20000300800 */
[----:B------:R-:W-:Y:S02]  /*10510*/  IMAD.MOV.U32 R24, RZ, RZ, R14 ;  /* 0x000000ffff187224 */ /* 0x000fe400078e000e */
[----:B------:R-:W2:Y:S02]  /*10520*/  LDL.LU.64 R14, [R1+0xf10] ;  /* 0x000f1000010e7983 */ /* 0x000ea40000300a00 */
[----:B------:R-:W2:Y:S01]  /*10530*/  LDL.LU.64 R12, [R1+0xf08] ;  /* 0x000f0800010c7983 */ /* 0x000ea20000300a00 */
[----:B------:R-:W-:Y:S01]  /*10540*/  STL.64 [R1+0xeb8], R22 ;  /* 0x000eb81601007387 */ /* 0x000fe20000100a00 */
[----:B------:R-:W-:Y:S01]  /*10550*/  STL [R1+0xeb4], R24 ;  /* 0x000eb41801007387 */ /* 0x000fe20000100800 */
[----:B--2---:R-:W-:Y:S02]  /*10560*/  HMMA.16816.F32 R8, R8, R18, R12 ;  /* 0x000000120808723c */ /* 0x004fe4000000180c */
[----:B------:R-:W2:Y:S01]  /*10570*/  LDL.LU.64 R14, [R1+0xf00] ;  /* 0x000f0000010e7983 */ /* 0x000ea20000300a00 */
[----:B------:R-:W2:Y:S11]  /*10580*/  LDL.LU.64 R12, [R1+0xef8] ;  /* 0x000ef800010c7983 */ /* 0x000eb60000300a00 */
[----:B------:R-:W-:Y:S09]  /*10590*/  @!UPT UIADD3 URZ, URZ, URZ, URZ ;  /* 0x0000003f3f3ff290 */ /* 0x000ff2000fffe03f */
[----:B------:R0:W-:Y:S01]  /*105a0*/  STL.64 [R1+0x310], R8 ;  /* 0x0003100801007387 */ /* 0x0001e20000100a00 */
[----:B------:R1:W-:Y:S03]  /*105b0*/  STL.64 [R1+0x318], R10 ;  /* 0x0003180a01007387 */ /* 0x0003e60000100a00 */
[----:B0-----:R-:W2:Y:S01]  /*105c0*/  LDL.LU R8, [R1+0x2c0] ;  /* 0x0002c00001087983 */ /* 0x001ea20000300800 */
[----:B------:R-:W2:Y:S02]  /*105d0*/  LDL.LU R9, [R1+0x2c4] ;  /* 0x0002c40001097983 */ /* 0x000ea40000300800 */
[----:B-1----:R-:W2:Y:S02]  /*105e0*/  LDL.LU R10, [R1+0x2c8] ;  /* 0x0002c800010a7983 */ /* 0x002ea40000300800 */
[----:B------:R-:W2:Y:S02]  /*105f0*/  LDL.LU R11, [R1+0x2cc] ;  /* 0x0002cc00010b7983 */ /* 0x000ea40000300800 */
[----:B------:R-:W-:-:S02]  /*10600*/  IMAD.MOV.U32 R26, RZ, RZ, R21 ;  /* 0x000000ffff1a7224 */ /* 0x000fc400078e0015 */
[----:B------:R-:W-:-:S05]  /*10610*/  IMAD.MOV.U32 R27, RZ, RZ, R20 ;  /* 0x000000ffff1b7224 */ /* 0x000fca00078e0014 */
[----:B------:R0:W-:Y:S02]  /*10620*/  STL.64 [R1+0xec0], R26 ;  /* 0x000ec01a01007387 */ /* 0x0001e40000100a00 */
[----:B0-----:R-:W-:Y:S02]  /*10630*/  IMAD.MOV.U32 R26, RZ, RZ, R5 ;  /* 0x000000ffff1a7224 */ /* 0x001fe400078e0005 */
[----:B------:R-:W-:-:S05]  /*10640*/  IMAD.MOV.U32 R27, RZ, RZ, R4 ;  /* 0x000000ffff1b7224 */ /* 0x000fca00078e0004 */
[----:B------:R-:W-:Y:S01]  /*10650*/  STL.64 [R1+0xee8], R26 ;  /* 0x000ee81a01007387 */ /* 0x000fe20000100a00 */
[----:B---3--:R0:W-:Y:S02]  /*10660*/  STL [R1+0xee0], R25 ;  /* 0x000ee01901007387 */ /* 0x0081e40000100800 */
[----:B------:R-:W3:Y:S01]  /*10670*/  LDL.LU R24, [R1+0x2b0] ;  /* 0x0002b00001187983 */ /* 0x000ee20000300800 */
[----:B0-----:R-:W3:Y:S01]  /*10680*/  LDL.LU R25, [R1+0x2b4] ;  /* 0x0002b40001197983 */ /* 0x001ee20000300800 */
[----:B------:R-:W3:Y:S02]  /*10690*/  LDL.LU R26, [R1+0x2b8] ;  /* 0x0002b800011a7983 */ /* 0x000ee40000300800 */
[----:B------:R-:W3:Y:S02]  /*106a0*/  LDL.LU R27, [R1+0x2bc] ;  /* 0x0002bc00011b7983 */ /* 0x000ee40000300800 */
[----:B------:R-:W3:Y:S01]  /*106b0*/  LDL.LU R20, [R1+0x360] ;  /* 0x0003600001147983 */ /* 0x000ee20000300800 */
[----:B------:R-:W3:Y:S01]  /*106c0*/  LDL.LU R21, [R1+0x364] ;  /* 0x0003640001157983 */ /* 0x000ee20000300800 */
[----:B------:R-:W3:Y:S02]  /*106d0*/  LDL.LU R22, [R1+0x368] ;  /* 0x0003680001167983 */ /* 0x000ee40000300800 */
[----:B------:R-:W3:Y:S02]  /*106e0*/  LDL.LU R23, [R1+0x36c] ;  /* 0x00036c0001177983 */ /* 0x000ee40000300800 */
[----:B------:R-:W-:Y:S01]  /*106f0*/  STL.64 [R1+0xe78], R18 ;  /* 0x000e781201007387 */ /* 0x000fe20000100a00 */
[C---:B--2---:R-:W-:Y:S11]  /*10700*/  HMMA.16816.F32 R4, R12.reuse, R6, R8 ;  /* 0x000000060c04723c */ /* 0x044ff60000001808 */
[----:B------:R-:W-:Y:S11]  /*10710*/  @!UPT UIADD3 URZ, URZ, URZ, URZ ;  /* 0x0000003f3f3ff290 */ /* 0x000ff6000fffe03f */
[----:B------:R-:W-:Y:S02]  /*10720*/  @!UPT UIADD3 URZ, URZ, URZ, URZ ;  /* 0x0000003f3f3ff290 */ /* 0x000fe4000fffe03f */
[----:B------:R-:W-:Y:S02]  /*10730*/  IMAD.MOV.U32 R9, RZ, RZ, R6 ;  /* 0x000000ffff097224 */ /* 0x000fe400078e0006 */
[----:B------:R-:W-:Y:S02]  /*10740*/  IMAD.MOV.U32 R8, RZ, RZ, R7 ;  /* 0x000000ffff087224 */ /* 0x000fe400078e0007 */
[----:B------:R-:W3:Y:S01]  /*10750*/  LDL.LU.64 R6, [R1+0xef0] ;  /* 0x000ef00001067983 */ /* 0x000ee20000300a00 */
[----:B------:R-:W-:Y:S02]  /*10760*/  IMAD.MOV.U32 R11, RZ, RZ, R4 ;  /* 0x000000ffff0b7224 */ /* 0x000fe400078e0004 */
[----:B------:R-:W-:Y:S02]  /*10770*/  IMAD.MOV.U32 R10, RZ, RZ, R5 ;  /* 0x000000ffff0a7224 */ /* 0x000fe400078e0005 */
[----:B------:R0:W-:Y:S01]  /*10780*/  STL [R1+0xcc4], R8 ;  /* 0x000cc40801007387 */ /* 0x0001e20000100800 */
[----:B------:R1:W-:Y:S02]  /*10790*/  STL [R1+0xcc0], R9 ;  /* 0x000cc00901007387 */ /* 0x0003e40000100800 */
[----:B------:R2:W-:Y:S02]  /*107a0*/  STL [R1+0xcbc], R10 ;  /* 0x000cbc0a01007387 */ /* 0x0005e40000100800 */
[----:B------:R4:W-:Y:S01]  /*107b0*/  STL [R1+0xcb8], R11 ;  /* 0x000cb80b01007387 */ /* 0x0009e20000100800 */
[----:B0-----:R-:W3:Y:S01]  /*107c0*/  LDL.LU R8, [R1+0x2a0] ;  /* 0x0002a00001087983 */ /* 0x001ee20000300800 */
[----:B-1----:R-:W3:Y:S02]  /*107d0*/  LDL.LU R9, [R1+0x2a4] ;  /* 0x0002a40001097983 */ /* 0x002ee40000300800 */
[----:B--2---:R-:W2:Y:S02]  /*107e0*/  LDL.LU R10, [R1+0x2a8] ;  /* 0x0002a800010a7983 */ /* 0x004ea40000300800 */
[----:B----4-:R-:W2:Y:S01]  /*107f0*/  LDL.LU R11, [R1+0x2ac] ;  /* 0x0002ac00010b7983 */ /* 0x010ea20000300800 */
[----:B---3--:R-:W-:Y:S01]  /*10800*/  HMMA.16816.F32 R4, R12, R6, R24 ;  /* 0x000000060c04723c */ /* 0x008fe20000001818 */
[----:B------:R-:W2:Y:S01]  /*10810*/  LDL.LU.64 R26, [R1+0xee8] ;  /* 0x000ee800011a7983 */ /* 0x000ea20000300a00 */
[----:B------:R-:W3:Y:S11]  /*10820*/  LDL.LU R25, [R1+0xee0] ;  /* 0x000ee00001197983 */ /* 0x000ef60000300800 */
[----:B------:R-:W-:Y:S10]  /*10830*/  @!UPT UIADD3 URZ, URZ, URZ, URZ ;  /* 0x0000003f3f3ff290 */ /* 0x000ff4000fffe03f */
[----:B------:R-:W-:Y:S01]  /*10840*/  STL.64 [R1+0x2f0], R4 ;  /* 0x0002f00401007387 */ /* 0x000fe20000100a00 */
[----:B------:R0:W-:Y:S03]  /*10850*/  STL.64 [R1+0x2f8], R6 ;  /* 0x0002f80601007387 */ /* 0x0001e60000100a00 */
[----:B0-----:R-:W4:Y:S01]  /*10860*/  LDL.LU.64 R6, [R1+0xed8] ;  /* 0x000ed80001067983 */ /* 0x001f220000300a00 */
[----:B------:R-:W-:Y:S02]  /*10870*/  IMAD.MOV.U32 R4, RZ, RZ, R16 ;  /* 0x000000ffff047224 */ /* 0x000fe400078e0010 */
[----:B------:R-:W2:Y:S02]  /*10880*/  LDL.LU R16, [R1+0xed0] ;  /* 0x000ed00001107983 */ /* 0x000ea40000300800 */
[----:B------:R-:W-:Y:S02]  /*10890*/  IMAD.MOV.U32 R5, RZ, RZ, R28 ;  /* 0x000000ffff057224 */ /* 0x000fe400078e001c */
[----:B------:R-:W2:Y:S04]  /*108a0*/  LDL.LU R28, [R1+0xecc] ;  /* 0x000ecc00011c7983 */ /* 0x000ea80000300800 */
[----:B----4-:R3:W-:Y:S02]  /*108b0*/  STL.64 [R1+0xdf0], R6 ;  /* 0x000df00601007387 */ /* 0x0107e40000100a00 */
[----:B---3--:R-:W-:-:S02]  /*108c0*/  IMAD.MOV.U32 R7, RZ, RZ, R25 ;  /* 0x000000ffff077224 */ /* 0x008fc400078e0019 */
[C---:B--2---:R-:W-:Y:S01]  /*108d0*/  HMMA.16816.F32 R24, R12.reuse, R26, R8 ;  /* 0x0000001a0c18723c */ /* 0x044fe20000001808 */
[----:B------:R-:W-:Y:S01]  /*108e0*/  STL.64 [R1+0xde8], R4 ;  /* 0x000de80401007387 */ /* 0x000fe20000100a00 */
[----:B------:R-:W-:Y:S02]  /*108f0*/  IMAD.MOV.U32 R6, RZ, RZ, R0 ;  /* 0x000000ffff067224 */ /* 0x000fe400078e0000 */
[----:B------:R-:W2:Y:S11]  /*10900*/  LDL.LU R0, [R1+0xec8] ;  /* 0x000ec80001007983 */ /* 0x000eb60000300800 */
[----:B------:R-:W-:Y:S09]  /*10910*/  @!UPT UIADD3 URZ, URZ, URZ, URZ ;  /* 0x0000003f3f3ff290 */ /* 0x000ff2000fffe03f */
[----:B------:R-:W-:Y:S02]  /*10920*/  IMAD.MOV.U32 R8, RZ, RZ, R24 ;  /* 0x000000ffff087224 */ /* 0x000fe400078e0018 */
[----:B------:R-:W-:Y:S02]  /*10930*/  IMAD.MOV.U32 R9, RZ, RZ, R25 ;  /* 0x000000ffff097224 */ /* 0x000fe400078e0019 */
[----:B------:R-:W-:Y:S02]  /*10940*/  IMAD.MOV.U32 R10, RZ, RZ, R26 ;  /* 0x000000ffff0a7224 */ /* 0x000fe400078e001a */
[----:B------:R-:W-:Y:S02]  /*10950*/  IMAD.MOV.U32 R11, RZ, RZ, R27 ;  /* 0x000000ffff0b7224 */ /* 0x000fe400078e001b */
[----:B------:R-:W3:Y:S01]  /*10960*/  LDL.LU.64 R26, [R1+0xec0] ;  /* 0x000ec000011a7983 */ /* 0x000ee20000300a00 */
[----:B------:R0:W-:Y:S02]  /*10970*/  STL [R1+0xcd4], R8 ;  /* 0x000cd40801007387 */ /* 0x0001e40000100800 */
[----:B------:R1:W-:Y:S02]  /*10980*/  STL [R1+0xcd0], R9 ;  /* 0x000cd00901007387 */ /* 0x0003e40000100800 */
[----:B------:R4:W-:Y:S01]  /*10990*/  STL [R1+0xccc], R10 ;  /* 0x000ccc0a01007387 */ /* 0x0009e20000100800 */
[----:B------:R4:W-:Y:S04]  /*109a0*/  STL [R1+0xcc8], R11 ;  /* 0x000cc80b01007387 */ /* 0x0009e80000100800 */
[----:B0-----:R-:W2:Y:S01]  /*109b0*/  LDL.LU R8, [R1+0x350] ;  /* 0x0003500001087983 */ /* 0x001ea20000300800 */
[----:B-1----:R-:W2:Y:S02]  /*109c0*/  LDL.LU R9, [R1+0x354] ;  /* 0x0003540001097983 */ /* 0x002ea40000300800 */
[----:B----4-:R-:W2:Y:S01]  /*109d0*/  LDL.LU R10, [R1+0x358] ;  /* 0x00035800010a7983 */ /* 0x010ea20000300800 */
[----:B------:R-:W2:Y:S01]  /*109e0*/  LDL.LU R11, [R1+0x35c] ;  /* 0x00035c00010b7983 */ /* 0x000ea20000300800 */
[C---:B---3--:R-:W-:Y:S03]  /*109f0*/  HMMA.16816.F32 R24, R12.reuse, R26, R20 ;  /* 0x0000001a0c18723c */ /* 0x048fe60000001814 */
[----:B------:R-:W3:Y:S05]  /*10a00*/  LDL.LU.64 R22, [R1+0xeb8] ;  /* 0x000eb80001167983 */ /* 0x000eea0000300a00 */
[----:B--2---:R-:W-:Y:S01]  /*10a10*/  HMMA.16816.F32 R4, R12, R6, R8 ;  /* 0x000000060c04723c */ /* 0x004fe20000001808 */
[----:B------:R-:W-:-:S02]  /*10a20*/  IMAD.MOV.U32 R20, RZ, RZ, R28 ;  /* 0x000000ffff147224 */ /* 0x000fc400078e001c */
[----:B------:R-:W-:Y:S11]  /*10a30*/  IMAD.MOV.U32 R21, RZ, RZ, R16 ;  /* 0x000000ffff157224 */ /* 0x000ff600078e0010 */
[----:B------:R-:W-:Y:S01]  /*10a40*/  @!UPT UIADD3 URZ, URZ, URZ, URZ ;  /* 0x0000003f3f3ff290 */ /* 0x000fe2000fffe03f */
[----:B------:R0:W-:Y:S01]  /*10a50*/  STL.64 [R1+0x2c0], R24 ;  /* 0x0002c01801007387 */ /* 0x0001e20000100a00 */
[----:B------:R-:W-:Y:S03]  /*10a60*/  STL.64 [R1+0x2c8], R26 ;  /* 0x0002c81a01007387 */ /* 0x000fe60000100a00 */
[----:B0-----:R-:W2:Y:S04]  /*10a70*/  LDL.LU R24, [R1+0xeb4] ;  /* 0x000eb40001187983 */ /* 0x001ea80000300800 */
[----:B------:R-:W-:Y:S02]  /*10a80*/  STL [R1+0x2bc], R7 ;  /* 0x0002bc0701007387 */ /* 0x000fe40000100800 */
[----:B------:R-:W4:Y:S02]  /*10a90*/  LDL.LU R28, [R1+0xeb0] ;  /* 0x000eb000011c7983 */ /* 0x000f240000300800 */
[----:B------:R-:W2:Y:S02]  /*10aa0*/  LDL.LU R16, [R1+0xeac] ;  /* 0x000eac0001107983 */ /* 0x000ea40000300800 */
[----:B------:R-:W-:-:S02]  /*10ab0*/  IMAD.MOV.U32 R9, RZ, RZ, R4 ;  /* 0x000000ffff097224 */ /* 0x000fc400078e0004 */
[----:B------:R-:W-:Y:S01]  /*10ac0*/  IMAD.MOV.U32 R10, RZ, RZ, R5 ;  /* 0x000000ffff0a7224 */ /* 0x000fe200078e0005 */
[----:B------:R-:W-:Y:S01]  /*10ad0*/  STL.64 [R1+0xe10], R20 ;  /* 0x000e101401007387 */ /* 0x000fe20000100a00 */
[----:B------:R-:W2:Y:S02]  /*10ae0*/  LDL.64 R4, [R1+0x10] ;  /* 0x0000100001047983 */ /* 0x000ea40000100a00 */
[----:B------:R-:W-:Y:S01]  /*10af0*/  IMAD.MOV.U32 R11, RZ, RZ, R6 ;  /* 0x000000ffff0b7224 */ /* 0x000fe200078e0006 */
[----:B--2---:R0:W-:Y:S04]  /*10b00*/  STL.64 [R1+0xe08], R4 ;  /* 0x000e080401007387 */ /* 0x0041e80000100a00 */
[----:B0-----:R-:W2:Y:S01]  /*10b10*/  LDL.LU R4, [R1+0x1e0] ;  /* 0x0001e00001047983 */ /* 0x001ea20000300800 */
[----:B------:R-:W2:Y:S02]  /*10b20*/  LDL.LU R5, [R1+0x1e4] ;  /* 0x0001e40001057983 */ /* 0x000ea40000300800 */
[----:B------:R-:W2:Y:S02]  /*10b30*/  LDL.LU R6, [R1+0x1e8] ;  /* 0x0001e80001067983 */ /* 0x000ea40000300800 */
[----:B------:R-:W-:-:S02]  /*10b40*/  IMAD.MOV.U32 R18, RZ, RZ, R24 ;  /* 0x000000ffff127224 */ /* 0x000fc400078e0018 */
[----:B---3--:R-:W-:Y:S02]  /*10b50*/  IMAD.MOV.U32 R19, RZ, RZ, R23 ;  /* 0x000000ffff137224 */ /* 0x008fe400078e0017 */
[----:B----4-:R-:W-:Y:S02]  /*10b60*/  IMAD.MOV.U32 R7, RZ, RZ, R28 ;  /* 0x000000ffff077224 */ /* 0x010fe400078e001c */
[----:B------:R-:W3:Y:S01]  /*10b70*/  LDL.LU R28, [R1+0xea8] ;  /* 0x000ea800011c7983 */ /* 0x000ee20000300800 */
[----:B------:R-:W-:Y:S03]  /*10b80*/  STL.64 [R1+0xe90], R18 ;  /* 0x000e901201007387 */ /* 0x000fe60000100a00 */
[----:B--2---:R-:W-:Y:S01]  /*10b90*/  STL.64 [R1+0xe28], R6 ;  /* 0x000e280601007387 */ /* 0x004fe20000100a00 */
[----:B------:R0:W-:Y:S03]  /*10ba0*/  STL.64 [R1+0xe20], R4 ;  /* 0x000e200401007387 */ /* 0x0001e60000100a00 */
[----:B0-----:R-:W2:Y:S04]  /*10bb0*/  LDL.64 R4, [R1+0x40] ;  /* 0x0000400001047983 */ /* 0x001ea80000100a00 */
[----:B--2---:R0:W-:Y:S04]  /*10bc0*/  STL.64 [R1+0xe40], R4 ;  /* 0x000e400401007387 */ /* 0x0041e80000100a00 */
[----:B0-----:R-:W2:Y:S01]  /*10bd0*/  LDL.LU R4, [R1+0x210] ;  /* 0x0002100001047983 */ /* 0x001ea20000300800 */
[----:B------:R-:W2:Y:S02]  /*10be0*/  LDL.LU R5, [R1+0x214] ;  /* 0x0002140001057983 */ /* 0x000ea40000300800 */
[----:B------:R-:W4:Y:S02]  /*10bf0*/  LDL.LU R6, [R1+0x218] ;  /* 0x0002180001067983 */ /* 0x000f240000300800 */
[----:B------:R-:W4:Y:S02]  /*10c00*/  LDL.LU R7, [R1+0x21c] ;  /* 0x00021c0001077983 */ /* 0x000f240000300800 */
[----:B----4-:R-:W-:Y:S01]  /*10c10*/  STL.64 [R1+0xe50], R6 ;  /* 0x000e500601007387 */ /* 0x010fe20000100a00 */
[----:B--2---:R0:W-:Y:S03]  /*10c20*/  STL.64 [R1+0xe48], R4 ;  /* 0x000e480401007387 */ /* 0x0041e60000100a00 */
        /* <DEDUP_REMOVED lines=16> */
[----:B------:R-:W-:-:S02]  /*10d30*/  IMAD.MOV.U32 R18, RZ, RZ, R22 ;  /* 0x000000ffff127224 */ /* 0x000fc400078e0016 */
[----:B------:R-:W-:Y:S01]  /*10d40*/  IMAD.MOV.U32 R19, RZ, RZ, R17 ;  /* 0x000000ffff137224 */ /* 0x000fe200078e0011 */
[----:B----4-:R-:W-:Y:S01]  /*10d50*/  STL.64 [R1+0xea0], R6 ;  /* 0x000ea00601007387 */ /* 0x010fe20000100a00 */
[----:B--2---:R0:W-:Y:S03]  /*10d60*/  STL.64 [R1+0xe98], R4 ;  /* 0x000e980401007387 */ /* 0x0041e60000100a00 */
[----:B0-----:R-:W2:Y:S01]  /*10d70*/  LDL.LU R4, [R1+0x340] ;  /* 0x0003400001047983 */ /* 0x001ea20000300800 */
[----:B------:R-:W2:Y:S02]  /*10d80*/  LDL.LU R5, [R1+0x344] ;  /* 0x0003440001057983 */ /* 0x000ea40000300800 */
[----:B------:R-:W2:Y:S02]  /*10d90*/  LDL.LU R6, [R1+0x348] ;  /* 0x0003480001067983 */ /* 0x000ea40000300800 */
[----:B------:R-:W2:Y:S01]  /*10da0*/  LDL.LU R7, [R1+0x34c] ;  /* 0x00034c0001077983 */ /* 0x000ea20000300800 */
[----:B------:R-:W4:Y:S01]  /*10db0*/  LDL.LU R24, [R1+0x1f0] ;  /* 0x0001f00001187983 */ /* 0x000f220000300800 */
[----:B------:R-:W4:Y:S02]  /*10dc0*/  LDL.LU R25, [R1+0x1f4] ;  /* 0x0001f40001197983 */ /* 0x000f240000300800 */
[----:B------:R-:W3:Y:S02]  /*10dd0*/  LDL.LU R26, [R1+0x1f8] ;  /* 0x0001f800011a7983 */ /* 0x000ee40000300800 */
[----:B------:R-:W3:Y:S02]  /*10de0*/  LDL.LU R27, [R1+0x1fc] ;  /* 0x0001fc00011b7983 */ /* 0x000ee40000300800 */
[----:B------:R-:W-:-:S02]  /*10df0*/  IMAD.MOV.U32 R8, RZ, RZ, R16 ;  /* 0x000000ffff087224 */ /* 0x000fc400078e0010 */
[----:B--2---:R-:W-:Y:S01]  /*10e00*/  HMMA.16816.F32 R16, R12, R18, R4 ;  /* 0x000000120c10723c */ /* 0x004fe20000001804 */
[----:B---3--:R-:W-:Y:S01]  /*10e10*/  STL.64 [R1+0xe38], R26 ;  /* 0x000e381a01007387 */ /* 0x008fe20000100a00 */
[----:B----4-:R0:W-:Y:S03]  /*10e20*/  STL.64 [R1+0xe30], R24 ;  /* 0x000e301801007387 */ /* 0x0101e60000100a00 */
[----:B0-----:R-:W2:Y:S01]  /*10e30*/  LDL.LU R24, [R1+0x200] ;  /* 0x0002000001187983 */ /* 0x001ea20000300800 */
[----:B------:R-:W2:Y:S02]  /*10e40*/  LDL.LU R25, [R1+0x204] ;  /* 0x0002040001197983 */ /* 0x000ea40000300800 */
[----:B------:R-:W2:Y:S02]  /*10e50*/  LDL.LU R26, [R1+0x208] ;  /* 0x00020800011a7983 */ /* 0x000ea40000300800 */
[----:B------:R-:W3:Y:S01]  /*10e60*/  LDL.64 R20, [R1+0x30] ;  /* 0x0000300001147983 */ /* 0x000ee20000100a00 */
[----:B------:R-:W-:Y:S01]  /*10e70*/  STL [R1+0xce0], R11 ;  /* 0x000ce00b01007387 */ /* 0x000fe20000100800 */
[----:B------:R-:W-:Y:S02]  /*10e80*/  STL [R1+0xcdc], R10 ;  /* 0x000cdc0a01007387 */ /* 0x000fe40000100800 */
[----:B------:R-:W-:Y:S02]  /*10e90*/  STL [R1+0xcd8], R9 ;  /* 0x000cd80901007387 */ /* 0x000fe40000100800 */
[----:B------:R-:W4:Y:S01]  /*10ea0*/  LDL.LU.64 R6, [R1+0xea0] ;  /* 0x000ea00001067983 */ /* 0x000f220000300a00 */
[----:B------:R-:W4:Y:S06]  /*10eb0*/  LDL.LU.64 R4, [R1+0xe98] ;  /* 0x000e980001047983 */ /* 0x000f2c0000300a00 */
[----:B------:R-:W-:Y:S02]  /*10ec0*/  STL.64 [R1+0x2a0], R16 ;  /* 0x0002a01001007387 */ /* 0x000fe40000100a00 */
[----:B------:R0:W-:Y:S02]  /*10ed0*/  STL.64 [R1+0x2a8], R18 ;  /* 0x0002a81201007387 */ /* 0x0001e40000100a00 */
[----:B0-----:R-:W4:Y:S01]  /*10ee0*/  LDL.LU.64 R18, [R1+0xe90] ;  /* 0x000e900001127983 */ /* 0x001f220000300a00 */
[----:B------:R-:W-:-:S02]  /*10ef0*/  IMAD.MOV.U32 R27, RZ, RZ, R28 ;  /* 0x000000ffff1b7224 */ /* 0x000fc400078e001c */
[----:B------:R-:W-:Y:S01]  /*10f00*/  IMAD.MOV.U32 R9, RZ, RZ, R0 ;  /* 0x000000ffff097224 */ /* 0x000fe200078e0000 */
[C---:B----4-:R-:W-:Y:S01]  /*10f10*/  HMMA.16816.F32 R16, R12.reuse, R18, R4 ;  /* 0x000000120c10723c */ /* 0x050fe20000001804 */
[----:B------:R-:W4:Y:S01]  /*10f20*/  LDL.LU.64 R6, [R1+0xe88] ;  /* 0x000e880001067983 */ /* 0x000f220000300a00 */
[----:B------:R-:W4:Y:S11]  /*10f30*/  LDL.LU.64 R4, [R1+0xe80] ;  /* 0x000e800001047983 */ /* 0x000f360000300a00 */
[----:B------:R-:W-:Y:S10]  /*10f40*/  @!UPT UIADD3 URZ, URZ, URZ, URZ ;  /* 0x0000003f3f3ff290 */ /* 0x000ff4000fffe03f */
[----:B------:R0:W-:Y:S01]  /*10f50*/  STL.64 [R1+0x290], R16 ;  /* 0x0002901001007387 */ /* 0x0001e20000100a00 */
[----:B------:R-:W-:Y:S02]  /*10f60*/  IMAD.MOV.U32 R28, RZ, RZ, R18 ;  /* 0x000000ffff1c7224 */ /* 0x000fe400078e0012 */
[----:B------:R-:W-:Y:S02]  /*10f70*/  IMAD.MOV.U32 R0, RZ, RZ, R19 ;  /* 0x000000ffff007224 */ /* 0x000fe400078e0013 */
[----:B------:R-:W4:Y:S03]  /*10f80*/  LDL.LU.64 R18, [R1+0xe78] ;  /* 0x000e780001127983 */ /* 0x000f260000300a00 */
[----:B------:R-:W-:Y:S02]  /*10f90*/  STL [R1+0xcb4], R0 ;  /* 0x000cb40001007387 */ /* 0x000fe40000100800 */
[----:B------:R-:W-:Y:S01]  /*10fa0*/  STL [R1+0xcb0], R28 ;  /* 0x000cb01c01007387 */ /* 0x000fe20000100800 */
[----:B----4-:R-:W-:Y:S01]  /*10fb0*/  HMMA.16816.F32 R12, R12, R18, R4 ;  /* 0x000000120c0c723c */ /* 0x010fe20000001804 */
[----:B------:R-:W4:Y:S01]  /*10fc0*/  LDL.LU.64 R6, [R1+0xe70] ;  /* 0x000e700001067983 */ /* 0x000f220000300a00 */
[----:B------:R-:W4:Y:S02]  /*10fd0*/  LDL.LU.64 R4, [R1+0xe68] ;  /* 0x000e680001047983 */ /* 0x000f240000300a00 */
[----:B------:R-:W4:Y:S02]  /*10fe0*/  LDL.LU.64 R18, [R1+0xe60] ;  /* 0x000e600001127983 */ /* 0x000f240000300a00 */
[----:B0-----:R-:W4:Y:S11]  /*10ff0*/  LDL.LU.64 R16, [R1+0xe58] ;  /* 0x000e580001107983 */ /* 0x001f360000300a00 */
[----:B------:R-:W-:Y:S06]  /*11000*/  @!UPT UIADD3 URZ, URZ, URZ, URZ ;  /* 0x0000003f3f3ff290 */ /* 0x000fec000fffe03f */
[----:B------:R0:W-:Y:S01]  /*11010*/  STL.64 [R1+0x280], R12 ;  /* 0x0002800c01007387 */ /* 0x0001e20000100a00 */
[----:B------:R-:W-:Y:S03]  /*11020*/  STL.64 [R1+0x288], R14 ;  /* 0x0002880e01007387 */ /* 0x000fe60000100a00 */
[----:B0-----:R-:W4:Y:S04]  /*11030*/  LDL R12, [R1+0x60] ;  /* 0x00006000010c7983 */ /* 0x001f280000100800 */
[----:B------:R-:W4:Y:S02]  /*11040*/  LDL R13, [R1+0x64] ;  /* 0x00006400010d7983 */ /* 0x000f240000100800 */
[C---:B----4-:R-:W-:Y:S11]  /*11050*/  HMMA.16816.F32 R4, R16.reuse, R12, R4 ;  /* 0x0000000c1004723c */ /* 0x050ff60000001804 */
[----:B------:R-:W-:Y:S11]  /*11060*/  @!UPT UIADD3 URZ, URZ, URZ, URZ ;  /* 0x0000003f3f3ff290 */ /* 0x000ff6000fffe03f */
[----:B------:R-:W-:Y:S01]  /*11070*/  @!UPT UIADD3 URZ, URZ, URZ, URZ ;  /* 0x0000003f3f3ff290 */ /* 0x000fe2000fffe03f */
[----:B------:R-:W-:Y:S01]  /*11080*/  STL.64 [R1+0x270], R4 ;  /* 0x0002700401007387 */ /* 0x000fe20000100a00 */
[----:B------:R0:W-:Y:S03]  /*11090*/  STL.64 [R1+0x278], R6 ;  /* 0x0002780601007387 */ /* 0x0001e60000100a00 */
[----:B0-----:R-:W4:Y:S01]  /*110a0*/  LDL.LU.64 R6, [R1+0xe50] ;  /* 0x000e500001067983 */ /* 0x001f220000300a00 */
[----:B------:R-:W4:Y:S02]  /*110b0*/  LDL.LU.64 R4, [R1+0xe48] ;  /* 0x000e480001047983 */ /* 0x000f240000300a00 */
[C---:B----4-:R-:W-:Y:S11]  /*110c0*/  HMMA.16816.F32 R4, R16.reuse, R8, R4 ;  /* 0x000000081004723c */ /* 0x050ff60000001804 */
[----:B------:R-:W-:Y:S11]  /*110d0*/  @!UPT UIADD3 URZ, URZ, URZ, URZ ;  /* 0x0000003f3f3ff290 */ /* 0x000ff6000fffe03f */
[----:B------:R-:W-:Y:S01]  /*110e0*/  @!UPT UIADD3 URZ, URZ, URZ, URZ ;  /* 0x0000003f3f3ff290 */ /* 0x000fe2000fffe03f */
[----:B------:R0:W-:Y:S01]  /*110f0*/  STL.64 [R1+0x260], R4 ;  /* 0x0002600401007387 */ /* 0x0001e20000100a00 */
[----:B------:R-:W-:Y:S03]  /*11100*/  STL.64 [R1+0x268], R6 ;  /* 0x0002680601007387 */ /* 0x000fe60000100a00 */
[----:B0-----:R-:W2:Y:S01]  /*11110*/  LDL.LU.64 R4, [R1+0xe40] ;  /* 0x000e400001047983 */ /* 0x001ea20000300a00 */
[----:B------:R0:W-:Y:S03]  /*11120*/  STL.64 [R1+0xdc8], R8 ;  /* 0x000dc80801007387 */ /* 0x0001e60000100a00 */
[----:B0-----:R-:W4:Y:S01]  /*11130*/  LDL.LU R8, [R1+0x1c0] ;  /* 0x0001c00001087983 */ /* 0x001f220000300800 */
[----:B------:R-:W4:Y:S02]  /*11140*/  LDL.LU R9, [R1+0x1c4] ;  /* 0x0001c40001097983 */ /* 0x000f240000300800 */
[----:B------:R-:W3:Y:S02]  /*11150*/  LDL.LU R10, [R1+0x1c8] ;  /* 0x0001c800010a7983 */ /* 0x000ee40000300800 */
[----:B------:R-:W3:Y:S01]  /*11160*/  LDL.LU R11, [R1+0x1cc] ;  /* 0x0001cc00010b7983 */ /* 0x000ee20000300800 */
[C---:B--2---:R-:W-:Y:S01]  /*11170*/  HMMA.16816.F32 R24, R16.reuse, R4, R24 ;  /* 0x000000041018723c */ /* 0x044fe20000001818 */
[----:B---3--:R-:W-:Y:S01]  /*11180*/  STL.64 [R1+0xe00], R10 ;  /* 0x000e000a01007387 */ /* 0x008fe20000100a00 */
[----:B----4-:R0:W-:Y:S03]  /*11190*/  STL.64 [R1+0xdf8], R8 ;  /* 0x000df80801007387 */ /* 0x0101e60000100a00 */
[----:B0-----:R-:W2:Y:S01]  /*111a0*/  LDL.LU R8, [R1+0x1d0] ;  /* 0x0001d00001087983 */ /* 0x001ea20000300800 */
[----:B------:R-:W2:Y:S02]  /*111b0*/  LDL.LU R9, [R1+0x1d4] ;  /* 0x0001d40001097983 */ /* 0x000ea40000300800 */
[----:B------:R-:W2:Y:S02]  /*111c0*/  LDL.LU R10, [R1+0x1d8] ;  /* 0x0001d800010a7983 */ /* 0x000ea40000300800 */
[----:B------:R-:W2:Y:S11]  /*111d0*/  LDL.LU R11, [R1+0x1dc] ;  /* 0x0001dc00010b7983 */ /* 0x000eb60000300800 */
[----:B------:R-:W-:Y:S02]  /*111e0*/  @!UPT UIADD3 URZ, URZ, URZ, URZ ;  /* 0x0000003f3f3ff290 */ /* 0x000fe4000fffe03f */
[----:B------:R-:W-:Y:S01]  /*111f0*/  STL.64 [R1+0x250], R24 ;  /* 0x0002501801007387 */ /* 0x000fe20000100a00 */
[----:B------:R0:W-:Y:S03]  /*11200*/  STL.64 [R1+0x258], R26 ;  /* 0x0002581a01007387 */ /* 0x0001e60000100a00 */
[----:B0-----:R-:W3:Y:S01]  /*11210*/  LDL.LU.64 R26, [R1+0xe38] ;  /* 0x000e3800011a7983 */ /* 0x001ee20000300a00 */
[----:B------:R-:W3:Y:S02]  /*11220*/  LDL.LU.64 R24, [R1+0xe30] ;  /* 0x000e300001187983 */ /* 0x000ee40000300a00 */
[----:B------:R-:W-:Y:S02]  /*11230*/  IMAD.MOV.U32 R15, RZ, RZ, R4 ;  /* 0x000000ffff0f7224 */ /* 0x000fe400078e0004 */
[----:B------:R-:W-:Y:S01]  /*11240*/  IMAD.MOV.U32 R14, RZ, RZ, R5 ;  /* 0x000000ffff0e7224 */ /* 0x000fe200078e0005 */
[----:B------:R-:W4:Y:S01]  /*11250*/  LDL.LU.64 R6, [R1+0xe28] ;  /* 0x000e280001067983 */ /* 0x000f220000300a00 */
[----:B------:R-:W4:Y:S01]  /*11260*/  LDL.LU.64 R4, [R1+0xe20] ;  /* 0x000e200001047983 */ /* 0x000f220000300a00 */
[C---:B---3--:R-:W-:Y:S11]  /*11270*/  HMMA.16816.F32 R24, R16.reuse, R20, R24 ;  /* 0x000000141018723c */ /* 0x048ff60000001818 */
[----:B------:R-:W-:Y:S11]  /*11280*/  @!UPT UIADD3 URZ, URZ, URZ, URZ ;  /* 0x0000003f3f3ff290 */ /* 0x000ff6000fffe03f */
[----:B------:R-:W-:Y:S01]  /*11290*/  @!UPT UIADD3 URZ, URZ, URZ, URZ ;  /* 0x0000003f3f3ff290 */ /* 0x000fe2000fffe03f */
[----:B------:R0:W-:Y:S01]  /*112a0*/  STL.64 [R1+0x240], R24 ;  /* 0x0002401801007387 */ /* 0x0001e20000100a00 */
[----:B------:R1:W-:Y:S02]  /*112b0*/  STL.64 [R1+0x248], R26 ;  /* 0x0002481a01007387 */ /* 0x0003e40000100a00 */
[----:B0-----:R-:W-:Y:S01]  /*112c0*/  IMAD.MOV.U32 R24, RZ, RZ, R20 ;  /* 0x000000ffff187224 */ /* 0x001fe200078e0014 */
[----:B-1----:R-:W3:Y:S01]  /*112d0*/  LDL.LU.64 R26, [R1+0xe18] ;  /* 0x000e1800011a7983 */ /* 0x002ee20000300a00 */
[----:B------:R-:W-:Y:S02]  /*112e0*/  IMAD.MOV.U32 R25, RZ, RZ, R21 ;  /* 0x000000ffff197224 */ /* 0x000fe400078e0015 */
[----:B------:R-:W4:Y:S02]  /*112f0*/  LDL.LU.64 R20, [R1+0xe10] ;  /* 0x000e100001147983 */ /* 0x000f240000300a00 */
[C---:B----4-:R-:W-:Y:S01]  /*11300*/  HMMA.16816.F32 R20, R16.reuse, R20, R4 ;  /* 0x000000141014723c */ /* 0x050fe20000001804 */
[----:B------:R-:W2:Y:S11]  /*11310*/  LDL.LU.64 R4, [R1+0xe08] ;  /* 0x000e080001047983 */ /* 0x000eb60000300a00 */
[----:B------:R-:W-:Y:S11]  /*11320*/  @!UPT UIADD3 URZ, URZ, URZ, URZ ;  /* 0x0000003f3f3ff290 */ /* 0x000ff6000fffe03f */
[----:B------:R0:W-:Y:S01]  /*11330*/  STL.64 [R1+0x230], R20 ;  /* 0x0002301401007387 */ /* 0x0001e20000100a00 */
[----:B------:R1:W-:Y:S03]  /*11340*/  STL.64 [R1+0x238], R22 ;  /* 0x0002381601007387 */ /* 0x0003e60000100a00 */
[----:B0-----:R-:W4:Y:S01]  /*11350*/  LDL.LU R20, [R1+0x1b0] ;  /* 0x0001b00001147983 */ /* 0x001f220000300800 */
[----:B------:R-:W4:Y:S02]  /*11360*/  LDL.LU R21, [R1+0x1b4] ;  /* 0x0001b40001157983 */ /* 0x000f240000300800 */
[----:B-1----:R-:W4:Y:S02]  /*11370*/  LDL.LU R22, [R1+0x1b8] ;  /* 0x0001b80001167983 */ /* 0x002f240000300800 */
[----:B------:R-:W4:Y:S01]  /*11380*/  LDL.LU R23, [R1+0x1bc] ;  /* 0x0001bc0001177983 */ /* 0x000f220000300800 */
[----:B--2---:R-:W-:Y:S01]  /*11390*/  HMMA.16816.F32 R8, R16, R4, R8 ;  /* 0x000000041008723c */ /* 0x004fe20000001808 */
        /* <DEDUP_REMOVED lines=8> */
[----:B------:R-:W2:Y:S02]  /*11420*/  LDL.LU.64 R4, [R1+0xde8] ;  /* 0x000de80001047983 */ /* 0x000ea40000300a00 */
[----:B--2---:R-:W-:Y:S01]  /*11430*/  HMMA.16816.F32 R8, R16, R4, R8 ;  /* 0x000000041008723c */ /* 0x004fe20000001808 */
[----:B------:R-:W-:Y:S01]  /*11440*/  STL.64 [R1+0xd78], R6 ;  /* 0x000d780601007387 */ /* 0x000fe20000100a00 */
[----:B------:R0:W-:Y:S11]  /*11450*/  STL.64 [R1+0xd70], R4 ;  /* 0x000d700401007387 */ /* 0x0001f60000100a00 */
[----:B------:R-:W-:Y:S10]  /*11460*/  @!UPT UIADD3 URZ, URZ, URZ, URZ ;  /* 0x0000003f3f3ff290 */ /* 0x000ff4000fffe03f */
[----:B------:R1:W-:Y:S01]  /*11470*/  STL.64 [R1+0x200], R8 ;  /* 0x0002000801007387 */ /* 0x0003e20000100a00 */
[----:B------:R2:W-:Y:S02]  /*11480*/  STL.64 [R1+0x208], R10 ;  /* 0x0002080a01007387 */ /* 0x0005e40000100a00 */
[----:B0-----:R-:W3:Y:S02]  /*11490*/  LDL.LU R4, [R1+0x140] ;  /* 0x0001400001047983 */ /* 0x001ee40000300800 */
[----:B------:R-:W3:Y:S01]  /*114a0*/  LDL.LU R5, [R1+0x144] ;  /* 0x0001440001057983 */ /* 0x000ee20000300800 */
[----:B------:R-:W3:Y:S01]  /*114b0*/  LDL.LU R6, [R1+0x148] ;  /* 0x0001480001067983 */ /* 0x000ee20000300800 */
[----:B------:R-:W3:Y:S03]  /*114c0*/  LDL.LU R7, [R1+0x14c] ;  /* 0x00014c0001077983 */ /* 0x000ee60000300800 */
[----:B-1----:R-:W4:Y:S01]  /*114d0*/  LDL.LU R8, [R1+0x1a0] ;  /* 0x0001a00001087983 */ /* 0x002f220000300800 */
[----:B------:R-:W4:Y:S02]  /*114e0*/  LDL.LU R9, [R1+0x1a4] ;  /* 0x0001a40001097983 */ /* 0x000f240000300800 */
[----:B--2---:R-:W2:Y:S02]  /*114f0*/  LDL.LU R10, [R1+0x1a8] ;  /* 0x0001a800010a7983 */ /* 0x004ea40000300800 */
[----:B------:R-:W2:Y:S01]  /*11500*/  LDL.LU R11, [R1+0x1ac] ;  /* 0x0001ac00010b7983 */ /* 0x000ea20000300800 */
[----:B---3--:R-:W-:Y:S01]  /*11510*/  STL.64 [R1+0xd88], R6 ;  /* 0x000d880601007387 */ /* 0x008fe20000100a00 */
[----:B------:R0:W-:Y:S03]  /*11520*/  STL.64 [R1+0xd80], R4 ;  /* 0x000d800401007387 */ /* 0x0001e60000100a00 */
[----:B0-----:R-:W3:Y:S01]  /*11530*/  LDL.LU R4, [R1+0x150] ;  /* 0x0001500001047983 */ /* 0x001ee20000300800 */
[----:B------:R-:W3:Y:S02]  /*11540*/  LDL.LU R5, [R1+0x154] ;  /* 0x0001540001057983 */ /* 0x000ee40000300800 */
[----:B------:R-:W2:Y:S02]  /*11550*/  LDL.LU R6, [R1+0x158] ;  /* 0x0001580001067983 */ /* 0x000ea40000300800 */
[----:B------:R-:W2:Y:S02]  /*11560*/  LDL.LU R7, [R1+0x15c] ;  /* 0x00015c0001077983 */ /* 0x000ea40000300800 */
[----:B--2---:R-:W-:Y:S01]  /*11570*/  STL.64 [R1+0xd98], R6 ;  /* 0x000d980601007387 */ /* 0x004fe20000100a00 */
[----:B---3--:R0:W-:Y:S02]  /*11580*/  STL.64 [R1+0xd90], R4 ;  /* 0x000d900401007387 */ /* 0x0081e40000100a00 */
[----:B0-----:R-:W-:-:S02]  /*11590*/  IMAD.MOV.U32 R4, RZ, RZ, R24 ;  /* 0x000000ffff047224 */ /* 0x001fc400078e0018 */
[----:B------:R-:W-:Y:S01]  /*115a0*/  IMAD.MOV.U32 R5, RZ, RZ, R25 ;  /* 0x000000ffff057224 */ /* 0x000fe200078e0019 */
[----:B------:R-:W4:Y:S01]  /*115b0*/  LDL.LU R24, [R1+0xde4] ;  /* 0x000de40001187983 */ /* 0x000f220000300800 */
[----:B------:R-:W4:Y:S03]  /*115c0*/  LDL.LU R25, [R1+0xde0] ;  /* 0x000de00001197983 */ /* 0x000f260000300800 */
[----:B------:R0:W-:Y:S02]  /*115d0*/  STL.64 [R1+0xda8], R4 ;  /* 0x000da80401007387 */ /* 0x0001e40000100a00 */
[----:B0-----:R-:W-:Y:S02]  /*115e0*/  IMAD.MOV.U32 R4, RZ, RZ, R15 ;  /* 0x000000ffff047224 */ /* 0x001fe400078e000f */
[----:B------:R-:W-:-:S05]  /*115f0*/  IMAD.MOV.U32 R5, RZ, RZ, R14 ;  /* 0x000000ffff057224 */ /* 0x000fca00078e000e */
[----:B------:R0:W-:Y:S04]  /*11600*/  STL.64 [R1+0xdc0], R4 ;  /* 0x000dc00401007387 */ /* 0x0001e80000100a00 */
[----:B0-----:R-:W2:Y:S01]  /*11610*/  LDL.LU R4, [R1+0x190] ;  /* 0x0001900001047983 */ /* 0x001ea20000300800 */
[----:B------:R-:W2:Y:S02]  /*11620*/  LDL.LU R5, [R1+0x194] ;  /* 0x0001940001057983 */ /* 0x000ea40000300800 */
[----:B------:R-:W2:Y:S02]  /*11630*/  LDL.LU R6, [R1+0x198] ;  /* 0x0001980001067983 */ /* 0x000ea40000300800 */
[----:B------:R-:W2:Y:S01]  /*11640*/  LDL.LU R7, [R1+0x19c] ;  /* 0x00019c0001077983 */ /* 0x000ea20000300800 */
[----:B----4-:R-:W-:Y:S01]  /*11650*/  HMMA.16816.F32 R16, R16, R24, R20 ;  /* 0x000000181010723c */ /* 0x010fe20000001814 */
[----:B------:R-:W3:Y:S01]  /*11660*/  LDL.LU.64 R22, [R1+0xdd8] ;  /* 0x000dd80001167983 */ /* 0x000ee20000300a00 */
[----:B------:R-:W3:Y:S11]  /*11670*/  LDL.LU.64 R20, [R1+0xdd0] ;  /* 0x000dd00001147983 */ /* 0x000ef60000300a00 */
[----:B------:R-:W-:Y:S10]  /*11680*/  @!UPT UIADD3 URZ, URZ, URZ, URZ ;  /* 0x0000003f3f3ff290 */ /* 0x000ff4000fffe03f */
[----:B------:R0:W-:Y:S01]  /*11690*/  STL.64 [R1+0x1f0], R16 ;  /* 0x0001f01001007387 */ /* 0x0001e20000100a00 */
[----:B------:R-:W-:Y:S03]  /*116a0*/  STL.64 [R1+0x1f8], R18 ;  /* 0x0001f81201007387 */ /* 0x000fe60000100a00 */
[----:B0-----:R-:W4:Y:S04]  /*116b0*/  LDL.LU.64 R16, [R1+0x20] ;  /* 0x0000200001107983 */ /* 0x001f280000300a00 */
[----:B----4-:R0:W-:Y:S04]  /*116c0*/  STL.64 [R1+0xda0], R16 ;  /* 0x000da01001007387 */ /* 0x0101e80000100a00 */
[----:B0-----:R-:W4:Y:S01]  /*116d0*/  LDL.LU R16, [R1+0x160] ;  /* 0x0001600001107983 */ /* 0x001f220000300800 */
[----:B------:R-:W4:Y:S02]  /*116e0*/  LDL.LU R17, [R1+0x164] ;  /* 0x0001640001117983 */ /* 0x000f240000300800 */
[----:B------:R-:W2:Y:S02]  /*116f0*/  LDL.LU R18, [R1+0x168] ;  /* 0x0001680001127983 */ /* 0x000ea40000300800 */
[----:B------:R-:W2:Y:S01]  /*11700*/  LDL.LU R19, [R1+0x16c] ;  /* 0x00016c0001137983 */ /* 0x000ea20000300800 */
[C---:B---3--:R-:W-:Y:S01]  /*11710*/  HMMA.16816.F32 R12, R20.reuse, R12, R8 ;  /* 0x0000000c140c723c */ /* 0x048fe20000001808 */
[----:B--2---:R-:W-:Y:S01]  /*11720*/  STL.64 [R1+0xdb8], R18 ;  /* 0x000db81201007387 */ /* 0x004fe20000100a00 */
[----:B----4-:R0:W-:Y:S03]  /*11730*/  STL.64 [R1+0xdb0], R16 ;  /* 0x000db01001007387 */ /* 0x0101e60000100a00 */
[----:B0-----:R-:W2:Y:S01]  /*11740*/  LDL.LU R16, [R1+0x170] ;  /* 0x0001700001107983 */ /* 0x001ea20000300800 */
[----:B------:R-:W2:Y:S02]  /*11750*/  LDL.LU R17, [R1+0x174] ;  /* 0x0001740001117983 */ /* 0x000ea40000300800 */
[----:B------:R-:W2:Y:S02]  /*11760*/  LDL.LU R18, [R1+0x178] ;  /* 0x0001780001127983 */ /* 0x000ea40000300800 */
[----:B------:R-:W2:Y:S01]  /*11770*/  LDL.LU R19, [R1+0x17c] ;  /* 0x00017c0001137983 */ /* 0x000ea20000300800 */
[----:B------:R-:W3:Y:S11]  /*11780*/  LDL.LU.64 R8, [R1+0xdc8] ;  /* 0x000dc80001087983 */ /* 0x000ef60000300a00 */
[----:B------:R-:W-:Y:S01]  /*11790*/  @!UPT UIADD3 URZ, URZ, URZ, URZ ;  /* 0x0000003f3f3ff290 */ /* 0x000fe2000fffe03f */
[----:B------:R0:W-:Y:S02]  /*117a0*/  STL.64 [R1+0x1e0], R12 ;  /* 0x0001e00c01007387 */ /* 0x0001e40000100a00 */
[----:B------:R1:W-:Y:S01]  /*117b0*/  STL.64 [R1+0x1e8], R14 ;  /* 0x0001e80e01007387 */ /* 0x0003e20000100a00 */
[----:B0-----:R-:W4:Y:S01]  /*117c0*/  LDL.LU R12, [R1+0x120] ;  /* 0x00012000010c7983 */ /* 0x001f220000300800 */
[----:B------:R-:W4:Y:S02]  /*117d0*/  LDL.LU R13, [R1+0x124] ;  /* 0x00012400010d7983 */ /* 0x000f240000300800 */
[----:B-1----:R-:W2:Y:S02]  /*117e0*/  LDL.LU R14, [R1+0x128] ;  /* 0x00012800010e7983 */ /* 0x002ea40000300800 */
[----:B------:R-:W2:Y:S01]  /*117f0*/  LDL.LU R15, [R1+0x12c] ;  /* 0x00012c00010f7983 */ /* 0x000ea20000300800 */
[----:B---3--:R-:W-:Y:S01]  /*11800*/  HMMA.16816.F32 R8, R20, R8, R4 ;  /* 0x000000081408723c */ /* 0x008fe20000001804 */
[----:B--2---:R-:W-:Y:S01]  /*11810*/  STL.64 [R1+0xd60], R14 ;  /* 0x000d600e01007387 */ /* 0x004fe20000100a00 */
[----:B----4-:R0:W-:Y:S03]  /*11820*/  STL.64 [R1+0xd58], R12 ;  /* 0x000d580c01007387 */ /* 0x0101e60000100a00 */
[----:B0-----:R-:W2:Y:S01]  /*11830*/  LDL.LU R12, [R1+0x130] ;  /* 0x00013000010c7983 */ /* 0x001ea20000300800 */
[----:B------:R-:W2:Y:S02]  /*11840*/  LDL.LU R13, [R1+0x134] ;  /* 0x00013400010d7983 */ /* 0x000ea40000300800 */
[----:B------:R-:W3:Y:S02]  /*11850*/  LDL.LU.64 R4, [R1+0xdc0] ;  /* 0x000dc00001047983 */ /* 0x000ee40000300a00 */
[----:B------:R-:W-:-:S02]  /*11860*/  IMAD.MOV.U32 R14, RZ, RZ, R27 ;  /* 0x000000ffff0e7224 */ /* 0x000fc400078e001b */
[----:B------:R-:W-:-:S11]  /*11870*/  IMAD.MOV.U32 R15, RZ, RZ, R26 ;  /* 0x000000ffff0f7224 */ /* 0x000fd600078e001a */
[----:B------:R0:W-:Y:S01]  /*11880*/  STL.64 [R1+0x1d0], R8 ;  /* 0x0001d00801007387 */ /* 0x0001e20000100a00 */
[----:B------:R-:W-:Y:S02]  /*11890*/  IMAD.MOV.U32 R27, RZ, RZ, R11 ;  /* 0x000000ffff1b7224 */ /* 0x000fe400078e000b */
[----:B------:R-:W-:Y:S01]  /*118a0*/  IMAD.MOV.U32 R26, RZ, RZ, R10 ;  /* 0x000000ffff1a7224 */ /* 0x000fe200078e000a */
[----:B0-----:R-:W4:Y:S01]  /*118b0*/  LDL.LU R8, [R1+0x110] ;  /* 0x0001100001087983 */ /* 0x001f220000300800 */
[----:B------:R-:W4:Y:S02]  /*118c0*/  LDL.LU R9, [R1+0x114] ;  /* 0x0001140001097983 */ /* 0x000f240000300800 */
[----:B------:R-:W4:Y:S02]  /*118d0*/  LDL.LU R10, [R1+0x118] ;  /* 0x00011800010a7983 */ /* 0x000f240000300800 */
[----:B------:R-:W4:Y:S01]  /*118e0*/  LDL.LU R11, [R1+0x11c] ;  /* 0x00011c00010b7983 */ /* 0x000f220000300800 */
[----:B------:R-:W-:Y:S01]  /*118f0*/  STL [R1+0xce8], R27 ;  /* 0x000ce81b01007387 */ /* 0x000fe20000100800 */
[----:B------:R-:W-:Y:S01]  /*11900*/  STL [R1+0xce4], R26 ;  /* 0x000ce41a01007387 */ /* 0x000fe20000100800 */
[C---:B---3--:R-:W-:Y:S02]  /*11910*/  HMMA.16816.F32 R4, R20.reuse, R4, R16 ;  /* 0x000000041404723c */ /* 0x048fe40000001810 */
[----:B------:R-:W3:Y:S01]  /*11920*/  LDL.LU.64 R18, [R1+0xdb8] ;  /* 0x000db80001127983 */ /* 0x000ee20000300a00 */
[----:B------:R-:W3:Y:S11]  /*11930*/  LDL.LU.64 R16, [R1+0xdb0] ;  /* 0x000db00001107983 */ /* 0x000ef60000300a00 */
[----:B------:R-:W-:Y:S09]  /*11940*/  @!UPT UIADD3 URZ, URZ, URZ, URZ ;  /* 0x0000003f3f3ff290 */ /* 0x000ff2000fffe03f */
[----:B------:R0:W-:Y:S01]  /*11950*/  STL.64 [R1+0x1c0], R4 ;  /* 0x0001c00401007387 */ /* 0x0001e20000100a00 */
[----:B------:R3:W-:Y:S03]  /*11960*/  STL.64 [R1+0x1c8], R6 ;  /* 0x0001c80601007387 */ /* 0x0007e60000100a00 */
[----:B0-----:R-:W3:Y:S02]  /*11970*/  LDL.LU.64 R4, [R1+0xda8] ;  /* 0x000da80001047983 */ /* 0x001ee40000300a00 */
[C---:B---3--:R-:W-:Y:S02]  /*11980*/  HMMA.16816.F32 R4, R20.reuse, R4, R16 ;  /* 0x000000041404723c */ /* 0x048fe40000001810 */
[----:B------:R-:W3:Y:S11]  /*11990*/  LDL.LU.64 R16, [R1+0xda0] ;  /* 0x000da00001107983 */ /* 0x000ef60000300a00 */
[----:B------:R-:W-:Y:S10]  /*119a0*/  @!UPT UIADD3 URZ, URZ, URZ, URZ ;  /* 0x0000003f3f3ff290 */ /* 0x000ff4000fffe03f */
[----:B------:R-:W-:Y:S01]  /*119b0*/  STL.64 [R1+0x1b0], R4 ;  /* 0x0001b00401007387 */ /* 0x000fe20000100a00 */
[----:B------:R0:W-:Y:S03]  /*119c0*/  STL.64 [R1+0x1b8], R6 ;  /* 0x0001b80601007387 */ /* 0x0001e60000100a00 */
[----:B0-----:R-:W3:Y:S01]  /*119d0*/  LDL.LU.64 R6, [R1+0xd98] ;  /* 0x000d980001067983 */ /* 0x001ee20000300a00 */
[----:B------:R-:W3:Y:S02]  /*119e0*/  LDL.LU.64 R4, [R1+0xd90] ;  /* 0x000d900001047983 */ /* 0x000ee40000300a00 */
[----:B---3--:R-:W-:Y:S11]  /*119f0*/  HMMA.16816.F32 R4, R20, R16, R4 ;  /* 0x000000101404723c */ /* 0x008ff60000001804 */
[----:B------:R-:W-:Y:S11]  /*11a00*/  @!UPT UIADD3 URZ, URZ, URZ, URZ ;  /* 0x0000003f3f3ff290 */ /* 0x000ff6000fffe03f */
[----:B------:R-:W-:Y:S01]  /*11a10*/  @!UPT UIADD3 URZ, URZ, URZ, URZ ;  /* 0x0000003f3f3ff290 */ /* 0x000fe2000fffe03f */
[----:B------:R-:W-:Y:S01]  /*11a20*/  STL.64 [R1+0x1a0], R4 ;  /* 0x0001a00401007387 */ /* 0x000fe20000100a00 */
[----:B------:R0:W-:Y:S03]  /*11a30*/  STL.64 [R1+0x1a8], R6 ;  /* 0x0001a80601007387 */ /* 0x0001e60000100a00 */
[----:B0-----:R-:W3:Y:S01]  /*11a40*/  LDL.LU.64 R6, [R1+0xd88] ;  /* 0x000d880001067983 */ /* 0x001ee20000300a00 */
[----:B------:R-:W3:Y:S02]  /*11a50*/  LDL.LU.64 R4, [R1+0xd80] ;  /* 0x000d800001047983 */ /* 0x000ee40000300a00 */
[----:B------:R0:W-:Y:S02]  /*11a60*/  STL.64 [R1+0xd00], R16 ;  /* 0x000d001001007387 */ /* 0x0001e40000100a00 */
[----:B0-----:R-:W-:Y:S02]  /*11a70*/  IMAD.MOV.U32 R16, RZ, RZ, R28 ;  /* 0x000000ffff107224 */ /* 0x001fe400078e001c */
[----:B------:R-:W-:-:S07]  /*11a80*/  IMAD.MOV.U32 R17, RZ, RZ, R0 ;  /* 0x000000ffff117224 */ /* 0x000fce00078e0000 */
[----:B---3--:R-:W-:Y:S01]  /*11a90*/  HMMA.16816.F32 R16, R20, R16, R4 ;  /* 0x000000101410723c */ /* 0x008fe20000001804 */
[----:B------:R-:W3:Y:S01]  /*11aa0*/  LDL.LU.64 R6, [R1+0xd78] ;  /* 0x000d780001067983 */ /* 0x000ee20000300a00 */
[----:B------:R-:W2:Y:S11]  /*11ab0*/  LDL.LU.64 R4, [R1+0xd70] ;  /* 0x000d700001047983 */ /* 0x000eb60000300a00 */
[----:B------:R-:W-:Y:S10]  /*11ac0*/  @!UPT UIADD3 URZ, URZ, URZ, URZ ;  /* 0x0000003f3f3ff290 */ /* 0x000ff4000fffe03f */
[----:B------:R0:W-:Y:S01]  /*11ad0*/  STL.64 [R1+0x190], R16 ;  /* 0x0001901001007387 */ /* 0x0001e20000100a00 */
[----:B------:R1:W-:Y:S03]  /*11ae0*/  STL.64 [R1+0x198], R18 ;  /* 0x0001981201007387 */ /* 0x0003e60000100a00 */
[----:B0-----:R-:W2:Y:S01]  /*11af0*/  LDL.LU R16, [R1+0x180] ;  /* 0x0001800001107983 */ /* 0x001ea20000300800 */
[----:B------:R-:W2:Y:S02]  /*11b00*/  LDL.LU R17, [R1+0x184] ;  /* 0x0001840001117983 */ /* 0x000ea40000300800 */
[----:B-1----:R-:W-:Y:S02]  /*11b10*/  IMAD.MOV.U32 R18, RZ, RZ, R2 ;  /* 0x000000ffff127224 */ /* 0x002fe400078e0002 */
[----:B------:R-:W-:Y:S01]  /*11b20*/  IMAD.MOV.U32 R19, RZ, RZ, R3 ;  /* 0x000000ffff137224 */ /* 0x000fe200078e0003 */
[----:B------:R-:W3:Y:S01]  /*11b30*/  LDL.LU R2, [R1+0xd6c] ;  /* 0x000d6c0001027983 */ /* 0x000ee20000300800 */
[----:B------:R-:W3:Y:S03]  /*11b40*/  LDL.LU R3, [R1+0xd68] ;  /* 0x000d680001037983 */ /* 0x000ee60000300800 */
[----:B------:R-:W-:Y:S04]  /*11b50*/  STL.64 [R1+0xd10], R18 ;  /* 0x000d101201007387 */ /* 0x000fe80000100a00 */
[----:B--2---:R0:W-:Y:S04]  /*11b60*/  STL.64 [R1+0xd08], R16 ;  /* 0x000d081001007387 */ /* 0x0041e80000100a00 */
[----:B0-----:R-:W2:Y:S01]  /*11b70*/  LDL.LU R16, [R1+0xf0] ;  /* 0x0000f00001107983 */ /* 0x001ea20000300800 */
[----:B------:R-:W2:Y:S02]  /*11b80*/  LDL.LU R17, [R1+0xf4] ;  /* 0x0000f40001117983 */ /* 0x000ea40000300800 */
[----:B---3--:R-:W-:-:S02]  /*11b90*/  IMAD.MOV.U32 R18, RZ, RZ, R7 ;  /* 0x000000ffff127224 */ /* 0x008fc400078e0007 */
[----:B------:R-:W-:-:S05]  /*11ba0*/  IMAD.MOV.U32 R19, RZ, RZ, R6 ;  /* 0x000000ffff137224 */ /* 0x000fca00078e0006 */
[----:B------:R-:W-:Y:S04]  /*11bb0*/  STL.64 [R1+0xd28], R18 ;  /* 0x000d281201007387 */ /* 0x000fe80000100a00 */
[----:B--2---:R0:W-:Y:S04]  /*11bc0*/  STL.64 [R1+0xd20], R16 ;  /* 0x000d201001007387 */ /* 0x0041e80000100a00 */
[----:B0-----:R-:W2:Y:S01]  /*11bd0*/  LDL.LU.64 R16, [R1+0x50] ;  /* 0x0000500001107983 */ /* 0x001ea20000300a00 */
[C---:B------:R-:W-:Y:S03]  /*11be0*/  HMMA.16816.F32 R4, R20.reuse, R4, R12 ;  /* 0x000000041404723c */ /* 0x040fe6000000180c */
[----:B--2---:R0:W-:Y:S04]  /*11bf0*/  STL.64 [R1+0xd40], R16 ;  /* 0x000d401001007387 */ /* 0x0041e80000100a00 */
[----:B0-----:R-:W4:Y:S01]  /*11c00*/  LDL.LU.64 R16, [R1+0x60] ;  /* 0x0000600001107983 */ /* 0x001f220000300a00 */
[----:B------:R-:W2:Y:S02]  /*11c10*/  LDL.LU.64 R14, [R1+0xd60] ;  /* 0x000d6000010e7983 */ /* 0x000ea40000300a00 */
[----:B------:R-:W2:Y:S11]  /*11c20*/  LDL.LU.64 R12, [R1+0xd58] ;  /* 0x000d5800010c7983 */ /* 0x000eb60000300a00 */
[----:B------:R-:W-:Y:S02]  /*11c30*/  @!UPT UIADD3 URZ, URZ, URZ, URZ ;  /* 0x0000003f3f3ff290 */ /* 0x000fe4000fffe03f */
[----:B------:R-:W-:Y:S01]  /*11c40*/  STL.64 [R1+0x170], R4 ;  /* 0x0001700401007387 */ /* 0x000fe20000100a00 */
[----:B------:R0:W-:Y:S04]  /*11c50*/  STL.64 [R1+0x178], R6 ;  /* 0x0001780601007387 */ /* 0x0001e80000100a00 */
[----:B0-----:R-:W4:Y:S01]  /*11c60*/  LDL.LU.64 R6, [R1+0xd50] ;  /* 0x000d500001067983 */ /* 0x001f220000300a00 */
[----:B------:R-:W4:Y:S02]  /*11c70*/  LDL.LU.64 R4, [R1+0xd48] ;  /* 0x000d480001047983 */ /* 0x000f240000300a00 */
[----:B------:R0:W-:Y:S01]  /*11c80*/  STL.64 [R1+0xd30], R24 ;  /* 0x000d301801007387 */ /* 0x0001e20000100a00 */
[----:B--2---:R-:W-:Y:S01]  /*11c90*/  HMMA.16816.F32 R12, R20, R24, R12 ;  /* 0x00000018140c723c */ /* 0x004fe2000000180c */
[----:B0-----:R-:W2:Y:S11]  /*11ca0*/  LDL.LU R24, [R1+0x100] ;  /* 0x0001000001187983 */ /* 0x001eb60000300800 */
[----:B------:R-:W-:Y:S11]  /*11cb0*/  @!UPT UIADD3 URZ, URZ, URZ, URZ ;  /* 0x0000003f3f3ff290 */ /* 0x000ff6000fffe03f */
[----:B------:R-:W-:Y:S01]  /*11cc0*/  STL.64 [R1+0x160], R12 ;  /* 0x0001600c01007387 */ /* 0x000fe20000100a00 */
[----:B------:R4:W-:Y:S02]  /*11cd0*/  STL.64 [R1+0x168], R14 ;  /* 0x0001680e01007387 */ /* 0x0009e40000100a00 */
[----:B------:R-:W2:Y:S02]  /*11ce0*/  LDL.LU R25, [R1+0x104] ;  /* 0x0001040001197983 */ /* 0x000ea40000300800 */
[----:B------:R-:W3:Y:S01]  /*11cf0*/  LDL.LU.64 R20, [R1+0x30] ;  /* 0x0000300001147983 */ /* 0x000ee20000300a00 */
[----:B----4-:R-:W-:Y:S07]  /*11d00*/  HMMA.16816.F32 R12, R4, R16, R8 ;  /* 0x00000010040c723c */ /* 0x010fee0000001808 */
[----:B------:R-:W-:-:S02]  /*11d10*/  IMAD.MOV.U32 R9, RZ, RZ, R16 ;  /* 0x000000ffff097224 */ /* 0x000fc400078e0010 */
[----:B------:R-:W-:Y:S02]  /*11d20*/  IMAD.MOV.U32 R8, RZ, RZ, R17 ;  /* 0x000000ffff087224 */ /* 0x000fe400078e0011 */
[----:B------:R-:W-:Y:S02]  /*11d30*/  IMAD.MOV.U32 R26, RZ, RZ, R3 ;  /* 0x000000ffff1a7224 */ /* 0x000fe400078e0003 */
[----:B------:R-:W-:-:S11]  /*11d40*/  IMAD.MOV.U32 R27, RZ, RZ, R2 ;  /* 0x000000ffff1b7224 */ /* 0x000fd600078e0002 */
[----:B------:R-:W-:Y:S02]  /*11d50*/  IMAD.MOV.U32 R3, RZ, RZ, R14 ;  /* 0x000000ffff037224 */ /* 0x000fe400078e000e */
[----:B------:R-:W-:Y:S01]  /*11d60*/  IMAD.MOV.U32 R2, RZ, RZ, R15 ;  /* 0x000000ffff027224 */ /* 0x000fe200078e000f */
[----:B---3--:R0:W-:Y:S04]  /*11d70*/  STL.64 [R1+0xd18], R20 ;  /* 0x000d181401007387 */ /* 0x0081e80000100a00 */
[----:B0-----:R-:W3:Y:S01]  /*11d80*/  LDL.LU.64 R20, [R1+0x40] ;  /* 0x0000400001147983 */ /* 0x001ee20000300a00 */
[----:B------:R-:W2:Y:S02]  /*11d90*/  LDL.LU.64 R16, [R1+0xd40] ;  /* 0x000d400001107983 */ /* 0x000ea40000300a00 */
[----:B------:R0:W-:Y:S02]  /*11da0*/  STL.64 [R1+0x150], R12 ;  /* 0x0001500c01007387 */ /* 0x0001e40000100a00 */
[----:B0-----:R-:W4:Y:S01]  /*11db0*/  LDL.LU R12, [R1+0x2e0] ;  /* 0x0002e000010c7983 */ /* 0x001f220000300800 */
[----:B------:R-:W4:Y:S02]  /*11dc0*/  LDL.LU R13, [R1+0x2e4] ;  /* 0x0002e400010d7983 */ /* 0x000f240000300800 */
[----:B------:R-:W3:Y:S02]  /*11dd0*/  LDL.LU R14, [R1+0x2e8] ;  /* 0x0002e800010e7983 */ /* 0x000ee40000300800 */
[----:B------:R-:W3:Y:S01]  /*11de0*/  LDL.LU R15, [R1+0x2ec] ;  /* 0x0002ec00010f7983 */ /* 0x000ee20000300800 */
[----:B--2---:R-:W-:Y:S01]  /*11df0*/  HMMA.16816.F32 R24, R4, R16, R24 ;  /* 0x000000100418723c */ /* 0x004fe20000001818 */
[----:B------:R-:W-:-:S02]  /*11e00*/  IMAD.MOV.U32 R11, RZ, RZ, R16 ;  /* 0x000000ffff0b7224 */ /* 0x000fc400078e0010 */
[----:B------:R-:W-:Y:S01]  /*11e10*/  IMAD.MOV.U32 R10, RZ, RZ, R17 ;  /* 0x000000ffff0a7224 */ /* 0x000fe200078e0011 */
[----:B---3--:R-:W-:Y:S01]  /*11e20*/  STL.64 [R1+0xcf8], R14 ;  /* 0x000cf80e01007387 */ /* 0x008fe20000100a00 */
[----:B----4-:R0:W-:Y:S03]  /*11e30*/  STL.64 [R1+0xcf0], R12 ;  /* 0x000cf00c01007387 */ /* 0x0101e60000100a00 */
[----:B0-----:R-:W2:Y:S01]  /*11e40*/  LDL.LU R12, [R1+0x220] ;  /* 0x00022000010c7983 */ /* 0x001ea20000300800 */
[----:B------:R-:W2:Y:S02]  /*11e50*/  LDL.LU R13, [R1+0x224] ;  /* 0x00022400010d7983 */ /* 0x000ea40000300800 */
[----:B------:R-:W2:Y:S02]  /*11e60*/  LDL.LU R14, [R1+0x228] ;  /* 0x00022800010e7983 */ /* 0x000ea40000300800 */
[----:B------:R-:W-:-:S02]  /*11e70*/  IMAD.MOV.U32 R15, RZ, RZ, R29 ;  /* 0x000000ffff0f7224 */ /* 0x000fc400078e001d */
[----:B------:R-:W3:Y:S01]  /*11e80*/  LDL.LU R29, [R1+0xd38] ;  /* 0x000d3800011d7983 */ /* 0x000ee20000300800 */
[----:B------:R-:W-:Y:S02]  /*11e90*/  STL [R1+0xb0c], R2 ;  /* 0x000b0c0201007387 */ /* 0x000fe40000100800 */
[----:B------:R-:W-:Y:S05]  /*11ea0*/  STL [R1+0xb08], R3 ;  /* 0x000b080301007387 */ /* 0x000fea0000100800 */
[----:B------:R0:W-:Y:S01]  /*11eb0*/  STL.64 [R1+0x140], R24 ;  /* 0x0001401801007387 */ /* 0x0001e20000100a00 */
[----:B------:R1:W-:Y:S04]  /*11ec0*/  STL.64 [R1+0x148], R26 ;  /* 0x0001481a01007387 */ /* 0x0003e80000100a00 */
[----:B0-----:R-:W4:Y:S01]  /*11ed0*/  LDL.LU.64 R24, [R1+0xd30] ;  /* 0x000d300001187983 */ /* 0x001f220000300a00 */
[----:B------:R-:W2:Y:S02]  /*11ee0*/  LDL.LU.64 R18, [R1+0xd28] ;  /* 0x000d280001127983 */ /* 0x000ea40000300a00 */
[----:B------:R-:W2:Y:S02]  /*11ef0*/  LDL.LU.64 R16, [R1+0xd20] ;  /* 0x000d200001107983 */ /* 0x000ea40000300a00 */
[----:B-1----:R-:W-:-:S02]  /*11f00*/  IMAD.MOV.U32 R27, RZ, RZ, R20 ;  /* 0x000000ffff1b7224 */ /* 0x002fc400078e0014 */
[----:B------:R-:W-:Y:S01]  /*11f10*/  IMAD.MOV.U32 R26, RZ, RZ, R21 ;  /* 0x000000ffff1a7224 */ /* 0x000fe200078e0015 */
[C---:B--2---:R-:W-:Y:S01]  /*11f20*/  HMMA.16816.F32 R16, R4.reuse, R20, R16 ;  /* 0x000000140410723c */ /* 0x044fe20000001810 */
[----:B------:R-:W2:Y:S11]  /*11f30*/  LDL.LU.64 R20, [R1+0xd18] ;  /* 0x000d180001147983 */ /* 0x000eb60000300a00 */
[----:B------:R-:W-:Y:S11]  /*11f40*/  @!UPT UIADD3 URZ, URZ, URZ, URZ ;  /* 0x0000003f3f3ff290 */ /* 0x000ff6000fffe03f */
[----:B------:R0:W-:Y:S01]  /*11f50*/  STL.64 [R1+0x138], R18 ;  /* 0x0001381201007387 */ /* 0x0001e20000100a00 */
[----:B------:R-:W-:Y:S02]  /*11f60*/  IMAD.MOV.U32 R2, RZ, RZ, R16 ;  /* 0x000000ffff027224 */ /* 0x000fe400078e0010 */
[----:B------:R-:W-:Y:S01]  /*11f70*/  IMAD.MOV.U32 R3, RZ, RZ, R17 ;  /* 0x000000ffff037224 */ /* 0x000fe200078e0011 */
[----:B0-----:R-:W2:Y:S01]  /*11f80*/  LDL.LU.64 R18, [R1+0xd10] ;  /* 0x000d100001127983 */ /* 0x001ea20000300a00 */
[----:B------:R-:W2:Y:S03]  /*11f90*/  LDL.LU.64 R16, [R1+0xd08] ;  /* 0x000d080001107983 */ /* 0x000ea60000300a00 */
[----:B------:R-:W-:Y:S02]  /*11fa0*/  STL [R1+0xb4c], R3 ;  /* 0x000b4c0301007387 */ /* 0x000fe40000100800 */
[----:B------:R-:W-:Y:S01]  /*11fb0*/  STL [R1+0xb48], R2 ;  /* 0x000b480201007387 */ /* 0x000fe20000100800 */
[C---:B--2---:R-:W-:Y:S11]  /*11fc0*/  HMMA.16816.F32 R16, R4.reuse, R20, R16 ;  /* 0x000000140410723c */ /* 0x044ff60000001810 */
[----:B------:R-:W-:Y:S11]  /*11fd0*/  @!UPT UIADD3 URZ, URZ, URZ, URZ ;  /* 0x0000003f3f3ff290 */ /* 0x000ff6000fffe03f */
[----:B------:R-:W-:Y:S01]  /*11fe0*/  @!UPT UIADD3 URZ, URZ, URZ, URZ ;  /* 0x0000003f3f3ff290 */ /* 0x000fe2000fffe03f */
[----:B------:R0:W-:Y:S01]  /*11ff0*/  STL.64 [R1+0x120], R16 ;  /* 0x0001201001007387 */ /* 0x0001e20000100a00 */
[----:B------:R-:W-:Y:S03]  /*12000*/  STL.64 [R1+0x128], R18 ;  /* 0x0001281201007387 */ /* 0x000fe60000100a00 */
[----:B0-----:R-:W2:Y:S01]  /*12010*/  LDL.LU.64 R16, [R1+0xd00] ;  /* 0x000d000001107983 */ /* 0x001ea20000300a00 */
[----:B------:R-:W-:Y:S02]  /*12020*/  IMAD.MOV.U32 R0, RZ, RZ, R20 ;  /* 0x000000ffff007224 */ /* 0x000fe400078e0014 */
[----:B------:R-:W-:Y:S02]  /*12030*/  IMAD.MOV.U32 R28, RZ, RZ, R21 ;  /* 0x000000ffff1c7224 */ /* 0x000fe400078e0015 */
[----:B---3--:R-:W0:Y:S04]  /*12040*/  LDSM.16.MT88.4 R20, [R29+0x4180] ;  /* 0x004180001d14783b */ /* 0x008e280000004200 */
[----:B0-----:R-:W-:Y:S01]  /*12050*/  STL.64 [R1+0xca8], R22 ;  /* 0x000ca81601007387 */ /* 0x001fe20000100a00 */
[----:B------:R0:W-:Y:S03]  /*12060*/  STL.64 [R1+0xca0], R20 ;  /* 0x000ca01401007387 */ /* 0x0001e60000100a00 */
[----:B0-----:R-:W3:Y:S01]  /*12070*/  LDL.LU R20, [R1+0x320] ;  /* 0x0003200001147983 */ /* 0x001ee20000300800 */
[----:B------:R-:W3:Y:S02]  /*12080*/  LDL.LU R21, [R1+0x324] ;  /* 0x0003240001157983 */ /* 0x000ee40000300800 */
[----:B------:R-:W3:Y:S02]  /*12090*/  LDL.LU R22, [R1+0x328] ;  /* 0x0003280001167983 */ /* 0x000ee40000300800 */
[----:B------:R-:W3:Y:S01]  /*120a0*/  LDL.LU R23, [R1+0x32c] ;  /* 0x00032c0001177983 */ /* 0x000ee20000300800 */
[----:B--2---:R-:W-:Y:S01]  /*120b0*/  HMMA.16816.F32 R12, R4, R16, R12 ;  /* 0x00000010040c723c */ /* 0x004fe2000000180c */
[----:B------:R-:W-:-:S02]  /*120c0*/  IMAD.MOV.U32 R3, RZ, RZ, R16 ;  /* 0x000000ffff037224 */ /* 0x000fc400078e0010 */
[----:B------:R-:W-:Y:S02]  /*120d0*/  IMAD.MOV.U32 R2, RZ, RZ, R17 ;  /* 0x000000ffff027224 */ /* 0x000fe400078e0011 */
[----:B------:R-:W0:Y:S11]  /*120e0*/  LDSM.16.MT88.4 R16, [R29+0x6000] ;  /* 0x006000001d10783b */ /* 0x000e360000004200 */
[----:B------:R-:W-:Y:S07]  /*120f0*/  @!UPT UIADD3 URZ, URZ, URZ, URZ ;  /* 0x0000003f3f3ff290 */ /* 0x000fee000fffe03f */
[----:B------:R-:W-:Y:S01]  /*12100*/  STL.64 [R1+0x110], R12 ;  /* 0x0001100c01007387 */ /* 0x000fe20000100a00 */
[----:B------:R1:W-:Y:S03]  /*12110*/  STL.64 [R1+0x118], R14 ;  /* 0x0001180e01007387 */ /* 0x0003e60000100a00 */
[----:B-1----:R-:W2:Y:S01]  /*12120*/  LDL.LU.64 R14, [R1+0xcf8] ;  /* 0x000cf800010e7983 */ /* 0x002ea20000300a00 */
[----:B------:R-:W2:Y:S03]  /*12130*/  LDL.LU.64 R12, [R1+0xcf0] ;  /* 0x000cf000010c7983 */ /* 0x000ea60000300a00 */
[----:B0-----:R-:W-:Y:S01]  /*12140*/  STL.64 [R1+0xc18], R18 ;  /* 0x000c181201007387 */ /* 0x001fe20000100a00 */
[----:B------:R0:W-:Y:S03]  /*12150*/  STL.64 [R1+0xc10], R16 ;  /* 0x000c101001007387 */ /* 0x0001e60000100a00 */
[----:B0-----:R-:W2:Y:S01]  /*12160*/  LDL.LU R16, [R1+0x10] ;  /* 0x0000100001107983 */ /* 0x001ea20000300800 */
[----:B------:R-:W2:Y:S02]  /*12170*/  LDL.LU R17, [R1+0x14] ;  /* 0x0000140001117983 */ /* 0x000ea40000300800 */
[----:B--2---:R-:W-:Y:S01]  /*12180*/  HMMA.16816.F32 R12, R4, R16, R12 ;  /* 0x00000010040c723c */ /* 0x004fe2000000180c */
[----:B------:R0:W-:Y:S11]  /*12190*/  STL.64 [R1+0xc30], R16 ;  /* 0x000c301001007387 */ /* 0x0001f60000100a00 */
[----:B------:R-:W-:Y:S11]  /*121a0*/  @!UPT UIADD3 URZ, URZ, URZ, URZ ;  /* 0x0000003f3f3ff290 */ /* 0x000ff6000fffe03f */
[----:B------:R-:W-:Y:S01]  /*121b0*/  STL.64 [R1+0x100], R12 ;  /* 0x0001000c01007387 */ /* 0x000fe20000100a00 */
[----:B------:R-:W-:Y:S02]  /*121c0*/  STL.64 [R1+0x108], R14 ;  /* 0x0001080e01007387 */ /* 0x000fe40000100a00 */
[----:B------:R-:W1:Y:S04]  /*121d0*/  LDSM.16.MT88.4 R12, [R29+0x6080] ;  /* 0x006080001d0c783b */ /* 0x000e680000004200 */
[----:B0-----:R-:W-:Y:S02]  /*121e0*/  IMAD.MOV.U32 R16, RZ, RZ, R3 ;  /* 0x000000ffff107224 */ /* 0x001fe400078e0003 */
[----:B------:R-:W-:Y:S01]  /*121f0*/  IMAD.MOV.U32 R17, RZ, RZ, R2 ;  /* 0x000000ffff117224 */ /* 0x000fe200078e0002 */
[----:B-1----:R-:W-:Y:S01]  /*12200*/  STL.64 [R1+0xb80], R14 ;  /* 0x000b800e01007387 */ /* 0x002fe20000100a00 */
[----:B------:R0:W-:Y:S03]  /*12210*/  STL.64 [R1+0xb78], R12 ;  /* 0x000b780c01007387 */ /* 0x0001e60000100a00 */
[----:B0-----:R-:W2:Y:S01]  /*12220*/  LDL.LU R12, [R1+0x280] ;  /* 0x00028000010c7983 */ /* 0x001ea20000300800 */
[----:B------:R-:W2:Y:S02]  /*12230*/  LDL.LU R13, [R1+0x284] ;  /* 0x00028400010d7983 */ /* 0x000ea40000300800 */
[----:B------:R-:W2:Y:S02]  /*12240*/  LDL.LU R14, [R1+0x288] ;  /* 0x00028800010e7983 */ /* 0x000ea40000300800 */
[----:B------:R-:W2:Y:S01]  /*12250*/  LDL.LU R15, [R1+0x28c] ;  /* 0x00028c00010f7983 */ /* 0x000ea20000300800 */
[----:B------:R0:W-:Y:S04]  /*12260*/  STL.64 [R1+0xc48], R16 ;  /* 0x000c481001007387 */ /* 0x0001e80000100a00 */
[----:B0-----:R-:W2:Y:S01]  /*12270*/  LDL.LU R16, [R1+0x2c0] ;  /* 0x0002c00001107983 */ /* 0x001ea20000300800 */
[----:B------:R-:W2:Y:S02]  /*12280*/  LDL.LU R17, [R1+0x2c4] ;  /* 0x0002c40001117983 */ /* 0x000ea40000300800 */
[----:B------:R-:W2:Y:S02]  /*12290*/  LDL.LU R18, [R1+0x2c8] ;  /* 0x0002c80001127983 */ /* 0x000ea40000300800 */
[----:B------:R-:W2:Y:S02]  /*122a0*/  LDL.LU R19, [R1+0x2cc] ;  /* 0x0002cc0001137983 */ /* 0x000ea40000300800 */
[----:B--2---:R-:W-:Y:S01]  /*122b0*/  STL.64 [R1+0xc58], R18 ;  /* 0x000c581201007387 */ /* 0x004fe20000100a00 */
[----:B------:R0:W-:Y:S02]  /*122c0*/  STL.64 [R1+0xc50], R16 ;  /* 0x000c501001007387 */ /* 0x0001e40000100a00 */
[----:B0-----:R-:W-:-:S02]  /*122d0*/  IMAD.MOV.U32 R16, RZ, RZ, R27 ;  /* 0x000000ffff107224 */ /* 0x001fc400078e001b */
[----:B------:R-:W-:Y:S01]  /*122e0*/  IMAD.MOV.U32 R17, RZ, RZ, R26 ;  /* 0x000000ffff117224 */ /* 0x000fe200078e001a */
[----:B------:R-:W2:Y:S01]  /*122f0*/  LDL.LU R27, [R1+0xce8] ;  /* 0x000ce800011b7983 */ /* 0x000ea20000300800 */
[----:B------:R-:W2:Y:S03]  /*12300*/  LDL.LU R26, [R1+0xce4] ;  /* 0x000ce400011a7983 */ /* 0x000ea60000300800 */
[----:B------:R-:W-:Y:S01]  /*12310*/  STL.64 [R1+0xc70], R16 ;  /* 0x000c701001007387 */ /* 0x000fe20000100a00 */
[----:B------:R-:W-:Y:S02]  /*12320*/  STL.64 [R1+0xc28], R14 ;  /* 0x000c280e01007387 */ /* 0x000fe40000100a00 */
[----:B------:R0:W-:Y:S02]  /*12330*/  STL.64 [R1+0xc20], R12 ;  /* 0x000c200c01007387 */ /* 0x0001e40000100a00 */
[----:B0-----:R-:W3:Y:S01]  /*12340*/  LDL.LU.64 R12, [R1] ;  /* 0x00000000010c7983 */ /* 0x001ee20000300a00 */
[----:B------:R-:W-:-:S02]  /*12350*/  IMAD.MOV.U32 R16, RZ, RZ, R11 ;  /* 0x000000ffff107224 */ /* 0x000fc400078e000b */
[----:B------:R-:W-:Y:S01]  /*12360*/  IMAD.MOV.U32 R17, RZ, RZ, R10 ;  /* 0x000000ffff117224 */ /* 0x000fe200078e000a */
[----:B---3--:R-:W-:Y:S01]  /*12370*/  HMMA.16816.F32 R20, R4, R12, R20 ;  /* 0x0000000c0414723c */ /* 0x008fe20000001814 */
[----:B------:R-:W-:Y:S02]  /*12380*/  IMAD.MOV.U32 R19, RZ, RZ, R12 ;  /* 0x000000ffff137224 */ /* 0x000fe400078e000c */
[----:B------:R-:W-:Y:S11]  /*12390*/  IMAD.MOV.U32 R18, RZ, RZ, R13 ;  /* 0x000000ffff127224 */ /* 0x000ff600078e000d */
[----:B------:R-:W-:Y:S09]  /*123a0*/  @!UPT UIADD3 URZ, URZ, URZ, URZ ;  /* 0x0000003f3f3ff290 */ /* 0x000ff2000fffe03f */
[----:B------:R-:W-:Y:S01]  /*123b0*/  STL.64 [R1+0xf0], R20 ;  /* 0x0000f01401007387 */ /* 0x000fe20000100a00 */
[----:B------:R-:W3:Y:S02]  /*123c0*/  LDL.LU R11, [R1+0xce0] ;  /* 0x000ce000010b7983 */ /* 0x000ee40000300800 */
[----:B------:R-:W2:Y:S02]  /*123d0*/  LDL.LU R10, [R1+0xcdc] ;  /* 0x000cdc00010a7983 */ /* 0x000ea40000300800 */
[----:B------:R0:W-:Y:S01]  /*123e0*/  STL.64 [R1+0xc88], R16 ;  /* 0x000c881001007387 */ /* 0x0001e20000100a00 */
[----:B------:R-:W2:Y:S01]  /*123f0*/  LDL.LU R12, [R1+0x2a0] ;  /* 0x0002a000010c7983 */ /* 0x000ea20000300800 */
[----:B------:R-:W2:Y:S02]  /*12400*/  LDL.LU R13, [R1+0x2a4] ;  /* 0x0002a400010d7983 */ /* 0x000ea40000300800 */
[----:B------:R-:W2:Y:S02]  /*12410*/  LDL.LU R14, [R1+0x2a8] ;  /* 0x0002a800010e7983 */ /* 0x000ea40000300800 */
[----:B------:R-:W2:Y:S02]  /*12420*/  LDL.LU R15, [R1+0x2ac] ;  /* 0x0002ac00010f7983 */ /* 0x000ea40000300800 */
[----:B0-----:R-:W-:-:S02]  /*12430*/  IMAD.MOV.U32 R16, RZ, RZ, R9 ;  /* 0x000000ffff107224 */ /* 0x001fc400078e0009 */
[----:B------:R-:W3:Y:S01]  /*12440*/  LDL.LU R9, [R1+0xcd8] ;  /* 0x000cd80001097983 */ /* 0x000ee20000300800 */
[----:B------:R-:W-:Y:S02]  /*12450*/  IMAD.MOV.U32 R17, RZ, RZ, R8 ;  /* 0x000000ffff117224 */ /* 0x000fe400078e0008 */
[----:B------:R-:W3:Y:S02]  /*12460*/  LDL.LU R8, [R1+0xcd4] ;  /* 0x000cd40001087983 */ /* 0x000ee40000300800 */
[----:B------:R-:W4:Y:S02]  /*12470*/  LDL.LU R20, [R1+0x310] ;  /* 0x0003100001147983 */ /* 0x000f240000300800 */
[----:B------:R-:W-:Y:S01]  /*12480*/  IMAD.MOV.U32 R3, RZ, RZ, R22 ;  /* 0x000000ffff037224 */ /* 0x000fe200078e0016 */
[----:B------:R-:W4:Y:S01]  /*12490*/  LDL.LU R21, [R1+0x314] ;  /* 0x0003140001157983 */ /* 0x000f220000300800 */
[----:B------:R-:W-:Y:S02]  /*124a0*/  IMAD.MOV.U32 R2, RZ, RZ, R23 ;  /* 0x000000ffff027224 */ /* 0x000fe400078e0017 */
[----:B------:R-:W4:Y:S02]  /*124b0*/  LDL.LU R22, [R1+0x318] ;  /* 0x0003180001167983 */ /* 0x000f240000300800 */
[----:B------:R-:W4:Y:S01]  /*124c0*/  LDL.LU R23, [R1+0x31c] ;  /* 0x00031c0001177983 */ /* 0x000f220000300800 */
[----:B--2---:R-:W-:Y:S01]  /*124d0*/  STL.64 [R1+0xc40], R14 ;  /* 0x000c400e01007387 */ /* 0x004fe20000100a00 */
[----:B------:R3:W-:Y:S02]  /*124e0*/  STL.64 [R1+0xc38], R12 ;  /* 0x000c380c01007387 */ /* 0x0007e40000100a00 */
[----:B---3--:R-:W-:-:S02]  /*124f0*/  IMAD.MOV.U32 R12, RZ, RZ, R9 ;  /* 0x000000ffff0c7224 */ /* 0x008fc400078e0009 */
[----:B------:R-:W-:Y:S01]  /*12500*/  IMAD.MOV.U32 R13, RZ, RZ, R10 ;  /* 0x000000ffff0d7224 */ /* 0x000fe200078e000a */
[----:B------:R-:W2:Y:S01]  /*12510*/  LDL.LU R9, [R1+0xcd0] ;  /* 0x000cd00001097983 */ /* 0x000ea20000300800 */
[----:B------:R-:W3:Y:S02]  /*12520*/  LDL.LU R10, [R1+0xccc] ;  /* 0x000ccc00010a7983 */ /* 0x000ee40000300800 */
[----:B------:R-:W-:Y:S02]  /*12530*/  IMAD.MOV.U32 R14, RZ, RZ, R11 ;  /* 0x000000ffff0e7224 */ /* 0x000fe400078e000b */
[----:B------:R-:W2:Y:S01]  /*12540*/  LDL.LU R11, [R1+0xcc8] ;  /* 0x000cc800010b7983 */ /* 0x000ea20000300800 */
[----:B------:R-:W2:Y:S03]  /*12550*/  LDL.LU R15, [R1+0x2bc] ;  /* 0x0002bc00010f7983 */ /* 0x000ea60000300800 */
[----:B--2---:R3:W-:Y:S01]  /*12560*/  STL.64 [R1+0xc68], R14 ;  /* 0x000c680e01007387 */ /* 0x0047e20000100a00 */
[----:B------:R0:W-:Y:S02]  /*12570*/  STL.64 [R1+0xc60], R12 ;  /* 0x000c600c01007387 */ /* 0x0001e40000100a00 */
[----:B---3--:R-:W-:-:S02]  /*12580*/  IMAD.MOV.U32 R14, RZ, RZ, R10 ;  /* 0x000000ffff0e7224 */ /* 0x008fc400078e000a */
[----:B0-----:R-:W-:Y:S02]  /*12590*/  IMAD.MOV.U32 R12, RZ, RZ, R8 ;  /* 0x000000ffff0c7224 */ /* 0x001fe400078e0008 */
[----:B------:R-:W-:Y:S01]  /*125a0*/  IMAD.MOV.U32 R15, RZ, RZ, R11 ;  /* 0x000000ffff0f7224 */ /* 0x000fe200078e000b */
[----:B------:R-:W2:Y:S01]  /*125b0*/  LDL.LU R8, [R1+0xcc4] ;  /* 0x000cc40001087983 */ /* 0x000ea20000300800 */
[----:B------:R-:W-:Y:S02]  /*125c0*/  IMAD.MOV.U32 R13, RZ, RZ, R9 ;  /* 0x000000ffff0d7224 */ /* 0x000fe400078e0009 */
[----:B------:R-:W3:Y:S02]  /*125d0*/  LDL.LU R9, [R1+0xcc0] ;  /* 0x000cc00001097983 */ /* 0x000ee40000300800 */
[----:B------:R-:W2:Y:S01]  /*125e0*/  LDL.LU R10, [R1+0xcbc] ;  /* 0x000cbc00010a7983 */ /* 0x000ea20000300800 */
[----:B------:R-:W2:Y:S01]  /*125f0*/  LDL.LU R11, [R1+0xcb8] ;  /* 0x000cb800010b7983 */ /* 0x000ea20000300800 */
[----:B------:R-:W-:Y:S02]  /*12600*/  STL.64 [R1+0xc80], R14 ;  /* 0x000c800e01007387 */ /* 0x000fe40000100a00 */
[----:B------:R0:W-:Y:S02]  /*12610*/  STL.64 [R1+0xc78], R12 ;  /* 0x000c780c01007387 */ /* 0x0001e40000100a00 */
[----:B0-----:R-:W2:Y:S01]  /*12620*/  LDL.LU R12, [R1+0x2f0] ;  /* 0x0002f000010c7983 */ /* 0x001ea20000300800 */
[----:B------:R-:W2:Y:S02]  /*12630*/  LDL.LU R13, [R1+0x2f4] ;  /* 0x0002f400010d7983 */ /* 0x000ea40000300800 */
[----:B------:R-:W2:Y:S02]  /*12640*/  LDL.LU R14, [R1+0x2f8] ;  /* 0x0002f800010e7983 */ /* 0x000ea40000300800 */
[----:B------:R-:W2:Y:S01]  /*12650*/  LDL.LU R15, [R1+0x2fc] ;  /* 0x0002fc00010f7983 */ /* 0x000ea20000300800 */
[----:B----4-:R-:W-:Y:S01]  /*12660*/  HMMA.16816.F32 R4, R4, R24, R20 ;  /* 0x000000180404723c */ /* 0x010fe20000001814 */
[----:B--2---:R3:W-:Y:S01]  /*12670*/  STL.64 [R1+0xc98], R14 ;  /* 0x000c980e01007387 */ /* 0x0047e20000100a00 */
[----:B------:R0:W-:Y:S02]  /*12680*/  STL.64 [R1+0xc90], R12 ;  /* 0x000c900c01007387 */ /* 0x0001e40000100a00 */
[----:B---3--:R-:W-:-:S02]  /*12690*/  IMAD.MOV.U32 R14, RZ, RZ, R9 ;  /* 0x000000ffff0e7224 */ /* 0x008fc400078e0009 */
[----:B0-----:R-:W-:Y:S02]  /*126a0*/  IMAD.MOV.U32 R12, RZ, RZ, R11 ;  /* 0x000000ffff0c7224 */ /* 0x001fe400078e000b */
[----:B------:R-:W-:Y:S02]  /*126b0*/  IMAD.MOV.U32 R13, RZ, RZ, R10 ;  /* 0x000000ffff0d7224 */ /* 0x000fe400078e000a */
[----:B------:R-:W-:Y:S02]  /*126c0*/  IMAD.MOV.U32 R15, RZ, RZ, R8 ;  /* 0x000000ffff0f7224 */ /* 0x000fe400078e0008 */
[----:B------:R-:W0:Y:S04]  /*126d0*/  LDSM.16.MT88.4 R8, [R29+0x6100] ;  /* 0x006100001d08783b */ /* 0x000e280000004200 */
[----:B------:R-:W-:Y:S01]  /*126e0*/  STL [R1+0xb70], R2 ;  /* 0x000b700201007387 */ /* 0x000fe20000100800 */
[----:B------:R-:W-:Y:S03]  /*126f0*/  STL [R1+0xb58], R3 ;  /* 0x000b580301007387 */ /* 0x000fe60000100800 */
[----:B0-----:R-:W-:Y:S01]  /*12700*/  STL.64 [R1+0xb00], R10 ;  /* 0x000b000a01007387 */ /* 0x001fe20000100a00 */
[----:B------:R0:W-:Y:S02]  /*12710*/  STL.64 [R1+0xaf8], R8 ;  /* 0x000af80801007387 */ /* 0x0001e40000100a00 */
[----:B0-----:R-:W-:-:S02]  /*12720*/  IMAD.MOV.U32 R8, RZ, RZ, R0 ;  /* 0x000000ffff087224 */ /* 0x001fc400078e0000 */
[----:B------:R-:W-:Y:S01]  /*12730*/  IMAD.MOV.U32 R9, RZ, RZ, R28 ;  /* 0x000000ffff097224 */ /* 0x000fe200078e001c */
[----:B------:R-:W2:Y:S01]  /*12740*/  LDL.LU R0, [R1+0xcb4] ;  /* 0x000cb40001007983 */ /* 0x000ea20000300800 */
[----:B------:R-:W3:Y:S02]  /*12750*/  LDL.LU R28, [R1+0xcb0] ;  /* 0x000cb000011c7983 */ /* 0x000ee40000300800 */
[----:B------:R-:W4:Y:S02]  /*12760*/  LDL R10, [R1+0x38] ;  /* 0x00003800010a7983 */ /* 0x000f240000100800 */
[----:B------:R-:W4:Y:S01]  /*12770*/  LDL R11, [R1+0x3c] ;  /* 0x00003c00010b7983 */ /* 0x000f220000100800 */
[----:B------:R-:W2:Y:S01]  /*12780*/  LDL.LU.64 R22, [R1+0xca8] ;  /* 0x000ca80001167983 */ /* 0x000ea20000300a00 */
[----:B------:R-:W2:Y:S02]  /*12790*/  LDL.LU.64 R20, [R1+0xca0] ;  /* 0x000ca00001147983 */ /* 0x000ea40000300a00 */
[----:B------:R-:W-:Y:S02]  /*127a0*/  STL.64 [R1+0xe0], R4 ;  /* 0x0000e00401007387 */ /* 0x000fe40000100a00 */
[----:B------:R-:W-:Y:S02]  /*127b0*/  STL.64 [R1+0xe8], R6 ;  /* 0x0000e80601007387 */ /* 0x000fe40000100a00 */
[----:B------:R-:W0:Y:S04]  /*127c0*/  LDSM.16.MT88.4 R4, [R29+0x6180] ;  /* 0x006180001d04783b */ /* 0x000e280000004200 */
[----:B0-----:R-:W-:Y:S01]  /*127d0*/  STL.64 [R1+0xa88], R6 ;  /* 0x000a880601007387 */ /* 0x001fe20000100a00 */
[----:B------:R0:W-:Y:S02]  /*127e0*/  STL.64 [R1+0xa80], R4 ;  /* 0x000a800401007387 */ /* 0x0001e40000100a00 */
[----:B0-----:R-:W-:-:S02]  /*127f0*/  IMAD.MOV.U32 R4, RZ, RZ, R19 ;  /* 0x000000ffff047224 */ /* 0x001fc400078e0013 */
[----:B------:R-:W-:Y:S01]  /*12800*/  IMAD.MOV.U32 R5, RZ, RZ, R18 ;  /* 0x000000ffff057224 */ /* 0x000fe200078e0012 */
[----:B------:R-:W-:Y:S01]  /*12810*/  STL [R1+0x934], R29 ;  /* 0x0009341d01007387 */ /* 0x000fe20000100800 */
[C---:B--2---:R-:W-:Y:S03]  /*12820*/  HMMA.16816.F32 R16, R20.reuse, R16, R12 ;  /* 0x000000101410723c */ /* 0x044fe6000000180c */
[----:B------:R-:W2:Y:S01]  /*12830*/  LDL.LU.64 R14, [R1+0xc98] ;  /* 0x000c9800010e7983 */ /* 0x000ea20000300a00 */
[----:B------:R-:W2:Y:S11]  /*12840*/  LDL.LU.64 R12, [R1+0xc90] ;  /* 0x000c9000010c7983 */ /* 0x000eb60000300a00 */
[----:B------:R-:W-:Y:S08]  /*12850*/  @!UPT UIADD3 URZ, URZ, URZ, URZ ;  /* 0x0000003f3f3ff290 */ /* 0x000ff0000fffe03f */
        /* <DEDUP_REMOVED lines=18> */
[C---:B--2---:R-:W-:Y:S11]  /*12980*/  HMMA.16816.F32 R16, R20.reuse, R8, R16 ;  /* 0x000000081410723c */ /* 0x044ff60000001810 */
[----:B------:R-:W-:Y:S11]  /*12990*/  @!UPT UIADD3 URZ, URZ, URZ, URZ ;  /* 0x0000003f3f3ff290 */ /* 0x000ff6000fffe03f */
[----:B------:R-:W-:Y:S01]  /*129a0*/  @!UPT UIADD3 URZ, URZ, URZ, URZ ;  /* 0x0000003f3f3ff290 */ /* 0x000fe2000fffe03f */
[----:B------:R0:W-:Y:S01]  /*129b0*/  STL.64 [R1+0xa0], R16 ;  /* 0x0000a01001007387 */ /* 0x0001e20000100a00 */
[----:B------:R-:W-:Y:S03]  /*129c0*/  STL.64 [R1+0xa8], R18 ;  /* 0x0000a81201007387 */ /* 0x000fe60000100a00 */
[----:B0-----:R-:W2:Y:S01]  /*129d0*/  LDL.LU.64 R16, [R1+0xc48] ;  /* 0x000c480001107983 */ /* 0x001ea20000300a00 */
[----:B----4-:R0:W-:Y:S02]  /*129e0*/  STL.64 [R1+0xbd0], R10 ;  /* 0x000bd00a01007387 */ /* 0x0101e40000100a00 */
[----:B------:R-:W4:Y:S02]  /*129f0*/  LDL.LU R8, [R1+0x290] ;  /* 0x0002900001087983 */ /* 0x000f240000300800 */
[----:B------:R-:W4:Y:S02]  /*12a00*/  LDL.LU R9, [R1+0x294] ;  /* 0x0002940001097983 */ /* 0x000f240000300800 */
[----:B0-----:R-:W-:Y:S01]  /*12a10*/  IMAD.MOV.U32 R11, RZ, RZ, R0 ;  /* 0x000000ffff0b7224 */ /* 0x001fe200078e0000 */
[----:B--2---:R-:W-:Y:S01]  /*12a20*/  HMMA.16816.F32 R16, R20, R16, R12 ;  /* 0x000000101410723c */ /* 0x004fe2000000180c */
[----:B------:R-:W2:Y:S01]  /*12a30*/  LDL.LU.64 R14, [R1+0xc40] ;  /* 0x000c4000010e7983 */ /* 0x000ea20000300a00 */
[----:B------:R-:W2:Y:S11]  /*12a40*/  LDL.LU.64 R12, [R1+0xc38] ;  /* 0x000c3800010c7983 */ /* 0x000eb60000300a00 */
[----:B------:R-:W-:Y:S10]  /*12a50*/  @!UPT UIADD3 URZ, URZ, URZ, URZ ;  /* 0x0000003f3f3ff290 */ /* 0x000ff4000fffe03f */
[----:B------:R0:W-:Y:S01]  /*12a60*/  STL [R1+0x90], R16 ;  /* 0x0000901001007387 */ /* 0x0001e20000100800 */
[----:B------:R-:W-:-:S03]  /*12a70*/  IMAD.MOV.U32 R0, RZ, RZ, R17 ;  /* 0x000000ffff007224 */ /* 0x000fc600078e0011 */
[----:B0-----:R-:W2:Y:S01]  /*12a80*/  LDL.LU.64 R16, [R1+0xc30] ;  /* 0x000c300001107983 */ /* 0x001ea20000300a00 */
[----:B---3--:R-:W-:Y:S02]  /*12a90*/  IMAD.MOV.U32 R10, RZ, RZ, R28 ;  /* 0x000000ffff0a7224 */ /* 0x008fe400078e001c */
[----:B------:R-:W-:Y:S02]  /*12aa0*/  IMAD.MOV.U32 R29, RZ, RZ, R18 ;  /* 0x000000ffff1d7224 */ /* 0x000fe400078e0012 */
[----:B------:R-:W-:-:S03]  /*12ab0*/  IMAD.MOV.U32 R28, RZ, RZ, R19 ;  /* 0x000000ffff1c7224 */ /* 0x000fc600078e0013 */
[C---:B----4-:R-:W-:Y:S01]  /*12ac0*/  HMMA.16816.F32 R4, R20.reuse, R4, R8 ;  /* 0x000000041404723c */ /* 0x050fe20000001808 */
[----:B------:R0:W-:Y:S01]  /*12ad0*/  STL [R1+0xa50], R0 ;  /* 0x000a500001007387 */ /* 0x0001e20000100800 */
[----:B------:R1:W-:Y:S11]  /*12ae0*/  STL [R1+0xa4c], R29 ;  /* 0x000a4c1d01007387 */ /* 0x0003f60000100800 */
[----:B------:R-:W-:Y:S11]  /*12af0*/  @!UPT UIADD3 URZ, URZ, URZ, URZ ;  /* 0x0000003f3f3ff290 */ /* 0x000ff6000fffe03f */
[----:B0-----:R-:W-:Y:S02]  /*12b00*/  IMAD.MOV.U32 R0, RZ, RZ, R4 ;  /* 0x000000ffff007224 */ /* 0x001fe400078e0004 */
[----:B-1----:R-:W-:Y:S01]  /*12b10*/  IMAD.MOV.U32 R29, RZ, RZ, R5 ;  /* 0x000000ffff1d7224 */ /* 0x002fe200078e0005 */
[C---:B--2---:R-:W-:Y:S01]  /*12b20*/  HMMA.16816.F32 R16, R20.reuse, R16, R12 ;  /* 0x000000101410723c */ /* 0x044fe2000000180c */
[----:B------:R-:W2:Y:S01]  /*12b30*/  LDL.LU.64 R14, [R1+0xc28] ;  /* 0x000c2800010e7983 */ /* 0x000ea20000300a00 */
[----:B------:R-:W2:Y:S11]  /*12b40*/  LDL.LU.64 R12, [R1+0xc20] ;  /* 0x000c2000010c7983 */ /* 0x000eb60000300a00 */
[----:B------:R-:W-:Y:S10]  /*12b50*/  @!UPT UIADD3 URZ, URZ, URZ, URZ ;  /* 0x0000003f3f3ff290 */ /* 0x000ff4000fffe03f */
[----:B------:R-:W-:Y:S01]  /*12b60*/  STL.64 [R1+0x80], R16 ;  /* 0x0000801001007387 */ /* 0x000fe20000100a00 */
[----:B------:R0:W-:Y:S03]  /*12b70*/  STL.64 [R1+0x88], R18 ;  /* 0x0000881201007387 */ /* 0x0001e60000100a00 */
[----:B0-----:R-:W3:Y:S01]  /*12b80*/  LDL.LU.64 R18, [R1+0xc18] ;  /* 0x000c180001127983 */ /* 0x001ee20000300a00 */
[----:B------:R-:W3:Y:S02]  /*12b90*/  LDL.LU.64 R16, [R1+0xc10] ;  /* 0x000c100001107983 */ /* 0x000ee40000300a00 */
[----:B------:R0:W-:Y:S02]  /*12ba0*/  STL.64 [R1+0x78], R6 ;  /* 0x0000780601007387 */ /* 0x0001e40000100a00 */
[----:B------:R-:W-:Y:S01]  /*12bb0*/  STL.64 [R1+0xc00], R26 ;  /* 0x000c001a01007387 */ /* 0x000fe20000100a00 */
[----:B------:R-:W4:Y:S01]  /*12bc0*/  LDL.LU R4, [R1+0x1f0] ;  /* 0x0001f00001047983 */ /* 0x000f220000300800 */
[----:B------:R-:W4:Y:S03]  /*12bd0*/  LDL.LU R5, [R1+0x1f4] ;  /* 0x0001f40001057983 */ /* 0x000f260000300800 */
[----:B0-----:R-:W3:Y:S01]  /*12be0*/  LDL.LU R6, [R1+0x1f8] ;  /* 0x0001f80001067983 */ /* 0x001ee20000300800 */
[----:B------:R-:W3:Y:S01]  /*12bf0*/  LDL.LU R7, [R1+0x1fc] ;  /* 0x0001fc0001077983 */ /* 0x000ee20000300800 */
[----:B--2---:R-:W-:Y:S02]  /*12c00*/  HMMA.16816.F32 R20, R20, R24, R12 ;  /* 0x000000181414723c */ /* 0x004fe4000000180c */
[----:B---3--:R0:W-:Y:S01]  /*12c10*/  STL.64 [R1+0xb90], R6 ;  /* 0x000b900601007387 */ /* 0x0081e20000100a00 */
[----:B----4-:R-:W-:Y:S02]  /*12c20*/  STL.64 [R1+0xb88], R4 ;  /* 0x000b880401007387 */ /* 0x010fe40000100a00 */
[----:B------:R-:W2:Y:S02]  /*12c30*/  LDL.LU R12, [R1+0x200] ;  /* 0x00020000010c7983 */ /* 0x000ea40000300800 */
[----:B------:R-:W2:Y:S01]  /*12c40*/  LDL.LU R13, [R1+0x204] ;  /* 0x00020400010d7983 */ /* 0x000ea20000300800 */
[----:B------:R-:W3:Y:S01]  /*12c50*/  LDL.LU R14, [R1+0x208] ;  /* 0x00020800010e7983 */ /* 0x000ee20000300800 */
[----:B------:R-:W3:Y:S02]  /*12c60*/  LDL.LU R15, [R1+0x20c] ;  /* 0x00020c00010f7983 */ /* 0x000ee40000300800 */
[----:B------:R-:W4:Y:S02]  /*12c70*/  LDL.64 R10, [R1+0x48] ;  /* 0x00004800010a7983 */ /* 0x000f240000100a00 */
[----:B----4-:R1:W-:Y:S01]  /*12c80*/  STL.64 [R1+0xbe8], R10 ;  /* 0x000be80a01007387 */ /* 0x0103e20000100a00 */
[----:B---3--:R-:W-:Y:S02]  /*12c90*/  STL.64 [R1+0xba0], R14 ;  /* 0x000ba00e01007387 */ /* 0x008fe40000100a00 */
[----:B--2---:R-:W-:Y:S02]  /*12ca0*/  STL.64 [R1+0xb98], R12 ;  /* 0x000b980c01007387 */ /* 0x004fe40000100a00 */
[----:B0-----:R-:W2:Y:S01]  /*12cb0*/  LDL R6, [R1+0x18] ;  /* 0x0000180001067983 */ /* 0x001ea20000100800 */
[----:B------:R-:W2:Y:S04]  /*12cc0*/  LDL R7, [R1+0x1c] ;  /* 0x00001c0001077983 */ /* 0x000ea80000100800 */
[----:B-1----:R-:W3:Y:S04]  /*12cd0*/  LDL R10, [R1+0x58] ;  /* 0x00005800010a7983 */ /* 0x002ee80000100800 */
[----:B------:R-:W3:Y:S01]  /*12ce0*/  LDL R11, [R1+0x5c] ;  /* 0x00005c00010b7983 */ /* 0x000ee20000100800 */
[----:B------:R-:W4:Y:S02]  /*12cf0*/  LDL.LU R24, [R1+0x270] ;  /* 0x0002700001187983 */ /* 0x000f240000300800 */
[----:B------:R-:W4:Y:S02]  /*12d00*/  LDL.LU R25, [R1+0x274] ;  /* 0x0002740001197983 */ /* 0x000f240000300800 */
[----:B------:R-:W4:Y:S01]  /*12d10*/  LDL.LU R26, [R1+0x278] ;  /* 0x00027800011a7983 */ /* 0x000f220000300800 */
[----:B------:R-:W4:Y:S04]  /*12d20*/  LDL.LU R27, [R1+0x27c] ;  /* 0x00027c00011b7983 */ /* 0x000f280000300800 */
[----:B---3--:R0:W-:Y:S04]  /*12d30*/  STL.64 [R1+0xc08], R10 ;  /* 0x000c080a01007387 */ /* 0x0081e80000100a00 */
[----:B0-----:R-:W4:Y:S01]  /*12d40*/  LDL.64 R10, [R1+0x68] ;  /* 0x00006800010a7983 */ /* 0x001f220000100a00 */
[----:B--2---:R0:W-:Y:S03]  /*12d50*/  STL.64 [R1+0xba8], R6 ;  /* 0x000ba80601007387 */ /* 0x0041e60000100a00 */
[----:B0-----:R-:W2:Y:S04]  /*12d60*/  LDL.64 R6, [R1+0x28] ;  /* 0x0000280001067983 */ /* 0x001ea80000100a00 */
[----:B--2---:R0:W-:Y:S01]  /*12d70*/  STL.64 [R1+0xbc8], R6 ;  /* 0x000bc80601007387 */ /* 0x0041e20000100a00 */
[----:B------:R-:W2:Y:S02]  /*12d80*/  LDL.LU R4, [R1+0x240] ;  /* 0x0002400001047983 */ /* 0x000ea40000300800 */
[----:B------:R-:W2:Y:S01]  /*12d90*/  LDL.LU R5, [R1+0x244] ;  /* 0x0002440001057983 */ /* 0x000ea20000300800 */
[----:B0-----:R-:W3:Y:S01]  /*12da0*/  LDL.LU R6, [R1+0x248] ;  /* 0x0002480001067983 */ /* 0x001ee20000300800 */
[----:B------:R-:W3:Y:S03]  /*12db0*/  LDL.LU R7, [R1+0x24c] ;  /* 0x00024c0001077983 */ /* 0x000ee60000300800 */
[----:B---3--:R-:W-:Y:S01]  /*12dc0*/  STL.64 [R1+0xbe0], R6 ;  /* 0x000be00601007387 */ /* 0x008fe20000100a00 */
[----:B--2---:R0:W-:Y:S03]  /*12dd0*/  STL.64 [R1+0xbd8], R4 ;  /* 0x000bd80401007387 */ /* 0x0041e60000100a00 */
[----:B0-----:R-:W2:Y:S01]  /*12de0*/  LDL.LU R4, [R1+0x250] ;  /* 0x0002500001047983 */ /* 0x001ea20000300800 */
[----:B------:R-:W2:Y:S02]  /*12df0*/  LDL.LU R5, [R1+0x254] ;  /* 0x0002540001057983 */ /* 0x000ea40000300800 */
[----:B------:R-:W3:Y:S02]  /*12e00*/  LDL.LU R6, [R1+0x258] ;  /* 0x0002580001067983 */ /* 0x000ee40000300800 */
[----:B------:R-:W3:Y:S02]  /*12e10*/  LDL.LU R7, [R1+0x25c] ;  /* 0x00025c0001077983 */ /* 0x000ee40000300800 */
[----:B---3--:R-:W-:Y:S01]  /*12e20*/  STL.64 [R1+0xbf8], R6 ;  /* 0x000bf80601007387 */ /* 0x008fe20000100a00 */
[----:B--2---:R0:W-:Y:S03]  /*12e30*/  STL.64 [R1+0xbf0], R4 ;  /* 0x000bf00401007387 */ /* 0x0041e60000100a00 */
[----:B0-----:R-:W2:Y:S01]  /*12e40*/  LDL.LU R4, [R1+0x260] ;  /* 0x0002600001047983 */ /* 0x001ea20000300800 */
[----:B------:R-:W2:Y:S02]  /*12e50*/  LDL.LU R5, [R1+0x264] ;  /* 0x0002640001057983 */ /* 0x000ea40000300800 */
[----:B------:R-:W2:Y:S02]  /*12e60*/  LDL.LU R6, [R1+0x268] ;  /* 0x0002680001067983 */ /* 0x000ea40000300800 */
[----:B------:R-:W2:Y:S01]  /*12e70*/  LDL.LU R7, [R1+0x26c] ;  /* 0x00026c0001077983 */ /* 0x000ea20000300800 */
[----:B------:R-:W3:Y:S01]  /*12e80*/  LDL.LU R12, [R1+0x210] ;  /* 0x00021000010c7983 */ /* 0x000ee20000300800 */
[----:B------:R-:W3:Y:S02]  /*12e90*/  LDL.LU R13, [R1+0x214] ;  /* 0x00021400010d7983 */ /* 0x000ee40000300800 */
[----:B------:R-:W2:Y:S02]  /*12ea0*/  LDL.LU R14, [R1+0x218] ;  /* 0x00021800010e7983 */ /* 0x000ea40000300800 */
[----:B------:R-:W2:Y:S01]  /*12eb0*/  LDL.LU R15, [R1+0x21c] ;  /* 0x00021c00010f7983 */ /* 0x000ea20000300800 */
[----:B----4-:R-:W-:Y:S01]  /*12ec0*/  HMMA.16816.F32 R24, R16, R10, R24 ;  /* 0x0000000a1018723c */ /* 0x010fe20000001818 */
[----:B--2---:R-:W-:Y:S01]  /*12ed0*/  STL.64 [R1+0xbb8], R14 ;  /* 0x000bb80e01007387 */ /* 0x004fe20000100a00 */
[----:B---3--:R0:W-:Y:S03]  /*12ee0*/  STL.64 [R1+0xbb0], R12 ;  /* 0x000bb00c01007387 */ /* 0x0081e60000100a00 */
[----:B0-----:R-:W2:Y:S01]  /*12ef0*/  LDL.LU R12, [R1+0x230] ;  /* 0x00023000010c7983 */ /* 0x001ea20000300800 */
[----:B------:R-:W2:Y:S02]  /*12f00*/  LDL.LU R13, [R1+0x234] ;  /* 0x00023400010d7983 */ /* 0x000ea40000300800 */
[----:B------:R-:W2:Y:S02]  /*12f10*/  LDL.LU R14, [R1+0x238] ;  /* 0x00023800010e7983 */ /* 0x000ea40000300800 */
[----:B------:R-:W2:Y:S01]  /*12f20*/  LDL.LU R15, [R1+0x23c] ;  /* 0x00023c00010f7983 */ /* 0x000ea20000300800 */
[----:B------:R0:W-:Y:S01]  /*12f30*/  STL.64 [R1+0x9f0], R22 ;  /* 0x0009f01601007387 */ /* 0x0001e20000100a00 */
[----:B------:R1:W-:Y:S03]  /*12f40*/  STL.64 [R1+0x9e8], R20 ;  /* 0x0009e81401007387 */ /* 0x0003e60000100a00 */
[----:B0-----:R-:W3:Y:S01]  /*12f50*/  LDL.LU R22, [R1+0x8] ;  /* 0x0000080001167983 */ /* 0x001ee20000300800 */
[----:B------:R-:W3:Y:S02]  /*12f60*/  LDL.LU R23, [R1+0xc] ;  /* 0x00000c0001177983 */ /* 0x000ee40000300800 */
[----:B-1----:R-:W-:-:S02]  /*12f70*/  IMAD.MOV.U32 R21, RZ, RZ, R10 ;  /* 0x000000ffff157224 */ /* 0x002fc400078e000a */
[----:B------:R-:W-:Y:S02]  /*12f80*/  IMAD.MOV.U32 R20, RZ, RZ, R11 ;  /* 0x000000ffff147224 */ /* 0x000fe400078e000b */
[----:B------:R-:W4:Y:S01]  /*12f90*/  LDL.LU.64 R10, [R1+0xc08] ;  /* 0x000c0800010a7983 */ /* 0x000f220000300a00 */
[----:B------:R-:W-:Y:S02]  /*12fa0*/  STL.64 [R1+0x2c0], R24 ;  /* 0x0002c01801007387 */ /* 0x000fe40000100a00 */
[----:B------:R0:W-:Y:S02]  /*12fb0*/  STL.64 [R1+0x2c8], R26 ;  /* 0x0002c81a01007387 */ /* 0x0001e40000100a00 */
[----:B0-----:R-:W2:Y:S01]  /*12fc0*/  LDL.LU.64 R26, [R1+0xc00] ;  /* 0x000c0000011a7983 */ /* 0x001ea20000300a00 */
[----:B------:R-:W-:Y:S01]  /*12fd0*/  STL [R1+0x938], R24 ;  /* 0x0009381801007387 */ /* 0x000fe20000100800 */
[----:B----4-:R-:W-:Y:S02]  /*12fe0*/  HMMA.16816.F32 R8, R16, R10, R4 ;  /* 0x0000000a1008723c */ /* 0x010fe40000001804 */
[----:B------:R-:W4:Y:S01]  /*12ff0*/  LDL.LU.64 R6, [R1+0xbf8] ;  /* 0x000bf80001067983 */ /* 0x000f220000300a00 */
[----:B------:R-:W4:Y:S11]  /*13000*/  LDL.LU.64 R4, [R1+0xbf0] ;  /* 0x000bf00001047983 */ /* 0x000f360000300a00 */
[----:B------:R-:W-:Y:S09]  /*13010*/  @!UPT UIADD3 URZ, URZ, URZ, URZ ;  /* 0x0000003f3f3ff290 */ /* 0x000ff2000fffe03f */
[----:B------:R-:W-:Y:S01]  /*13020*/  STL.64 [R1+0x2b0], R8 ;  /* 0x0002b00801007387 */ /* 0x000fe20000100a00 */
[----:B------:R0:W-:Y:S03]  /*13030*/  STL.64 [R1+0x2b8], R10 ;  /* 0x0002b80a01007387 */ /* 0x0001e60000100a00 */
[----:B0-----:R-:W4:Y:S01]  /*13040*/  LDL.LU.64 R10, [R1+0xbe8] ;  /* 0x000be800010a7983 */ /* 0x001f220000300a00 */
[----:B------:R-:W-:-:S05]  /*13050*/  IMAD.MOV.U32 R25, RZ, RZ, R8 ;  /* 0x000000ffff197224 */ /* 0x000fca00078e0008 */
[----:B------:R0:W-:Y:S01]  /*13060*/  STL [R1+0x93c], R25 ;  /* 0x00093c1901007387 */ /* 0x0001e20000100800 */
[C---:B----4-:R-:W-:Y:S01]  /*13070*/  HMMA.16816.F32 R4, R16.reuse, R10, R4 ;  /* 0x0000000a1004723c */ /* 0x050fe20000001804 */
[----:B------:R-:W-:Y:S02]  /*13080*/  IMAD.MOV.U32 R3, RZ, RZ, R10 ;  /* 0x000000ffff037224 */ /* 0x000fe400078e000a */
[----:B0-----:R-:W-:Y:S11]  /*13090*/  IMAD.MOV.U32 R25, RZ, RZ, R11 ;  /* 0x000000ffff197224 */ /* 0x001ff600078e000b */
[----:B------:R-:W-:Y:S09]  /*130a0*/  @!UPT UIADD3 URZ, URZ, URZ, URZ ;  /* 0x0000003f3f3ff290 */ /* 0x000ff2000fffe03f */
[----:B------:R-:W-:Y:S01]  /*130b0*/  STL.64 [R1+0x2f0], R4 ;  /* 0x0002f00401007387 */ /* 0x000fe20000100a00 */
[----:B------:R0:W-:Y:S03]  /*130c0*/  STL.64 [R1+0x2f8], R6 ;  /* 0x0002f80601007387 */ /* 0x0001e60000100a00 */
[----:B0-----:R-:W4:Y:S01]  /*130d0*/  LDL.LU.64 R6, [R1+0xbe0] ;  /* 0x000be00001067983 */ /* 0x001f220000300a00 */
[----:B------:R-:W4:Y:S02]  /*130e0*/  LDL.LU.64 R4, [R1+0xbd8] ;  /* 0x000bd80001047983 */ /* 0x000f240000300a00 */
[----:B------:R-:W4:Y:S02]  /*130f0*/  LDL.LU.64 R10, [R1+0xbd0] ;  /* 0x000bd000010a7983 */ /* 0x000f240000300a00 */
[C---:B----4-:R-:W-:Y:S11]  /*13100*/  HMMA.16816.F32 R4, R16.reuse, R10, R4 ;  /* 0x0000000a1004723c */ /* 0x050ff60000001804 */
[----:B------:R-:W-:Y:S11]  /*13110*/  @!UPT UIADD3 URZ, URZ, URZ, URZ ;  /* 0x0000003f3f3ff290 */ /* 0x000ff6000fffe03f */
[----:B------:R-:W-:Y:S01]  /*13120*/  @!UPT UIADD3 URZ, URZ, URZ, URZ ;  /* 0x0000003f3f3ff290 */ /* 0x000fe2000fffe03f */
[----:B------:R-:W-:Y:S01]  /*13130*/  STL.64 [R1+0x2e0], R4 ;  /* 0x0002e00401007387 */ /* 0x000fe20000100a00 */
[----:B------:R0:W-:Y:S03]  /*13140*/  STL.64 [R1+0x2e8], R6 ;  /* 0x0002e80601007387 */ /* 0x0001e60000100a00 */
[----:B0-----:R-:W2:Y:S01]  /*13150*/  LDL.LU.64 R6, [R1+0xbc8] ;  /* 0x000bc80001067983 */ /* 0x001ea20000300a00 */
[----:B------:R0:W-:Y:S02]  /*13160*/  STL.64 [R1+0xb50], R10 ;  /* 0x000b500a01007387 */ /* 0x0001e40000100a00 */
[----:B------:R-:W4:Y:S02]  /*13170*/  LDL.LU R8, [R1+0x1c0] ;  /* 0x0001c00001087983 */ /* 0x000f240000300800 */
[----:B------:R-:W4:Y:S01]  /*13180*/  LDL.LU R9, [R1+0x1c4] ;  /* 0x0001c40001097983 */ /* 0x000f220000300800 */
[----:B0-----:R-:W3:Y:S01]  /*13190*/  LDL.LU R10, [R1+0x1c8] ;  /* 0x0001c800010a7983 */ /* 0x001ee20000300800 */
[----:B------:R-:W3:Y:S01]  /*131a0*/  LDL.LU R11, [R1+0x1cc] ;  /* 0x0001cc00010b7983 */ /* 0x000ee20000300800 */
[----:B--2---:R-:W-:Y:S01]  /*131b0*/  HMMA.16816.F32 R12, R16, R6, R12 ;  /* 0x00000006100c723c */ /* 0x004fe2000000180c */
[----:B------:R-:W-:-:S02]  /*131c0*/  IMAD.MOV.U32 R2, RZ, RZ, R6 ;  /* 0x000000ffff027224 */ /* 0x000fc400078e0006 */
[----:B------:R-:W-:Y:S01]  /*131d0*/  IMAD.MOV.U32 R24, RZ, RZ, R7 ;  /* 0x000000ffff187224 */ /* 0x000fe200078e0007 */
[----:B---3--:R0:W-:Y:S01]  /*131e0*/  STL.64 [R1+0xb68], R10 ;  /* 0x000b680a01007387 */ /* 0x0081e20000100a00 */
[----:B----4-:R1:W-:Y:S02]  /*131f0*/  STL.64 [R1+0xb60], R8 ;  /* 0x000b600801007387 */ /* 0x0103e40000100a00 */
[----:B0-----:R-:W-:Y:S01]  /*13200*/  IMAD.MOV.U32 R10, RZ, RZ, R26 ;  /* 0x000000ffff0a7224 */ /* 0x001fe200078e001a */
[----:B-1----:R-:W2:Y:S01]  /*13210*/  LDL.LU R8, [R1+0x1d0] ;  /* 0x0001d00001087983 */ /* 0x002ea20000300800 */
[----:B------:R-:W2:Y:S02]  /*13220*/  LDL.LU R9, [R1+0x1d4] ;  /* 0x0001d40001097983 */ /* 0x000ea40000300800 */
[----:B------:R-:W3:Y:S02]  /*13230*/  LDL.LU R26, [R1+0xbc4] ;  /* 0x000bc400011a7983 */ /* 0x000ee40000300800 */
[----:B------:R-:W-:-:S02]  /*13240*/  IMAD.MOV.U32 R11, RZ, RZ, R27 ;  /* 0x000000ffff0b7224 */ /* 0x000fc400078e001b */
[----:B------:R-:W3:Y:S08]  /*13250*/  LDL.LU R27, [R1+0xbc0] ;  /* 0x000bc000011b7983 */ /* 0x000ef00000300800 */
[----:B------:R-:W-:Y:S02]  /*13260*/  STL.64 [R1+0x180], R12 ;  /* 0x0001800c01007387 */ /* 0x000fe40000100a00 */
[----:B------:R0:W-:Y:S02]  /*13270*/  STL.64 [R1+0x188], R14 ;  /* 0x0001880e01007387 */ /* 0x0001e40000100a00 */
[----:B0-----:R-:W4:Y:S01]  /*13280*/  LDL.LU.64 R14, [R1+0xbb8] ;  /* 0x000bb800010e7983 */ /* 0x001f220000300a00 */
[----:B------:R-:W4:Y:S02]  /*13290*/  LDL.LU.64 R12, [R1+0xbb0] ;  /* 0x000bb000010c7983 */ /* 0x000f240000300a00 */
[----:B------:R-:W4:Y:S02]  /*132a0*/  LDL.LU.64 R6, [R1+0xba8] ;  /* 0x000ba80001067983 */ /* 0x000f240000300a00 */
[C---:B----4-:R-:W-:Y:S01]  /*132b0*/  HMMA.16816.F32 R4, R16.reuse, R6, R12 ;  /* 0x000000061004723c */ /* 0x050fe2000000180c */
[----:B------:R-:W4:Y:S01]  /*132c0*/  LDL.LU.64 R14, [R1+0xba0] ;  /* 0x000ba000010e7983 */ /* 0x000f220000300a00 */
[----:B------:R-:W4:Y:S11]  /*132d0*/  LDL.LU.64 R12, [R1+0xb98] ;  /* 0x000b9800010c7983 */ /* 0x000f360000300a00 */
[----:B------:R-:W-:Y:S10]  /*132e0*/  @!UPT UIADD3 URZ, URZ, URZ, URZ ;  /* 0x0000003f3f3ff290 */ /* 0x000ff4000fffe03f */
[----:B------:R-:W-:Y:S01]  /*132f0*/  STL.64 [R1+0x210], R4 ;  /* 0x0002100401007387 */ /* 0x000fe20000100a00 */
[----:B------:R0:W-:Y:S03]  /*13300*/  STL.64 [R1+0x218], R6 ;  /* 0x0002180601007387 */ /* 0x0001e60000100a00 */
[----:B0-----:R-:W3:Y:S01]  /*13310*/  LDL.LU.64 R6, [R1+0xb90] ;  /* 0x000b900001067983 */ /* 0x001ee20000300a00 */
[----:B------:R-:W3:Y:S01]  /*13320*/  LDL.LU.64 R4, [R1+0xb88] ;  /* 0x000b880001047983 */ /* 0x000ee20000300a00 */
[C---:B----4-:R-:W-:Y:S08]  /*13330*/  HMMA.16816.F32 R12, R16.reuse, R22, R12 ;  /* 0x00000016100c723c */ /* 0x050ff0000000180c */
[----:B---3--:R-:W-:Y:S11]  /*13340*/  HMMA.16816.F32 R4, R16, R26, R4 ;  /* 0x0000001a1004723c */ /* 0x008ff60000001804 */
[----:B------:R-:W-:Y:S04]  /*13350*/  @!UPT UIADD3 URZ, URZ, URZ, URZ ;  /* 0x0000003f3f3ff290 */ /* 0x000fe8000fffe03f */
[----:B------:R-:W-:Y:S01]  /*13360*/  STL.64 [R1+0x240], R12 ;  /* 0x0002400c01007387 */ /* 0x000fe20000100a00 */
[----:B------:R0:W-:Y:S03]  /*13370*/  STL.64 [R1+0x248], R14 ;  /* 0x0002480e01007387 */ /* 0x0001e60000100a00 */
[----:B0-----:R-:W3:Y:S01]  /*13380*/  LDL.LU.64 R14, [R1+0xb80] ;  /* 0x000b8000010e7983 */ /* 0x001ee20000300a00 */
[----:B------:R-:W3:Y:S02]  /*13390*/  LDL.LU.64 R12, [R1+0xb78] ;  /* 0x000b7800010c7983 */ /* 0x000ee40000300a00 */
[----:B------:R0:W-:Y:S02]  /*133a0*/  STL.64 [R1+0xb20], R22 ;  /* 0x000b201601007387 */ /* 0x0001e40000100a00 */
[----:B------:R-:W3:Y:S01]  /*133b0*/  LDL.LU R16, [R1+0x1e0] ;  /* 0x0001e00001107983 */ /* 0x000ee20000300800 */
[----:B------:R1:W-:Y:S01]  /*133c0*/  STL.64 [R1+0x220], R4 ;  /* 0x0002200401007387 */ /* 0x0003e20000100a00 */
[----:B------:R4:W-:Y:S02]  /*133d0*/  STL.64 [R1+0x228], R6 ;  /* 0x0002280601007387 */ /* 0x0009e40000100a00 */
[----:B------:R-:W3:Y:S02]  /*133e0*/  LDL.LU R17, [R1+0x1e4] ;  /* 0x0001e40001117983 */ /* 0x000ee40000300800 */
[----:B------:R-:W3:Y:S01]  /*133f0*/  LDL.LU R18, [R1+0x1e8] ;  /* 0x0001e80001127983 */ /* 0x000ee20000300800 */
[----:B------:R-:W3:Y:S01]  /*13400*/  LDL.LU R19, [R1+0x1ec] ;  /* 0x0001ec0001137983 */ /* 0x000ee20000300800 */
[----:B0-----:R-:W-:-:S02]  /*13410*/  IMAD.MOV.U32 R22, RZ, RZ, R21 ;  /* 0x000000ffff167224 */ /* 0x001fc400078e0015 */
[----:B------:R-:W-:Y:S01]  /*13420*/  IMAD.MOV.U32 R23, RZ, RZ, R20 ;  /* 0x000000ffff177224 */ /* 0x000fe200078e0014 */
[----:B-1----:R-:W2:Y:S01]  /*13430*/  LDL.LU R4, [R1+0x1b0] ;  /* 0x0001b00001047983 */ /* 0x002ea20000300800 */
[----:B------:R-:W2:Y:S02]  /*13440*/  LDL.LU R5, [R1+0x1b4] ;  /* 0x0001b40001057983 */ /* 0x000ea40000300800 */
[----:B----4-:R-:W4:Y:S02]  /*13450*/  LDL.LU R6, [R1+0x1b8] ;  /* 0x0001b80001067983 */ /* 0x010f240000300800 */
[----:B------:R-:W4:Y:S01]  /*13460*/  LDL.LU R7, [R1+0x1bc] ;  /* 0x0001bc0001077983 */ /* 0x000f220000300800 */
[----:B---3--:R-:W-:Y:S11]  /*13470*/  HMMA.16816.F32 R16, R12, R22, R16 ;  /* 0x000000160c10723c */ /* 0x008ff60000001810 */
[----:B------:R-:W-:Y:S11]  /*13480*/  @!UPT UIADD3 URZ, URZ, URZ, URZ ;  /* 0x0000003f3f3ff290 */ /* 0x000ff6000fffe03f */
[----:B------:R-:W-:Y:S01]  /*13490*/  @!UPT UIADD3 URZ, URZ, URZ, URZ ;  /* 0x0000003f3f3ff290 */ /* 0x000fe2000fffe03f */
[----:B------:R-:W-:Y:S01]  /*134a0*/  STL.64 [R1+0x330], R16 ;  /* 0x0003301001007387 */ /* 0x000fe20000100a00 */
[----:B------:R-:W-:Y:S02]  /*134b0*/  STL.64 [R1+0x338], R18 ;  /* 0x0003381201007387 */ /* 0x000fe40000100a00 */
[----:B------:R-:W3:Y:S02]  /*134c0*/  LDL.LU R20, [R1+0x190] ;  /* 0x0001900001147983 */ /* 0x000ee40000300800 */
[----:B------:R-:W3:Y:S01]  /*134d0*/  LDL.LU R21, [R1+0x194] ;  /* 0x0001940001157983 */ /* 0x000ee20000300800 */
[----:B------:R-:W2:Y:S01]  /*134e0*/  LDL.LU R22, [R1+0x198] ;  /* 0x0001980001167983 */ /* 0x000ea20000300800 */
[----:B------:R-:W2:Y:S03]  /*134f0*/  LDL.LU R23, [R1+0x19c] ;  /* 0x00019c0001177983 */ /* 0x000ea60000300800 */
[----:B--2---:R0:W-:Y:S01]  /*13500*/  STL.64 [R1+0xb30], R22 ;  /* 0x000b301601007387 */ /* 0x0041e20000100a00 */
[----:B---3--:R-:W-:Y:S02]  /*13510*/  STL.64 [R1+0xb28], R20 ;  /* 0x000b281401007387 */ /* 0x008fe40000100a00 */
[----:B0-----:R-:W-:-:S02]  /*13520*/  IMAD.MOV.U32 R22, RZ, RZ, R2 ;  /* 0x000000ffff167224 */ /* 0x001fc400078e0002 */
[----:B------:R-:W2:Y:S01]  /*13530*/  LDL.LU R2, [R1+0xb70] ;  /* 0x000b700001027983 */ /* 0x000ea20000300800 */
[----:B------:R-:W-:Y:S02]  /*13540*/  STL [R1+0x940], R16 ;  /* 0x0009401001007387 */ /* 0x000fe40000100800 */
[----:B------:R-:W3:Y:S02]  /*13550*/  LDL.LU.64 R18, [R1+0x58] ;  /* 0x0000580001127983 */ /* 0x000ee40000300a00 */
[----:B---3--:R-:W-:Y:S11]  /*13560*/  HMMA.16816.F32 R8, R12, R18, R8 ;  /* 0x000000120c08723c */ /* 0x008ff60000001808 */
[----:B------:R-:W-:Y:S11]  /*13570*/  @!UPT UIADD3 URZ, URZ, URZ, URZ ;  /* 0x0000003f3f3ff290 */ /* 0x000ff6000fffe03f */
[----:B------:R-:W-:Y:S01]  /*13580*/  @!UPT UIADD3 URZ, URZ, URZ, URZ ;  /* 0x0000003f3f3ff290 */ /* 0x000fe2000fffe03f */
[----:B------:R-:W-:Y:S01]  /*13590*/  STL.64 [R1+0x320], R8 ;  /* 0x0003200801007387 */ /* 0x000fe20000100a00 */
[----:B------:R0:W-:Y:S02]  /*135a0*/  STL.64 [R1+0x328], R10 ;  /* 0x0003280a01007387 */ /* 0x0001e40000100a00 */
[----:B------:R-:W-:Y:S01]  /*135b0*/  IMAD.MOV.U32 R17, RZ, RZ, R8 ;  /* 0x000000ffff117224 */ /* 0x000fe200078e0008 */
[----:B0-----:R-:W3:Y:S01]  /*135c0*/  LDL.LU.64 R10, [R1+0xb68] ;  /* 0x000b6800010a7983 */ /* 0x001ee20000300a00 */
[----:B------:R-:W3:Y:S02]  /*135d0*/  LDL.LU.64 R8, [R1+0xb60] ;  /* 0x000b600001087983 */ /* 0x000ee40000300a00 */
[----:B------:R0:W-:Y:S02]  /*135e0*/  STL.64 [R1+0xb18], R26 ;  /* 0x000b181a01007387 */ /* 0x0001e40000100a00 */
[----:B------:R-:W-:Y:S02]  /*135f0*/  IMAD.MOV.U32 R23, RZ, RZ, R24 ;  /* 0x000000ffff177224 */ /* 0x000fe400078e0018 */
[----:B------:R-:W-:-:S02]  /*13600*/  IMAD.MOV.U32 R24, RZ, RZ, R18 ;  /* 0x000000ffff187224 */ /* 0x000fc400078e0012 */
[----:B0-----:R-:W-:Y:S02]  /*13610*/  IMAD.MOV.U32 R26, RZ, RZ, R3 ;  /* 0x000000ffff1a7224 */ /* 0x001fe400078e0003 */
[----:B------:R-:W-:Y:S01]  /*13620*/  IMAD.MOV.U32 R27, RZ, RZ, R25 ;  /* 0x000000ffff1b7224 */ /* 0x000fe200078e0019 */
[----:B------:R3:W-:Y:S01]  /*13630*/  STL [R1+0xb10], R24 ;  /* 0x000b101801007387 */ /* 0x0007e20000100800 */
[----:B------:R-:W2:Y:S02]  /*13640*/  LDL.LU R3, [R1+0xb58] ;  /* 0x000b580001037983 */ /* 0x000ea40000300800 */
[----:B------:R-:W-:Y:S03]  /*13650*/  STL [R1+0x944], R17 ;  /* 0x0009441101007387 */ /* 0x000fe60000100800 */
[C---:B---3--:R-:W-:Y:S01]  /*13660*/  HMMA.16816.F32 R24, R12.reuse, R26, R8 ;  /* 0x0000001a0c18723c */ /* 0x048fe20000001808 */
[----:B------:R-:W4:Y:S11]  /*13670*/  LDL.LU.64 R10, [R1+0xb50] ;  /* 0x000b5000010a7983 */ /* 0x000f360000300a00 */
[----:B------:R-:W-:Y:S11]  /*13680*/  @!UPT UIADD3 URZ, URZ, URZ, URZ ;  /* 0x0000003f3f3ff290 */ /* 0x000ff6000fffe03f */
[----:B------:R0:W-:Y:S01]  /*13690*/  STL.64 [R1+0x310], R24 ;  /* 0x0003101801007387 */ /* 0x0001e20000100a00 */
[----:B------:R1:W-:Y:S02]  /*136a0*/  STL.64 [R1+0x318], R26 ;  /* 0x0003181a01007387 */ /* 0x0003e40000100a00 */
[----:B------:R-:W-:Y:S02]  /*136b0*/  IMAD.MOV.U32 R18, RZ, RZ, R24 ;  /* 0x000000ffff127224 */ /* 0x000fe400078e0018 */
[----:B0-----:R-:W3:Y:S01]  /*136c0*/  LDL.LU R24, [R1+0x170] ;  /* 0x0001700001187983 */ /* 0x001ee20000300800 */
[----:B------:R-:W3:Y:S02]  /*136d0*/  LDL.LU R25, [R1+0x174] ;  /* 0x0001740001197983 */ /* 0x000ee40000300800 */
[----:B-1----:R-:W2:Y:S02]  /*136e0*/  LDL.LU R26, [R1+0x178] ;  /* 0x00017800011a7983 */ /* 0x002ea40000300800 */
[----:B------:R-:W2:Y:S02]  /*136f0*/  LDL.LU R27, [R1+0x17c] ;  /* 0x00017c00011b7983 */ /* 0x000ea40000300800 */
[----:B------:R-:W-:Y:S01]  /*13700*/  IMAD.MOV.U32 R16, RZ, RZ, R19 ;  /* 0x000000ffff107224 */ /* 0x000fe200078e0013 */
[C---:B----4-:R-:W-:Y:S01]  /*13710*/  HMMA.16816.F32 R4, R12.reuse, R10, R4 ;  /* 0x0000000a0c04723c */ /* 0x050fe20000001804 */
[----:B--2---:R-:W-:Y:S01]  /*13720*/  STL.64 [R1+0xb40], R26 ;  /* 0x000b401a01007387 */ /* 0x004fe20000100a00 */
[----:B---3--:R0:W-:Y:S03]  /*13730*/  STL.64 [R1+0xb38], R24 ;  /* 0x000b381801007387 */ /* 0x0081e60000100a00 */
[----:B0-----:R-:W2:Y:S01]  /*13740*/  LDL.LU R24, [R1+0x1a0] ;  /* 0x0001a00001187983 */ /* 0x001ea20000300800 */
[----:B------:R-:W2:Y:S02]  /*13750*/  LDL.LU R25, [R1+0x1a4] ;  /* 0x0001a40001197983 */ /* 0x000ea40000300800 */
[----:B------:R-:W2:Y:S02]  /*13760*/  LDL.LU R26, [R1+0x1a8] ;  /* 0x0001a800011a7983 */ /* 0x000ea40000300800 */
[----:B------:R-:W2:Y:S01]  /*13770*/  LDL.LU R27, [R1+0x1ac] ;  /* 0x0001ac00011b7983 */ /* 0x000ea20000300800 */
[----:B------:R-:W-:Y:S11]  /*13780*/  STL [R1+0x948], R18 ;  /* 0x0009481201007387 */ /* 0x000ff60000100800 */
[----:B------:R-:W-:Y:S01]  /*13790*/  @!UPT UIADD3 URZ, URZ, URZ, URZ ;  /* 0x0000003f3f3ff290 */ /* 0x000fe2000fffe03f */
[----:B------:R0:W-:Y:S02]  /*137a0*/  STL.64 [R1+0x300], R4 ;  /* 0x0003000401007387 */ /* 0x0001e40000100a00 */
[----:B------:R1:W-:Y:S02]  /*137b0*/  STL.64 [R1+0x308], R6 ;  /* 0x0003080601007387 */ /* 0x0003e40000100a00 */
[----:B------:R-:W-:Y:S02]  /*137c0*/  IMAD.MOV.U32 R19, RZ, RZ, R4 ;  /* 0x000000ffff137224 */ /* 0x000fe400078e0004 */
[----:B0-----:R-:W3:Y:S01]  /*137d0*/  LDL.LU R4, [R1+0xf0] ;  /* 0x0000f00001047983 */ /* 0x001ee20000300800 */
[----:B------:R-:W3:Y:S02]  /*137e0*/  LDL.LU R5, [R1+0xf4] ;  /* 0x0000f40001057983 */ /* 0x000ee40000300800 */
[----:B-1----:R-:W-:Y:S02]  /*137f0*/  IMAD.MOV.U32 R6, RZ, RZ, R3 ;  /* 0x000000ffff067224 */ /* 0x002fe400078e0003 */
[----:B------:R-:W-:Y:S01]  /*13800*/  IMAD.MOV.U32 R7, RZ, RZ, R2 ;  /* 0x000000ffff077224 */ /* 0x000fe200078e0002 */
[----:B------:R-:W4:Y:S01]  /*13810*/  LDL.LU R3, [R1+0xb4c] ;  /* 0x000b4c0001037983 */ /* 0x000f220000300800 */
[----:B------:R-:W4:Y:S02]  /*13820*/  LDL.LU R2, [R1+0xb48] ;  /* 0x000b480001027983 */ /* 0x000f240000300800 */
[----:B------:R-:W4:Y:S02]  /*13830*/  LDL.LU R8, [R1+0x160] ;  /* 0x0001600001087983 */ /* 0x000f240000300800 */
[----:B------:R-:W4:Y:S01]  /*13840*/  LDL.LU R9, [R1+0x164] ;  /* 0x0001640001097983 */ /* 0x000f220000300800 */
[----:B------:R-:W4:Y:S01]  /*13850*/  LDL.LU R10, [R1+0x168] ;  /* 0x00016800010a7983 */ /* 0x000f220000300800 */
[----:B------:R-:W4:Y:S02]  /*13860*/  LDL.LU R11, [R1+0x16c] ;  /* 0x00016c00010b7983 */ /* 0x000f240000300800 */
[----:B------:R0:W-:Y:S01]  /*13870*/  STL.64 [R1+0xa98], R6 ;  /* 0x000a980601007387 */ /* 0x0001e20000100a00 */
[C---:B--2---:R-:W-:Y:S01]  /*13880*/  HMMA.16816.F32 R20, R12.reuse, R22, R24 ;  /* 0x000000160c14723c */ /* 0x044fe20000001818 */
[----:B---3--:R-:W-:Y:S01]  /*13890*/  STL.64 [R1+0xa90], R4 ;  /* 0x000a900401007387 */ /* 0x008fe20000100a00 */
[----:B0-----:R-:W2:Y:S02]  /*138a0*/  LDL.LU.64 R6, [R1+0x18] ;  /* 0x0000180001067983 */ /* 0x001ea40000300a00 */
[----:B------:R-:W-:Y:S02]  /*138b0*/  STL [R1+0x94c], R19 ;  /* 0x00094c1301007387 */ /* 0x000fe40000100800 */
[----:B------:R-:W3:Y:S01]  /*138c0*/  LDL.LU.64 R26, [R1+0xb40] ;  /* 0x000b4000011a7983 */ /* 0x000ee20000300a00 */
[----:B------:R-:W3:Y:S11]  /*138d0*/  LDL.LU.64 R24, [R1+0xb38] ;  /* 0x000b380001187983 */ /* 0x000ef60000300a00 */
[----:B------:R-:W-:Y:S05]  /*138e0*/  @!UPT UIADD3 URZ, URZ, URZ, URZ ;  /* 0x0000003f3f3ff290 */ /* 0x000fea000fffe03f */
[----:B------:R-:W-:Y:S01]  /*138f0*/  STL.64 [R1+0x270], R20 ;  /* 0x0002701401007387 */ /* 0x000fe20000100a00 */
[----:B------:R0:W-:Y:S03]  /*13900*/  STL.64 [R1+0x278], R22 ;  /* 0x0002781601007387 */ /* 0x0001e60000100a00 */
[----:B0-----:R-:W2:Y:S01]  /*13910*/  LDL.LU.64 R22, [R1+0xb30] ;  /* 0x000b300001167983 */ /* 0x001ea20000300a00 */
[----:B------:R-:W2:Y:S02]  /*13920*/  LDL.LU.64 R20, [R1+0xb28] ;  /* 0x000b280001147983 */ /* 0x000ea40000300a00 */
[C---:B--2---:R-:W-:Y:S11]  /*13930*/  HMMA.16816.F32 R20, R12.reuse, R6, R20 ;  /* 0x000000060c14723c */ /* 0x044ff60000001814 */
[----:B------:R-:W-:Y:S11]  /*13940*/  @!UPT UIADD3 URZ, URZ, URZ, URZ ;  /* 0x0000003f3f3ff290 */ /* 0x000ff6000fffe03f */
[----:B------:R-:W-:Y:S01]  /*13950*/  @!UPT UIADD3 URZ, URZ, URZ, URZ ;  /* 0x0000003f3f3ff290 */ /* 0x000fe2000fffe03f */
[----:B------:R-:W-:Y:S01]  /*13960*/  STL.64 [R1+0x260], R20 ;  /* 0x0002601401007387 */ /* 0x000fe20000100a00 */
[----:B------:R0:W-:Y:S03]  /*13970*/  STL.64 [R1+0x268], R22 ;  /* 0x0002681601007387 */ /* 0x0001e60000100a00 */
[----:B0-----:R-:W3:Y:S01]  /*13980*/  LDL.LU.64 R22, [R1+0xb20] ;  /* 0x000b200001167983 */ /* 0x001ee20000300a00 */
[----:B------:R0:W-:Y:S03]  /*13990*/  STL.64 [R1+0xab0], R6 ;  /* 0x000ab00601007387 */ /* 0x0001e60000100a00 */
[----:B0-----:R-:W2:Y:S04]  /*139a0*/  LDL.LU.64 R6, [R1+0x28] ;  /* 0x0000280001067983 */ /* 0x001ea80000300a00 */
[----:B--2---:R0:W-:Y:S04]  /*139b0*/  STL.64 [R1+0xab8], R6 ;  /* 0x000ab80601007387 */ /* 0x0041e80000100a00 */
[----:B0-----:R-:W2:Y:S04]  /*139c0*/  LDL.LU.64 R6, [R1+0x38] ;  /* 0x0000380001067983 */ /* 0x001ea80000300a00 */
[----:B--2---:R0:W-:Y:S04]  /*139d0*/  STL.64 [R1+0xac0], R6 ;  /* 0x000ac00601007387 */ /* 0x0041e80000100a00 */
[----:B0-----:R-:W2:Y:S01]  /*139e0*/  LDL.LU.64 R6, [R1+0x48] ;  /* 0x0000480001067983 */ /* 0x001ea20000300a00 */
[----:B---3--:R-:W-:Y:S03]  /*139f0*/  HMMA.16816.F32 R24, R12, R22, R24 ;  /* 0x000000160c18723c */ /* 0x008fe60000001818 */
[----:B--2---:R0:W-:Y:S01]  /*13a00*/  STL.64 [R1+0xad0], R6 ;  /* 0x000ad00601007387 */ /* 0x0041e20000100a00 */
[----:B------:R-:W2:Y:S02]  /*13a10*/  LDL.LU R4, [R1+0x140] ;  /* 0x0001400001047983 */ /* 0x000ea40000300800 */
[----:B------:R-:W2:Y:S01]  /*13a20*/  LDL.LU R5, [R1+0x144] ;  /* 0x0001440001057983 */ /* 0x000ea20000300800 */
[----:B0-----:R-:W3:Y:S01]  /*13a30*/  LDL.LU R6, [R1+0x148] ;  /* 0x0001480001067983 */ /* 0x001ee20000300800 */
[----:B------:R-:W3:Y:S02]  /*13a40*/  LDL.LU R7, [R1+0x14c] ;  /* 0x00014c0001077983 */ /* 0x000ee40000300800 */
[----:B----4-:R-:W-:-:S02]  /*13a50*/  IMAD.MOV.U32 R20, RZ, RZ, R2 ;  /* 0x000000ffff147224 */ /* 0x010fc400078e0002 */
[----:B------:R-:W-:Y:S01]  /*13a60*/  IMAD.MOV.U32 R21, RZ, RZ, R3 ;  /* 0x000000ffff157224 */ /* 0x000fe200078e0003 */
[----:B---3--:R0:W-:Y:S01]  /*13a70*/  STL.64 [R1+0xae0], R6 ;  /* 0x000ae00601007387 */ /* 0x0081e20000100a00 */
[----:B--2---:R-:W-:Y:S03]  /*13a80*/  STL.64 [R1+0xad8], R4 ;  /* 0x000ad80401007387 */ /* 0x004fe60000100a00 */
[----:B0-----:R-:W2:Y:S06]  /*13a90*/  LDL.LU.64 R6, [R1+0x68] ;  /* 0x0000680001067983 */ /* 0x001eac0000300a00 */
[----:B------:R-:W-:Y:S02]  /*13aa0*/  STL.64 [R1+0x250], R24 ;  /* 0x0002501801007387 */ /* 0x000fe40000100a00 */
[----:B------:R0:W-:Y:S02]  /*13ab0*/  STL.64 [R1+0x258], R26 ;  /* 0x0002581a01007387 */ /* 0x0001e40000100a00 */
[----:B0-----:R-:W3:Y:S01]  /*13ac0*/  LDL.LU.64 R26, [R1+0xb18] ;  /* 0x000b1800011a7983 */ /* 0x001ee20000300a00 */
[----:B------:R-:W4:Y:S02]  /*13ad0*/  LDL.LU R24, [R1+0xb10] ;  /* 0x000b100001187983 */ /* 0x000f240000300800 */
[----:B------:R0:W-:Y:S02]  /*13ae0*/  STL.64 [R1+0xac8], R22 ;  /* 0x000ac81601007387 */ /* 0x0001e40000100a00 */
[----:B------:R-:W2:Y:S01]  /*13af0*/  LDL.LU R2, [R1+0xb0c] ;  /* 0x000b0c0001027983 */ /* 0x000ea20000300800 */
[----:B------:R-:W2:Y:S04]  /*13b00*/  LDL.LU R3, [R1+0xb08] ;  /* 0x000b080001037983 */ /* 0x000ea80000300800 */
[----:B0-----:R-:W2:Y:S01]  /*13b10*/  LDL.LU R22, [R1+0x138] ;  /* 0x0001380001167983 */ /* 0x001ea20000300800 */
[----:B------:R-:W2:Y:S01]  /*13b20*/  LDL.LU R23, [R1+0x13c] ;  /* 0x00013c0001177983 */ /* 0x000ea20000300800 */
[----:B---3--:R-:W-:Y:S02]  /*13b30*/  HMMA.16816.F32 R12, R12, R26, R8 ;  /* 0x0000001a0c0c723c */ /* 0x008fe40000001808 */
[----:B--2---:R0:W-:Y:S01]  /*13b40*/  STL.64 [R1+0xaf0], R22 ;  /* 0x000af01601007387 */ /* 0x0041e20000100a00 */
[----:B------:R1:W-:Y:S02]  /*13b50*/  STL.64 [R1+0xae8], R20 ;  /* 0x000ae81401007387 */ /* 0x0003e40000100a00 */
[----:B0-----:R-:W-:Y:S01]  /*13b60*/  IMAD.MOV.U32 R22, RZ, RZ, R3 ;  /* 0x000000ffff167224 */ /* 0x001fe200078e0003 */
[----:B-1----:R-:W2:Y:S01]  /*13b70*/  LDL.LU R20, [R1+0x150] ;  /* 0x0001500001147983 */ /* 0x002ea20000300800 */
[----:B------:R-:W2:Y:S02]  /*13b80*/  LDL.LU R21, [R1+0x154] ;  /* 0x0001540001157983 */ /* 0x000ea40000300800 */
[----:B------:R-:W-:-:S02]  /*13b90*/  IMAD.MOV.U32 R23, RZ, RZ, R2 ;  /* 0x000000ffff177224 */ /* 0x000fc400078e0002 */
[----:B------:R-:W3:Y:S01]  /*13ba0*/  LDL.LU.64 R2, [R1+0x378] ;  /* 0x0003780001027983 */ /* 0x000ee20000300a00 */
[----:B------:R-:W2:Y:S02]  /*13bb0*/  LDL.LU.64 R10, [R1+0xb00] ;  /* 0x000b0000010a7983 */ /* 0x000ea40000300a00 */
[----:B------:R-:W2:Y:S09]  /*13bc0*/  LDL.LU.64 R8, [R1+0xaf8] ;  /* 0x000af80001087983 */ /* 0x000eb20000300a00 */
[----:B------:R0:W-:Y:S01]  /*13bd0*/  STL.64 [R1+0x230], R12 ;  /* 0x0002300c01007387 */ /* 0x0001e20000100a00 */
[----:B------:R1:W-:Y:S04]  /*13be0*/  STL.64 [R1+0x238], R14 ;  /* 0x0002380e01007387 */ /* 0x0003e80000100a00 */
[----:B0-----:R-:W3:Y:S01]  /*13bf0*/  LDL.LU R12, [R1+0x120] ;  /* 0x00012000010c7983 */ /* 0x001ee20000300800 */
[----:B------:R-:W3:Y:S02]  /*13c00*/  LDL.LU R13, [R1+0x124] ;  /* 0x00012400010d7983 */ /* 0x000ee40000300800 */
[----:B-1----:R-:W3:Y:S02]  /*13c10*/  LDL.LU R14, [R1+0x128] ;  /* 0x00012800010e7983 */ /* 0x002ee40000300800 */
[----:B------:R-:W3:Y:S01]  /*13c20*/  LDL.LU R15, [R1+0x12c] ;  /* 0x00012c00010f7983 */ /* 0x000ee20000300800 */
[----:B------:R-:W3:Y:S01]  /*13c30*/  LDL.LU.64 R18, [R1+0x370] ;  /* 0x0003700001127983 */ /* 0x000ee20000300a00 */
[----:B------:R-:W4:Y:S02]  /*13c40*/  LDL.LU R17, [R1+0x3fc] ;  /* 0x0003fc0001117983 */ /* 0x000f240000300800 */
[----:B------:R-:W-:Y:S01]  /*13c50*/  IMAD.MOV.U32 R25, RZ, RZ, R6 ;  /* 0x000000ffff197224 */ /* 0x000fe200078e0006 */
[C---:B--2---:R-:W-:Y:S01]  /*13c60*/  HMMA.16816.F32 R20, R8.reuse, R6, R20 ;  /* 0x000000060814723c */ /* 0x044fe20000001814 */
[----:B---3--:R0:W-:Y:S01]  /*13c70*/  STL.64 [R1+0xa58], R18 ;  /* 0x000a581201007387 */ /* 0x0081e20000100a00 */
[----:B----4-:R-:W-:Y:S11]  /*13c80*/  STL [R1+0xa54], R17 ;  /* 0x000a541101007387 */ /* 0x010ff60000100800 */
[----:B------:R-:W-:Y:S10]  /*13c90*/  @!UPT UIADD3 URZ, URZ, URZ, URZ ;  /* 0x0000003f3f3ff290 */ /* 0x000ff4000fffe03f */
[----:B------:R-:W-:Y:S01]  /*13ca0*/  STL.64 [R1+0x2d0], R20 ;  /* 0x0002d01401007387 */ /* 0x000fe20000100a00 */
[----:B------:R1:W-:Y:S02]  /*13cb0*/  STL.64 [R1+0x2d8], R22 ;  /* 0x0002d81601007387 */ /* 0x0003e40000100a00 */
[----:B0-----:R-:W-:Y:S02]  /*13cc0*/  IMAD.MOV.U32 R18, RZ, RZ, R24 ;  /* 0x000000ffff127224 */ /* 0x001fe400078e0018 */
[----:B------:R-:W-:Y:S01]  /*13cd0*/  IMAD.MOV.U32 R24, RZ, RZ, R7 ;  /* 0x000000ffff187224 */ /* 0x000fe200078e0007 */
[----:B-1----:R-:W2:Y:S01]  /*13ce0*/  LDL.LU.64 R22, [R1+0xaf0] ;  /* 0x000af00001167983 */ /* 0x002ea20000300a00 */
[----:B------:R-:W2:Y:S02]  /*13cf0*/  LDL.LU.64 R20, [R1+0xae8] ;  /* 0x000ae80001147983 */ /* 0x000ea40000300a00 */
[----:B------:R-:W3:Y:S02]  /*13d00*/  LDL.LU.64 R6, [R1+0xae0] ;  /* 0x000ae00001067983 */ /* 0x000ee40000300a00 */
[----:B------:R-:W3:Y:S02]  /*13d10*/  LDL.LU.64 R4, [R1+0xad8] ;  /* 0x000ad80001047983 */ /* 0x000ee40000300a00 */
[----:B------:R-:W-:Y:S01]  /*13d20*/  IMAD.MOV.U32 R19, RZ, RZ, R16 ;  /* 0x000000ffff137224 */ /* 0x000fe200078e0010 */
[----:B------:R-:W-:Y:S01]  /*13d30*/  STL.64 [R1+0xaa8], R26 ;  /* 0x000aa81a01007387 */ /* 0x000fe20000100a00 */
[----:B------:R0:W-:Y:S03]  /*13d40*/  STL.64 [R1+0xaa0], R24 ;  /* 0x000aa01801007387 */ /* 0x0001e60000100a00 */
[----:B0-----:R-:W4:Y:S01]  /*13d50*/  LDL.LU R24, [R1+0x100] ;  /* 0x0001000001187983 */ /* 0x001f220000300800 */
[----:B------:R-:W4:Y:S02]  /*13d60*/  LDL.LU R25, [R1+0x104] ;  /* 0x0001040001197983 */ /* 0x000f240000300800 */
[----:B------:R-:W4:Y:S02]  /*13d70*/  LDL.LU R26, [R1+0x108] ;  /* 0x00010800011a7983 */ /* 0x000f240000300800 */
[----:B------:R-:W4:Y:S01]  /*13d80*/  LDL.LU R27, [R1+0x10c] ;  /* 0x00010c00011b7983 */ /* 0x000f220000300800 */
[C---:B---3--:R-:W-:Y:S11]  /*13d90*/  HMMA.16816.F32 R4, R8.reuse, R18, R4 ;  /* 0x000000120804723c */ /* 0x048ff60000001804 */
[----:B------:R-:W-:Y:S11]  /*13da0*/  @!UPT UIADD3 URZ, URZ, URZ, URZ ;  /* 0x0000003f3f3ff290 */ /* 0x000ff6000fffe03f */
[----:B------:R-:W-:Y:S01]  /*13db0*/  @!UPT UIADD3 URZ, URZ, URZ, URZ ;  /* 0x0000003f3f3ff290 */ /* 0x000fe2000fffe03f */
[----:B------:R-:W-:Y:S01]  /*13dc0*/  STL.64 [R1+0x2a0], R4 ;  /* 0x0002a00401007387 */ /* 0x000fe20000100a00 */
[----:B------:R0:W-:Y:S03]  /*13dd0*/  STL.64 [R1+0x2a8], R6 ;  /* 0x0002a80601007387 */ /* 0x0001e60000100a00 */
[----:B0-----:R-:W2:Y:S01]  /*13de0*/  LDL.LU.64 R6, [R1+0xad0] ;  /* 0x000ad00001067983 */ /* 0x001ea20000300a00 */
[----:B------:R0:W-:Y:S02]  /*13df0*/  STL.64 [R1+0xa68], R18 ;  /* 0x000a681201007387 */ /* 0x0001e40000100a00 */
[----:B------:R-:W3:Y:S02]  /*13e00*/  LDL.LU R16, [R1+0x110] ;  /* 0x0001100001107983 */ /* 0x000ee40000300800 */
[----:B------:R-:W3:Y:S01]  /*13e10*/  LDL.LU R17, [R1+0x114] ;  /* 0x0001140001117983 */ /* 0x000ee20000300800 */
[----:B0-----:R-:W3:Y:S01]  /*13e20*/  LDL.LU R18, [R1+0x118] ;  /* 0x0001180001127983 */ /* 0x001ee20000300800 */
[----:B------:R-:W3:Y:S01]  /*13e30*/  LDL.LU R19, [R1+0x11c] ;  /* 0x00011c0001137983 */ /* 0x000ee20000300800 */
[C---:B--2---:R-:W-:Y:S11]  /*13e40*/  HMMA.16816.F32 R20, R8.reuse, R6, R20 ;  /* 0x000000060814723c */ /* 0x044ff60000001814 */
[----:B------:R-:W-:Y:S11]  /*13e50*/  @!UPT UIADD3 URZ, URZ, URZ, URZ ;  /* 0x0000003f3f3ff290 */ /* 0x000ff6000fffe03f */
[----:B------:R-:W-:Y:S01]  /*13e60*/  @!UPT UIADD3 URZ, URZ, URZ, URZ ;  /* 0x0000003f3f3ff290 */ /* 0x000fe2000fffe03f */
[----:B------:R0:W-:Y:S01]  /*13e70*/  STL.64 [R1+0x280], R20 ;  /* 0x0002801401007387 */ /* 0x0001e20000100a00 */
[----:B------:R1:W-:Y:S02]  /*13e80*/  STL.64 [R1+0x288], R22 ;  /* 0x0002881601007387 */ /* 0x0003e40000100a00 */
[----:B0-----:R-:W-:Y:S01]  /*13e90*/  IMAD.MOV.U32 R21, RZ, RZ, R6 ;  /* 0x000000ffff157224 */ /* 0x001fe200078e0006 */
[----:B-1----:R-:W2:Y:S01]  /*13ea0*/  LDL.LU.64 R22, [R1+0xac8] ;  /* 0x000ac80001167983 */ /* 0x002ea20000300a00 */
[----:B------:R-:W-:Y:S02]  /*13eb0*/  IMAD.MOV.U32 R20, RZ, RZ, R7 ;  /* 0x000000ffff147224 */ /* 0x000fe400078e0007 */
[----:B------:R-:W2:Y:S02]  /*13ec0*/  LDL.LU.64 R6, [R1+0xac0] ;  /* 0x000ac00001067983 */ /* 0x000ea40000300a00 */
[C---:B--2---:R-:W-:Y:S11]  /*13ed0*/  HMMA.16816.F32 R12, R8.reuse, R6, R12 ;  /* 0x00000006080c723c */ /* 0x044ff6000000180c */
[----:B------:R-:W-:Y:S11]  /*13ee0*/  @!UPT UIADD3 URZ, URZ, URZ, URZ ;  /* 0x0000003f3f3ff290 */ /* 0x000ff6000fffe03f */
[----:B------:R-:W-:Y:S01]  /*13ef0*/  @!UPT UIADD3 URZ, URZ, URZ, URZ ;  /* 0x0000003f3f3ff290 */ /* 0x000fe2000fffe03f */
[----:B------:R-:W-:Y:S01]  /*13f00*/  STL.64 [R1+0x290], R12 ;  /* 0x0002900c01007387 */ /* 0x000fe20000100a00 */
[----:B------:R0:W-:Y:S02]  /*13f10*/  STL.64 [R1+0x298], R14 ;  /* 0x0002980e01007387 */ /* 0x0001e40000100a00 */
[----:B0-----:R-:W-:Y:S02]  /*13f20*/  IMAD.MOV.U32 R14, RZ, RZ, R6 ;  /* 0x000000ffff0e7224 */ /* 0x001fe400078e0006 */
[----:B------:R-:W-:Y:S02]  /*13f30*/  IMAD.MOV.U32 R15, RZ, RZ, R7 ;  /* 0x000000ffff0f7224 */ /* 0x000fe400078e0007 */
        /* <DEDUP_REMOVED lines=16> */
[----:B------:R-:W3:Y:S02]  /*14040*/  LDL.LU.64 R24, [R1+0xaa0] ;  /* 0x000aa00001187983 */ /* 0x000ee40000300a00 */
[----:B------:R-:W4:Y:S02]  /*14050*/  LDL.LU.64 R6, [R1+0xa98] ;  /* 0x000a980001067983 */ /* 0x000f240000300a00 */
[----:B------:R-:W4:Y:S01]  /*14060*/  LDL.LU.64 R4, [R1+0xa90] ;  /* 0x000a900001047983 */ /* 0x000f220000300a00 */
[----:B------:R-:W-:Y:S01]  /*14070*/  STL.64 [R1+0xa30], R12 ;  /* 0x000a300c01007387 */ /* 0x000fe20000100a00 */
[----:B----4-:R-:W-:Y:S11]  /*14080*/  HMMA.16816.F32 R4, R8, R22, R4 ;  /* 0x000000160804723c */ /* 0x010ff60000001804 */
[----:B------:R-:W-:Y:S11]  /*14090*/  @!UPT UIADD3 URZ, URZ, URZ, URZ ;  /* 0x0000003f3f3ff290 */ /* 0x000ff6000fffe03f */
[----:B------:R-:W-:Y:S01]  /*140a0*/  @!UPT UIADD3 URZ, URZ, URZ, URZ ;  /* 0x0000003f3f3ff290 */ /* 0x000fe2000fffe03f */
[----:B------:R0:W-:Y:S01]  /*140b0*/  STL.64 [R1+0x1e0], R4 ;  /* 0x0001e00401007387 */ /* 0x0001e20000100a00 */
[----:B------:R1:W-:Y:S03]  /*140c0*/  STL.64 [R1+0x1e8], R6 ;  /* 0x0001e80601007387 */ /* 0x0003e60000100a00 */
[----:B0-----:R-:W2:Y:S01]  /*140d0*/  LDL.LU R4, [R1+0xe0] ;  /* 0x0000e00001047983 */ /* 0x001ea20000300800 */
[----:B------:R-:W2:Y:S02]  /*140e0*/  LDL.LU R5, [R1+0xe4] ;  /* 0x0000e40001057983 */ /* 0x000ea40000300800 */
[----:B-1----:R-:W2:Y:S02]  /*140f0*/  LDL.LU R6, [R1+0xe8] ;  /* 0x0000e80001067983 */ /* 0x002ea40000300800 */
[----:B------:R-:W2:Y:S01]  /*14100*/  LDL.LU R7, [R1+0xec] ;  /* 0x0000ec0001077983 */ /* 0x000ea20000300800 */
[----:B------:R0:W-:Y:S02]  /*14110*/  STL.64 [R1+0xa38], R14 ;  /* 0x000a380e01007387 */ /* 0x0001e40000100a00 */
[----:B0-----:R-:W-:-:S02]  /*14120*/  IMAD.MOV.U32 R14, RZ, RZ, R21 ;  /* 0x000000ffff0e7224 */ /* 0x001fc400078e0015 */
[----:B------:R-:W-:-:S05]  /*14130*/  IMAD.MOV.U32 R15, RZ, RZ, R20 ;  /* 0x000000ffff0f7224 */ /* 0x000fca00078e0014 */
[----:B------:R0:W-:Y:S01]  /*14140*/  STL.64 [R1+0xa60], R14 ;  /* 0x000a600e01007387 */ /* 0x0001e20000100a00 */
[----:B------:R-:W4:Y:S02]  /*14150*/  LDL.LU R12, [R1+0xc0] ;  /* 0x0000c000010c7983 */ /* 0x000f240000300800 */
[----:B------:R-:W4:Y:S01]  /*14160*/  LDL.LU R13, [R1+0xc4] ;  /* 0x0000c400010d7983 */ /* 0x000f220000300800 */
[----:B0-----:R-:W2:Y:S01]  /*14170*/  LDL.LU R14, [R1+0xc8] ;  /* 0x0000c800010e7983 */ /* 0x001ea20000300800 */
[----:B------:R-:W2:Y:S03]  /*14180*/  LDL.LU R15, [R1+0xcc] ;  /* 0x0000cc00010f7983 */ /* 0x000ea60000300800 */
[----:B--2---:R-:W-:Y:S01]  /*14190*/  STL.64 [R1+0xa78], R14 ;  /* 0x000a780e01007387 */ /* 0x004fe20000100a00 */
[----:B----4-:R0:W-:Y:S03]  /*141a0*/  STL.64 [R1+0xa70], R12 ;  /* 0x000a700c01007387 */ /* 0x0101e60000100a00 */
[----:B0-----:R-:W2:Y:S01]  /*141b0*/  LDL.LU R12, [R1+0xd0] ;  /* 0x0000d000010c7983 */ /* 0x001ea20000300800 */
[----:B------:R-:W2:Y:S02]  /*141c0*/  LDL.LU R13, [R1+0xd4] ;  /* 0x0000d400010d7983 */ /* 0x000ea40000300800 */
[----:B------:R-:W2:Y:S02]  /*141d0*/  LDL.LU R14, [R1+0xd8] ;  /* 0x0000d800010e7983 */ /* 0x000ea40000300800 */
[----:B------:R-:W2:Y:S01]  /*141e0*/  LDL.LU R15, [R1+0xdc] ;  /* 0x0000dc00010f7983 */ /* 0x000ea20000300800 */
[----:B------:R0:W-:Y:S01]  /*141f0*/  STL.64 [R1+0xa08], R22 ;  /* 0x000a081601007387 */ /* 0x0001e20000100a00 */
[----:B------:R-:W4:Y:S02]  /*14200*/  LDL.LU R20, [R1+0x80] ;  /* 0x0000800001147983 */ /* 0x000f240000300800 */
[----:B------:R-:W4:Y:S01]  /*14210*/  LDL.LU R21, [R1+0x84] ;  /* 0x0000840001157983 */ /* 0x000f220000300800 */
[----:B0-----:R-:W2:Y:S01]  /*14220*/  LDL.LU R22, [R1+0x88] ;  /* 0x0000880001167983 */ /* 0x001ea20000300800 */
[----:B------:R-:W2:Y:S01]  /*14230*/  LDL.LU R23, [R1+0x8c] ;  /* 0x00008c0001177983 */ /* 0x000ea20000300800 */
[----:B------:R-:W-:Y:S02]  /*14240*/  HMMA.16816.F32 R8, R8, R26, R4 ;  /* 0x0000001a0808723c */ /* 0x000fe40000001804 */
[----:B--2---:R0:W-:Y:S01]  /*14250*/  STL.64 [R1+0xa18], R22 ;  /* 0x000a181601007387 */ /* 0x0041e20000100a00 */
[----:B----4-:R1:W-:Y:S02]  /*14260*/  STL.64 [R1+0xa10], R20 ;  /* 0x000a101401007387 */ /* 0x0103e40000100a00 */
[----:B0-----:R-:W-:-:S02]  /*14270*/  IMAD.MOV.U32 R22, RZ, RZ, R17 ;  /* 0x000000ffff167224 */ /* 0x001fc400078e0011 */
[----:B------:R-:W-:-:S05]  /*14280*/  IMAD.MOV.U32 R23, RZ, RZ, R16 ;  /* 0x000000ffff177224 */ /* 0x000fca00078e0010 */
[----:B------:R0:W-:Y:S01]  /*14290*/  STL.64 [R1+0xa40], R22 ;  /* 0x000a401601007387 */ /* 0x0001e20000100a00 */
[----:B-1----:R-:W2:Y:S02]  /*142a0*/  LDL.LU R20, [R1+0xb0] ;  /* 0x0000b00001147983 */ /* 0x002ea40000300800 */
[----:B------:R-:W2:Y:S01]  /*142b0*/  LDL.LU R21, [R1+0xb4] ;  /* 0x0000b40001157983 */ /* 0x000ea20000300800 */
[----:B0-----:R-:W2:Y:S01]  /*142c0*/  LDL.LU R22, [R1+0xb8] ;  /* 0x0000b80001167983 */ /* 0x001ea20000300800 */
[----:B------:R-:W2:Y:S02]  /*142d0*/  LDL.LU R23, [R1+0xbc] ;  /* 0x0000bc0001177983 */ /* 0x000ea40000300800 */
[----:B------:R-:W4:Y:S02]  /*142e0*/  LDL.LU.64 R6, [R1+0xa88] ;  /* 0x000a880001067983 */ /* 0x000f240000300a00 */
[----:B------:R-:W4:Y:S02]  /*142f0*/  LDL.LU.64 R4, [R1+0xa80] ;  /* 0x000a800001047983 */ /* 0x000f240000300a00 */
[----:B---3--:R-:W-:-:S02]  /*14300*/  IMAD.MOV.U32 R18, RZ, RZ, R25 ;  /* 0x000000ffff127224 */ /* 0x008fc400078e0019 */
[----:B------:R-:W-:Y:S01]  /*14310*/  IMAD.MOV.U32 R19, RZ, RZ, R24 ;  /* 0x000000ffff137224 */ /* 0x000fe200078e0018 */
[----:B------:R0:W-:Y:S01]  /*14320*/  STL.64 [R1+0x1c0], R8 ;  /* 0x0001c00801007387 */ /* 0x0001e20000100a00 */
[----:B------:R1:W-:Y:S03]  /*14330*/  STL.64 [R1+0x1c8], R10 ;  /* 0x0001c80a01007387 */ /* 0x0003e60000100a00 */
[----:B0-----:R-:W3:Y:S01]  /*14340*/  LDL.LU R8, [R1+0xa0] ;  /* 0x0000a00001087983 */ /* 0x001ee20000300800 */
[----:B------:R-:W3:Y:S02]  /*14350*/  LDL.LU R9, [R1+0xa4] ;  /* 0x0000a40001097983 */ /* 0x000ee40000300800 */
[----:B-1----:R-:W3:Y:S02]  /*14360*/  LDL.LU R10, [R1+0xa8] ;  /* 0x0000a800010a7983 */ /* 0x002ee40000300800 */
[----:B------:R-:W3:Y:S01]  /*14370*/  LDL.LU R11, [R1+0xac] ;  /* 0x0000ac00010b7983 */ /* 0x000ee20000300800 */
[C---:B----4-:R-:W-:Y:S01]  /*14380*/  HMMA.16816.F32 R16, R4.reuse, R18, R12 ;  /* 0x000000120410723c */ /* 0x050fe2000000180c */
[----:B------:R-:W4:Y:S01]  /*14390*/  LDL.LU.64 R14, [R1+0xa78] ;  /* 0x000a7800010e7983 */ /* 0x000f220000300a00 */
[----:B------:R-:W4:Y:S11]  /*143a0*/  LDL.LU.64 R12, [R1+0xa70] ;  /* 0x000a7000010c7983 */ /* 0x000f360000300a00 */
[----:B------:R-:W-:Y:S10]  /*143b0*/  @!UPT UIADD3 URZ, URZ, URZ, URZ ;  /* 0x0000003f3f3ff290 */ /* 0x000ff4000fffe03f */
[----:B------:R-:W-:Y:S01]  /*143c0*/  STL.64 [R1+0x1d0], R16 ;  /* 0x0001d01001007387 */ /* 0x000fe20000100a00 */
[----:B------:R0:W-:Y:S03]  /*143d0*/  STL.64 [R1+0x1d8], R18 ;  /* 0x0001d81201007387 */ /* 0x0001e60000100a00 */
[----:B0-----:R-:W4:Y:S02]  /*143e0*/  LDL.LU.64 R18, [R1+0xa68] ;  /* 0x000a680001127983 */ /* 0x001f240000300a00 */
[----:B----4-:R-:W-:Y:S02]  /*143f0*/  HMMA.16816.F32 R16, R4, R18, R12 ;  /* 0x000000120410723c */ /* 0x010fe4000000180c */
[----:B------:R-:W2:Y:S11]  /*14400*/  LDL.LU.64 R14, [R1+0xa60] ;  /* 0x000a6000010e7983 */ /* 0x000eb60000300a00 */
[----:B------:R-:W-:Y:S10]  /*14410*/  @!UPT UIADD3 URZ, URZ, URZ, URZ ;  /* 0x0000003f3f3ff290 */ /* 0x000ff4000fffe03f */
[----:B------:R-:W-:Y:S01]  /*14420*/  STL.64 [R1+0x1b0], R16 ;  /* 0x0001b01001007387 */ /* 0x000fe20000100a00 */
[----:B------:R0:W-:Y:S03]  /*14430*/  STL.64 [R1+0x1b8], R18 ;  /* 0x0001b81201007387 */ /* 0x0001e60000100a00 */
[----:B0-----:R-:W4:Y:S01]  /*14440*/  LDL.LU.64 R18, [R1+0xa58] ;  /* 0x000a580001127983 */ /* 0x001f220000300a00 */
[----:B------:R-:W2:Y:S02]  /*14450*/  LDL.LU R17, [R1+0xa54] ;  /* 0x000a540001117983 */ /* 0x000ea40000300800 */
[----:B------:R-:W2:Y:S01]  /*14460*/  LDL.LU R16, [R1+0x7d0] ;  /* 0x0007d00001107983 */ /* 0x000ea20000300800 */
[----:B----4-:R-:W-:Y:S01]  /*14470*/  STL.64 [R1+0xa00], R18 ;  /* 0x000a001201007387 */ /* 0x010fe20000100a00 */
[----:B--2---:R0:W-:Y:S02]  /*14480*/  STL.64 [R1+0x9f8], R16 ;  /* 0x0009f81001007387 */ /* 0x0041e40000100a00 */
[----:B0-----:R-:W-:-:S02]  /*14490*/  IMAD.MOV.U32 R16, RZ, RZ, R0 ;  /* 0x000000ffff107224 */ /* 0x001fc400078e0000 */
[----:B------:R-:W-:Y:S01]  /*144a0*/  IMAD.MOV.U32 R17, RZ, RZ, R29 ;  /* 0x000000ffff117224 */ /* 0x000fe200078e001d */
[----:B------:R-:W2:Y:S01]  /*144b0*/  LDL.LU R0, [R1+0xa50] ;  /* 0x000a500001007983 */ /* 0x000ea20000300800 */
[----:B------:R-:W4:Y:S02]  /*144c0*/  LDL.LU R29, [R1+0xa4c] ;  /* 0x000a4c00011d7983 */ /* 0x000f240000300800 */
[----:B------:R-:W2:Y:S02]  /*144d0*/  LDL.LU R18, [R1+0x78] ;  /* 0x0000780001127983 */ /* 0x000ea40000300800 */
[----:B------:R-:W2:Y:S01]  /*144e0*/  LDL.LU R19, [R1+0x7c] ;  /* 0x00007c0001137983 */ /* 0x000ea20000300800 */
[----:B------:R-:W-:Y:S01]  /*144f0*/  HMMA.16816.F32 R12, R4, R14, R20 ;  /* 0x0000000e040c723c */ /* 0x000fe20000001814 */
[----:B--2---:R-:W-:Y:S01]  /*14500*/  STL.64 [R1+0xa28], R18 ;  /* 0x000a281201007387 */ /* 0x004fe20000100a00 */
[----:B------:R0:W-:Y:S03]  /*14510*/  STL.64 [R1+0xa20], R16 ;  /* 0x000a201001007387 */ /* 0x0001e60000100a00 */
[----:B0-----:R-:W2:Y:S01]  /*14520*/  LDL.LU R16, [R1+0x90] ;  /* 0x0000900001107983 */ /* 0x001ea20000300800 */
[----:B------:R-:W-:-:S02]  /*14530*/  IMAD.MOV.U32 R17, RZ, RZ, R0 ;  /* 0x000000ffff117224 */ /* 0x000fc400078e0000 */
[----:B------:R-:W2:Y:S02]  /*14540*/  LDL.LU R0, [R1+0xa48] ;  /* 0x000a480001007983 */ /* 0x000ea40000300800 */
[----:B------:R-:W2:Y:S02]  /*14550*/  LDL.LU R25, [R1+0x7c8] ;  /* 0x0007c80001197983 */ /* 0x000ea40000300800 */
[----:B------:R-:W-:Y:S01]  /*14560*/  IMAD.MOV.U32 R19, RZ, RZ, R28 ;  /* 0x000000ffff137224 */ /* 0x000fe200078e001c */
[----:B------:R-:W2:Y:S01]  /*14570*/  LDL.LU R24, [R1+0x7c0] ;  /* 0x0007c00001187983 */ /* 0x000ea20000300800 */
[----:B------:R-:W2:Y:S02]  /*14580*/  LDL.LU R28, [R1+0x7b8] ;  /* 0x0007b800011c7983 */ /* 0x000ea40000300800 */
[----:B------:R-:W2:Y:S07]  /*14590*/  LDL.LU.64 R22, [R1+0xa40] ;  /* 0x000a400001167983 */ /* 0x000eae0000300a00 */
[----:B------:R-:W-:Y:S01]  /*145a0*/  STL.64 [R1+0x1a0], R12 ;  /* 0x0001a00c01007387 */ /* 0x000fe20000100a00 */
[----:B------:R0:W-:Y:S04]  /*145b0*/  STL.64 [R1+0x1a8], R14 ;  /* 0x0001a80e01007387 */ /* 0x0001e80000100a00 */
[----:B0-----:R-:W3:Y:S01]  /*145c0*/  LDL.LU.64 R14, [R1+0xa38] ;  /* 0x000a3800010e7983 */ /* 0x001ee20000300a00 */
[----:B----4-:R-:W-:-:S02]  /*145d0*/  IMAD.MOV.U32 R18, RZ, RZ, R29 ;  /* 0x000000ffff127224 */ /* 0x010fc400078e001d */
[----:B------:R-:W4:Y:S05]  /*145e0*/  LDL.LU R29, [R1+0x7b0] ;  /* 0x0007b000011d7983 */ /* 0x000f2a0000300800 */
[C---:B--2---:R-:W-:Y:S08]  /*145f0*/  HMMA.16816.F32 R20, R4.reuse, R22, R16 ;  /* 0x000000160414723c */ /* 0x044ff00000001810 */
[----:B---3--:R-:W-:Y:S11]  /*14600*/  HMMA.16816.F32 R12, R4, R14, R8 ;  /* 0x0000000e040c723c */ /* 0x008ff60000001808 */
[----:B------:R-:W-:Y:S11]  /*14610*/  @!UPT UIADD3 URZ, URZ, URZ, URZ ;  /* 0x0000003f3f3ff290 */ /* 0x000ff6000fffe03f */
[----:B------:R-:W-:Y:S02]  /*14620*/  @!UPT UIADD3 URZ, URZ, URZ, URZ ;  /* 0x0000003f3f3ff290 */ /* 0x000fe4000fffe03f */
[----:B------:R-:W-:Y:S02]  /*14630*/  IMAD.MOV.U32 R10, RZ, RZ, R15 ;  /* 0x000000ffff0a7224 */ /* 0x000fe400078e000f */
[----:B------:R-:W-:Y:S01]  /*14640*/  IMAD.MOV.U32 R11, RZ, RZ, R14 ;  /* 0x000000ffff0b7224 */ /* 0x000fe200078e000e */
[----:B------:R0:W-:Y:S01]  /*14650*/  STL.64 [R1+0x190], R12 ;  /* 0x0001900c01007387 */ /* 0x0001e20000100a00 */
[----:B------:R-:W-:Y:S03]  /*14660*/  STL.64 [R1+0x198], R14 ;  /* 0x0001980e01007387 */ /* 0x000fe60000100a00 */
[----:B0-----:R-:W2:Y:S01]  /*14670*/  LDL.LU.64 R12, [R1+0xa30] ;  /* 0x000a3000010c7983 */ /* 0x001ea20000300a00 */
[----:B------:R-:W-:Y:S02]  /*14680*/  STL [R1+0x954], R10 ;  /* 0x0009540a01007387 */ /* 0x000fe40000100800 */
[----:B------:R-:W-:Y:S02]  /*14690*/  STL [R1+0x950], R11 ;  /* 0x0009500b01007387 */ /* 0x000fe40000100800 */
[----:B------:R-:W3:Y:S01]  /*146a0*/  LDL.LU.64 R18, [R1+0xa28] ;  /* 0x000a280001127983 */ /* 0x000ee20000300a00 */
[----:B------:R-:W3:Y:S01]  /*146b0*/  LDL.LU.64 R16, [R1+0xa20] ;  /* 0x000a200001107983 */ /* 0x000ee20000300a00 */
[----:B------:R-:W-:Y:S02]  /*146c0*/  STL.64 [R1+0x170], R20 ;  /* 0x0001701401007387 */ /* 0x000fe40000100a00 */
[----:B------:R0:W-:Y:S02]  /*146d0*/  STL.64 [R1+0x178], R22 ;  /* 0x0001781601007387 */ /* 0x0001e40000100a00 */
[----:B0-----:R-:W3:Y:S01]  /*146e0*/  LDL.LU.64 R22, [R1+0xa18] ;  /* 0x000a180001167983 */ /* 0x001ee20000300a00 */
[----:B------:R-:W3:Y:S02]  /*146f0*/  LDL.LU.64 R20, [R1+0xa10] ;  /* 0x000a100001147983 */ /* 0x000ee40000300a00 */
[----:B--2---:R-:W-:-:S02]  /*14700*/  IMAD.MOV.U32 R10, RZ, RZ, R13 ;  /* 0x000000ffff0a7224 */ /* 0x004fc400078e000d */
[----:B------:R-:W-:-:S07]  /*14710*/  IMAD.MOV.U32 R11, RZ, RZ, R12 ;  /* 0x000000ffff0b7224 */ /* 0x000fce00078e000c */
[C---:B---3--:R-:W-:Y:S01]  /*14720*/  HMMA.16816.F32 R8, R4.reuse, R10, R20 ;  /* 0x0000000a0408723c */ /* 0x048fe20000001814 */
[----:B------:R-:W2:Y:S11]  /*14730*/  LDL.LU.64 R22, [R1+0xa08] ;  /* 0x000a080001167983 */ /* 0x000eb60000300a00 */
[----:B------:R-:W-:Y:S11]  /*14740*/  @!UPT UIADD3 URZ, URZ, URZ, URZ ;  /* 0x0000003f3f3ff290 */ /* 0x000ff6000fffe03f */
[----:B------:R-:W-:Y:S01]  /*14750*/  STL.64 [R1+0x160], R8 ;  /* 0x0001600801007387 */ /* 0x000fe20000100a00 */
[----:B------:R0:W-:Y:S03]  /*14760*/  STL.64 [R1+0x168], R10 ;  /* 0x0001680a01007387 */ /* 0x0001e60000100a00 */
[----:B0-----:R-:W3:Y:S01]  /*14770*/  LDL R10, [R1+0x8fc] ;  /* 0x0008fc00010a7983 */ /* 0x001ee20000100800 */
[----:B--2---:R-:W-:Y:S03]  /*14780*/  HMMA.16816.F32 R20, R4, R22, R16 ;  /* 0x000000160414723c */ /* 0x004fe60000001810 */
[----:B------:R-:W2:Y:S01]  /*14790*/  LDL.LU.64 R18, [R1+0xa00] ;  /* 0x000a000001127983 */ /* 0x000ea20000300a00 */
[----:B------:R-:W3:Y:S11]  /*147a0*/  LDL.LU.64 R16, [R1+0x9f8] ;  /* 0x0009f80001107983 */ /* 0x000ef60000300a00 */
[----:B------:R-:W-:Y:S08]  /*147b0*/  @!UPT UIADD3 URZ, URZ, URZ, URZ ;  /* 0x0000003f3f3ff290 */ /* 0x000ff0000fffe03f */
[----:B------:R-:W-:Y:S01]  /*147c0*/  STL.64 [R1+0x150], R20 ;  /* 0x0001501401007387 */ /* 0x000fe20000100a00 */
[----:B------:R0:W-:Y:S03]  /*147d0*/  STL.64 [R1+0x158], R22 ;  /* 0x0001581601007387 */ /* 0x0001e60000100a00 */
[----:B0-----:R-:W4:Y:S01]  /*147e0*/  LDL.LU.64 R22, [R1+0x9f0] ;  /* 0x0009f00001167983 */ /* 0x001f220000300a00 */
[----:B------:R-:W4:Y:S02]  /*147f0*/  LDL.LU.64 R20, [R1+0x9e8] ;  /* 0x0009e80001147983 */ /* 0x000f240000300a00 */
[----:B------:R-:W-:-:S04]  /*14800*/  IMAD.MOV.U32 R15, RZ, RZ, c[0x0][0x188] ;  /* 0x00006200ff0f7624 */ /* 0x000fc800078e00ff */
[----:B------:R-:W-:-:S04]  /*14810*/  IMAD.SHL.U32 R12, R15, 0x40, RZ ;  /* 0x000000400f0c7824 */ /* 0x000fc800078e00ff */
[----:B------:R-:W-:-:S05]  /*14820*/  IMAD.SHL.U32 R12, R12, 0x2, RZ ;  /* 0x000000020c0c7824 */ /* 0x000fca00078e00ff */
[----:B------:R-:W-:-:S05]  /*14830*/  IADD3 R8, P0, R2, R12, RZ ;  /* 0x0000000c02087210 */ /* 0x000fca0007f1e0ff */
[----:B------:R-:W-:Y:S01]  /*14840*/  IMAD.X R2, R3, 0x1, R0, P0 ;  /* 0x0000000103027824 */ /* 0x000fe200000e0600 */
[----:B------:R-:W-:Y:S01]  /*14850*/  STL [R1+0x958], R8 ;  /* 0x0009580801007387 */ /* 0x000fe20000100800 */
[-C--:B------:R-:W-:Y:S02]  /*14860*/  IADD3 R28, P6, R28, R12.reuse, RZ ;  /* 0x0000000c1c1c7210 */ /* 0x080fe40007fde0ff */
[-C--:B------:R-:W-:Y:S02]  /*14870*/  IADD3 R25, P4, R25, R12.reuse, RZ ;  /* 0x0000000c19197210 */ /* 0x080fe40007f9e0ff */
[-C--:B------:R-:W-:Y:S02]  /*14880*/  IADD3 R24, P5, R24, R12.reuse, RZ ;  /* 0x0000000c18187210 */ /* 0x080fe40007fbe0ff */
[----:B--2---:R-:W-:Y:S02]  /*14890*/  IADD3 R9, P1, R18, R12, RZ ;  /* 0x0000000c12097210 */ /* 0x004fe40007f3e0ff */
[----:B---3--:R-:W-:-:S03]  /*148a0*/  IADD3 R17, R17, 0x1, RZ ;  /* 0x0000000111117810 */ /* 0x008fc60007ffe0ff */
[----:B------:R-:W-:Y:S01]  /*148b0*/  IMAD.X R3, R19, 0x1, R0, P1 ;  /* 0x0000000113037824 */ /* 0x000fe200008e0600 */
[----:B------:R-:W-:Y:S01]  /*148c0*/  STL [R1+0x95c], R9 ;  /* 0x00095c0901007387 */ /* 0x000fe20000100800 */
[----:B------:R-:W-:Y:S02]  /*148d0*/  STL [R1+0x960], R2 ;  /* 0x0009600201007387 */ /* 0x000fe40000100800 */
[----:B------:R-:W-:Y:S01]  /*148e0*/  STL [R1+0x3fc], R17 ;  /* 0x0003fc1101007387 */ /* 0x000fe20000100800 */
[-C--:B------:R-:W-:Y:S01]  /*148f0*/  IADD3 R16, P3, R16, R12.reuse, RZ ;  /* 0x0000000c10107210 */ /* 0x080fe20007f7e0ff */
[----:B------:R-:W-:Y:S01]  /*14900*/  STL [R1+0x964], R3 ;  /* 0x0009640301007387 */ /* 0x000fe20000100800 */
[----:B----4-:R-:W-:Y:S11]  /*14910*/  HMMA.16816.F32 R20, R4, R26, R20 ;  /* 0x0000001a0414723c */ /* 0x010ff60000001814 */
[----:B------:R-:W-:Y:S11]  /*14920*/  @!UPT UIADD3 URZ, URZ, URZ, URZ ;  /* 0x0000003f3f3ff290 */ /* 0x000ff6000fffe03f */
[----:B------:R-:W-:Y:S02]  /*14930*/  @!UPT UIADD3 URZ, URZ, URZ, URZ ;  /* 0x0000003f3f3ff290 */ /* 0x000fe4000fffe03f */
[----:B------:R-:W-:Y:S02]  /*14940*/  IMAD.MOV.U32 R4, RZ, RZ, R23 ;  /* 0x000000ffff047224 */ /* 0x000fe400078e0017 */
[----:B------:R-:W-:Y:S01]  /*14950*/  IMAD.MOV.U32 R5, RZ, RZ, R22 ;  /* 0x000000ffff057224 */ /* 0x000fe200078e0016 */
[----:B------:R-:W-:Y:S01]  /*14960*/  STL.64 [R1+0x30], R20 ;  /* 0x0000301401007387 */ /* 0x000fe20000100a00 */
[----:B------:R-:W-:Y:S02]  /*14970*/  STL.64 [R1+0x38], R22 ;  /* 0x0000381601007387 */ /* 0x000fe40000100a00 */
[----:B------:R-:W-:Y:S01]  /*14980*/  STL [R1+0x96c], R4 ;  /* 0x00096c0401007387 */ /* 0x000fe20000100800 */
[----:B------:R-:W-:Y:S01]  /*14990*/  STL [R1+0x968], R5 ;  /* 0x0009680501007387 */ /* 0x000fe20000100800 */
[----:B------:R-:W-:Y:S02]  /*149a0*/  STL [R1+0x7d0], R16 ;  /* 0x0007d01001007387 */ /* 0x000fe40000100800 */
[----:B------:R0:W-:Y:S02]  /*149b0*/  STL [R1+0x7b8], R28 ;  /* 0x0007b81c01007387 */ /* 0x0001e40000100800 */
[----:B------:R-:W-:Y:S01]  /*149c0*/  STL [R1+0x7c8], R25 ;  /* 0x0007c81901007387 */ /* 0x000fe20000100800 */
[----:B0-----:R-:W2:Y:S01]  /*149d0*/  LDL.LU R28, [R1+0x7a8] ;  /* 0x0007a800011c7983 */ /* 0x001ea20000300800 */
[----:B------:R-:W-:Y:S02]  /*149e0*/  STL [R1+0x7c0], R24 ;  /* 0x0007c01801007387 */ /* 0x000fe40000100800 */
[----:B------:R-:W3:Y:S01]  /*149f0*/  LDL.LU R5, [R1+0x798] ;  /* 0x0007980001057983 */ /* 0x000ee20000300800 */
[----:B------:R-:W-:Y:S01]  /*14a00*/  IADD3 R29, P1, R29, R12, RZ ;  /* 0x0000000c1d1d7210 */ /* 0x000fe20007f3e0ff */
[----:B---3--:R0:W-:Y:S04]  /*14a10*/  STL [R1+0x9d8], R5 ;  /* 0x0009d80501007387 */ /* 0x0081e80000100800 */
[----:B0-----:R-:W3:Y:S01]  /*14a20*/  LDL.LU R5, [R1+0x7c4] ;  /* 0x0007c40001057983 */ /* 0x001ee20000300800 */
[----:B------:R-:W-:Y:S03]  /*14a30*/  STL [R1+0x7b0], R29 ;  /* 0x0007b01d01007387 */ /* 0x000fe60000100800 */
[----:B---3--:R0:W-:Y:S04]  /*14a40*/  STL [R1+0x9dc], R5 ;  /* 0x0009dc0501007387 */ /* 0x0081e80000100800 */
[----:B0-----:R-:W3:Y:S01]  /*14a50*/  LDL.LU R5, [R1+0x7a0] ;  /* 0x0007a00001057983 */ /* 0x001ee20000300800 */
[----:B------:R-:W-:-:S03]  /*14a60*/  ISETP.NE.U32.AND P0, PT, R17, R10, PT ;  /* 0x0000000a1100720c */ /* 0x000fc60003f05070 */
[----:B---3--:R0:W-:Y:S04]  /*14a70*/  STL [R1+0x9e0], R5 ;  /* 0x0009e00501007387 */ /* 0x0081e80000100800 */
[----:B0-----:R-:W3:Y:S01]  /*14a80*/  LDL.LU R5, [R1+0x7cc] ;  /* 0x0007cc0001057983 */ /* 0x001ee20000300800 */
[----:B------:R-:W4:Y:S02]  /*14a90*/  LDL.LU R4, [R1+0x7bc] ;  /* 0x0007bc0001047983 */ /* 0x000f240000300800 */
[----:B------:R-:W4:Y:S02]  /*14aa0*/  LDL.LU R6, [R1+0x790] ;  /* 0x0007900001067983 */ /* 0x000f240000300800 */
[----:B------:R-:W4:Y:S01]  /*14ab0*/  LDL.LU R7, [R1+0x7b4] ;  /* 0x0007b40001077983 */ /* 0x000f220000300800 */
[----:B------:R-:W4:Y:S01]  /*14ac0*/  LDL.LU R26, [R1+0x788] ;  /* 0x00078800011a7983 */ /* 0x000f220000300800 */
        /* <DEDUP_REMOVED lines=16> */
[----:B------:R-:W4:Y:S01]  /*14bd0*/  LDL.LU R17, [R1+0x76c] ;  /* 0x00076c0001117983 */ /* 0x000f220000300800 */
[----:B--2---:R-:W-:Y:S01]  /*14be0*/  IADD3 R28, P2, R28, R12, RZ ;  /* 0x0000000c1c1c7210 */ /* 0x004fe20007f5e0ff */
[----:B------:R-:W2:Y:S01]  /*14bf0*/  LDL.LU R29, [R1+0x740] ;  /* 0x00074000011d7983 */ /* 0x000ea20000300800 */
[----:B------:R-:W2:Y:S01]  /*14c00*/  LDL.LU R16, [R1+0x764] ;  /* 0x0007640001107983 */ /* 0x000ea20000300800 */
[----:B------:R-:W2:Y:S02]  /*14c10*/  LDL.LU R25, [R1+0x738] ;  /* 0x0007380001197983 */ /* 0x000ea40000300800 */
[----:B------:R-:W2:Y:S02]  /*14c20*/  LDL.LU R24, [R1+0x75c] ;  /* 0x00075c0001187983 */ /* 0x000ea40000300800 */
[----:B------:R0:W-:Y:S02]  /*14c30*/  STL [R1+0x7a8], R28 ;  /* 0x0007a81c01007387 */ /* 0x0001e40000100800 */
[----:B0-----:R-:W2:Y:S01]  /*14c40*/  LDL.LU R28, [R1+0x730] ;  /* 0x00073000011c7983 */ /* 0x001ea20000300800 */
[----:B---3--:R-:W-:-:S05]  /*14c50*/  IMAD.X R5, R5, 0x1, R0, P3 ;  /* 0x0000000105057824 */ /* 0x008fca00018e0600 */
[----:B------:R0:W-:Y:S04]  /*14c60*/  STL [R1+0x7cc], R5 ;  /* 0x0007cc0501007387 */ /* 0x0001e80000100800 */
[----:B0-----:R-:W3:Y:S02]  /*14c70*/  LDL.LU R5, [R1+0x9e0] ;  /* 0x0009e00001057983 */ /* 0x001ee40000300800 */
[----:B---3--:R-:W-:-:S05]  /*14c80*/  IADD3 R5, P3, R5, R12, RZ ;  /* 0x0000000c05057210 */ /* 0x008fca0007f7e0ff */
[----:B------:R0:W-:Y:S04]  /*14c90*/  STL [R1+0x7a0], R5 ;  /* 0x0007a00501007387 */ /* 0x0001e80000100800 */
[----:B0-----:R-:W3:Y:S02]  /*14ca0*/  LDL.LU R5, [R1+0x9dc] ;  /* 0x0009dc0001057983 */ /* 0x001ee40000300800 */
[----:B---3--:R-:W-:-:S05]  /*14cb0*/  IMAD.X R5, R5, 0x1, R0, P4 ;  /* 0x0000000105057824 */ /* 0x008fca00020e0600 */
[----:B------:R0:W-:Y:S04]  /*14cc0*/  STL [R1+0x7c4], R5 ;  /* 0x0007c40501007387 */ /* 0x0001e80000100800 */
[----:B0-----:R-:W3:Y:S01]  /*14cd0*/  LDL.LU R5, [R1+0x9d8] ;  /* 0x0009d80001057983 */ /* 0x001ee20000300800 */
[--C-:B----4-:R-:W-:Y:S01]  /*14ce0*/  IMAD.X R4, R4, 0x1, R0.reuse, P5 ;  /* 0x0000000104047824 */ /* 0x110fe200028e0600 */
[-C--:B------:R-:W-:Y:S01]  /*14cf0*/  IADD3 R6, P5, R6, R12.reuse, RZ ;  /* 0x0000000c06067210 */ /* 0x080fe20007fbe0ff */
[--C-:B------:R-:W-:Y:S01]  /*14d00*/  IMAD.X R7, R7, 0x1, R0.reuse, P6 ;  /* 0x0000000107077824 */ /* 0x100fe200030e0600 */
        /* <DEDUP_REMOVED lines=12> */
[----:B------:R-:W-:Y:S01]  /*14dd0*/  IADD3 R15, P1, R15, R12, RZ ;  /* 0x0000000c0f0f7210 */ /* 0x000fe20007f3e0ff */
[----:B------:R-:W-:-:S02]  /*14de0*/  IMAD.X R19, R19, 0x1, R0, P2 ;  /* 0x0000000113137824 */ /* 0x000fc400010e0600 */
[----:B------:R-:W-:Y:S01]  /*14df0*/  IMAD.X R17, R17, 0x1, R0, P3 ;  /* 0x0000000111117824 */ /* 0x000fe200018e0600 */
[-C--:B--2---:R-:W-:Y:S02]  /*14e00*/  IADD3 R29, P3, R29, R12.reuse, RZ ;  /* 0x0000000c1d1d7210 */ /* 0x084fe40007f7e0ff */
[-C--:B------:R-:W-:Y:S02]  /*14e10*/  IADD3 R18, P2, R18, R12.reuse, RZ ;  /* 0x0000000c12127210 */ /* 0x080fe40007f5e0ff */
[----:B---3--:R-:W-:-:S05]  /*14e20*/  IADD3 R5, P4, R5, R12, RZ ;  /* 0x0000000c05057210 */ /* 0x008fca0007f9e0ff */
[----:B------:R-:W-:Y:S01]  /*14e30*/  STL [R1+0x798], R5 ;  /* 0x0007980501007387 */ /* 0x000fe20000100800 */
[----:B------:R-:W-:Y:S02]  /*14e40*/  STL [R1+0x7bc], R4 ;  /* 0x0007bc0401007387 */ /* 0x000fe40000100800 */
[----:B------:R-:W-:Y:S02]  /*14e50*/  STL [R1+0x790], R6 ;  /* 0x0007900601007387 */ /* 0x000fe40000100800 */
[----:B------:R-:W-:Y:S01]  /*14e60*/  STL [R1+0x7b4], R7 ;  /* 0x0007b40701007387 */ /* 0x000fe20000100800 */
[----:B------:R-:W-:Y:S01]  /*14e70*/  STL [R1+0x788], R26 ;  /* 0x0007881a01007387 */ /* 0x000fe20000100800 */
[----:B------:R-:W-:Y:S02]  /*14e80*/  STL [R1+0x7ac], R27 ;  /* 0x0007ac1b01007387 */ /* 0x000fe40000100800 */
[----:B------:R-:W-:Y:S02]  /*14e90*/  STL [R1+0x780], R20 ;  /* 0x0007801401007387 */ /* 0x000fe40000100800 */
[--C-:B------:R-:W-:Y:S01]  /*14ea0*/  IMAD.X R2, R2, 0x1, R0.reuse, P4 ;  /* 0x0000000102027824 */ /* 0x100fe200020e0600 */
[----:B------:R-:W-:Y:S01]  /*14eb0*/  STL [R1+0x7a4], R21 ;  /* 0x0007a41501007387 */ /* 0x000fe20000100800 */
[----:B------:R-:W-:Y:S01]  /*14ec0*/  IADD3 R9, P4, R9, R12, RZ ;  /* 0x0000000c09097210 */ /* 0x000fe20007f9e0ff */
[----:B------:R-:W-:Y:S02]  /*14ed0*/  STL [R1+0x778], R22 ;  /* 0x0007781601007387 */ /* 0x000fe40000100800 */
[----:B------:R-:W-:Y:S01]  /*14ee0*/  STL [R1+0x79c], R23 ;  /* 0x00079c1701007387 */ /* 0x000fe20000100800 */
[----:B------:R-:W-:Y:S01]  /*14ef0*/  STL [R1+0x770], R3 ;  /* 0x0007700301007387 */ /* 0x000fe20000100800 */
[----:B------:R-:W-:Y:S02]  /*14f00*/  STL [R1+0x794], R2 ;  /* 0x0007940201007387 */ /* 0x000fe40000100800 */
        /* <DEDUP_REMOVED lines=8> */
[----:B------:R-:W-:-:S02]  /*14f90*/  IMAD.X R16, R16, 0x1, R0, P4 ;  /* 0x0000000110107824 */ /* 0x000fc400020e0600 */
[----:B------:R0:W-:Y:S01]  /*14fa0*/  STL [R1+0x740], R29 ;  /* 0x0007401d01007387 */ /* 0x0001e20000100800 */
[----:B------:R-:W-:Y:S04]  /*14fb0*/  STL [R1+0x748], R18 ;  /* 0x0007481201007387 */ /* 0x000fe80000100800 */
[----:B0-----:R-:W2:Y:S01]  /*14fc0*/  LDL.LU R29, [R1+0x754] ;  /* 0x00075400011d7983 */ /* 0x001ea20000300800 */
[----:B------:R-:W-:Y:S02]  /*14fd0*/  STL [R1+0x76c], R17 ;  /* 0x00076c1101007387 */ /* 0x000fe40000100800 */
[----:B------:R-:W-:Y:S02]  /*14fe0*/  STL [R1+0x764], R16 ;  /* 0x0007641001007387 */ /* 0x000fe40000100800 */
[----:B------:R-:W3:Y:S01]  /*14ff0*/  LDL.LU R5, [R1+0x744] ;  /* 0x0007440001057983 */ /* 0x000ee20000300800 */
[----:B------:R-:W-:Y:S01]  /*15000*/  IADD3 R25, P4, R25, R12, RZ ;  /* 0x0000000c19197210 */ /* 0x000fe20007f9e0ff */
[----:B------:R-:W-:-:S04]  /*15010*/  IMAD.X R24, R24, 0x1, R0, P5 ;  /* 0x0000000118187824 */ /* 0x000fc800028e0600 */
[----:B------:R-:W-:Y:S04]  /*15020*/  STL [R1+0x738], R25 ;  /* 0x0007381901007387 */ /* 0x000fe80000100800 */
[----:B---3--:R0:W-:Y:S01]  /*15030*/  STL [R1+0x9cc], R5 ;  /* 0x0009cc0501007387 */ /* 0x0081e20000100800 */
[----:B------:R-:W-:Y:S03]  /*15040*/  STL [R1+0x75c], R24 ;  /* 0x00075c1801007387 */ /* 0x000fe60000100800 */
[----:B0-----:R-:W3:Y:S01]  /*15050*/  LDL.LU R5, [R1+0x720] ;  /* 0x0007200001057983 */ /* 0x001ee20000300800 */
[----:B------:R-:W-:-:S05]  /*15060*/  IADD3 R28, P5, R28, R12, RZ ;  /* 0x0000000c1c1c7210 */ /* 0x000fca0007fbe0ff */
[----:B------:R-:W-:Y:S04]  /*15070*/  STL [R1+0x730], R28 ;  /* 0x0007301c01007387 */ /* 0x000fe80000100800 */
[----:B---3--:R0:W-:Y:S04]  /*15080*/  STL [R1+0x9d0], R5 ;  /* 0x0009d00501007387 */ /* 0x0081e80000100800 */
[----:B0-----:R-:W3:Y:S01]  /*15090*/  LDL.LU R5, [R1+0x74c] ;  /* 0x00074c0001057983 */ /* 0x001ee20000300800 */
[----:B--2---:R-:W-:-:S03]  /*150a0*/  IMAD.X R29, R29, 0x1, R0, P6 ;  /* 0x000000011d1d7824 */ /* 0x004fc600030e0600 */
[----:B---3--:R0:W-:Y:S04]  /*150b0*/  STL [R1+0x9d4], R5 ;  /* 0x0009d40501007387 */ /* 0x0081e80000100800 */
[----:B0-----:R-:W2:Y:S01]  /*150c0*/  LDL.LU R5, [R1+0x728] ;  /* 0x0007280001057983 */ /* 0x001ea20000300800 */
[----:B------:R-:W3:Y:S02]  /*150d0*/  LDL.LU R4, [R1+0x718] ;  /* 0x0007180001047983 */ /* 0x000ee40000300800 */
[----:B------:R-:W4:Y:S02]  /*150e0*/  LDL.LU R6, [R1+0x73c] ;  /* 0x00073c0001067983 */ /* 0x000f240000300800 */
[----:B------:R-:W3:Y:S01]  /*150f0*/  LDL.LU R7, [R1+0x710] ;  /* 0x0007100001077983 */ /* 0x000ee20000300800 */
[----:B------:R-:W3:Y:S01]  /*15100*/  LDL.LU R26, [R1+0x734] ;  /* 0x00073400011a7983 */ /* 0x000ee20000300800 */
[----:B------:R-:W3:Y:S02]  /*15110*/  LDL.LU R27, [R1+0x708] ;  /* 0x00070800011b7983 */ /* 0x000ee40000300800 */
[----:B------:R-:W3:Y:S02]  /*15120*/  LDL.LU R20, [R1+0x72c] ;  /* 0x00072c0001147983 */ /* 0x000ee40000300800 */
        /* <DEDUP_REMOVED lines=16> */
[----:B------:R0:W-:Y:S01]  /*15230*/  STL [R1+0x754], R29 ;  /* 0x0007541d01007387 */ /* 0x0001e20000100800 */
[----:B------:R-:W3:Y:S01]  /*15240*/  LDL.LU R16, [R1+0x6c0] ;  /* 0x0006c00001107983 */ /* 0x000ee20000300800 */
[----:B------:R-:W3:Y:S02]  /*15250*/  LDL.LU R25, [R1+0x6e4] ;  /* 0x0006e40001197983 */ /* 0x000ee40000300800 */
[----:B------:R-:W3:Y:S01]  /*15260*/  LDL.LU R24, [R1+0x6b8] ;  /* 0x0006b80001187983 */ /* 0x000ee20000300800 */
[----:B0-----:R-:W3:Y:S01]  /*15270*/  LDL.LU R29, [R1+0x6dc] ;  /* 0x0006dc00011d7983 */ /* 0x001ee20000300800 */
[----:B--2---:R-:W-:-:S05]  /*15280*/  IADD3 R5, P6, R5, R12, RZ ;  /* 0x0000000c05057210 */ /* 0x004fca0007fde0ff */
[----:B------:R0:W-:Y:S04]  /*15290*/  STL [R1+0x728], R5 ;  /* 0x0007280501007387 */ /* 0x0001e80000100800 */
[----:B0-----:R-:W2:Y:S02]  /*152a0*/  LDL.LU R5, [R1+0x9d4] ;  /* 0x0009d40001057983 */ /* 0x001ea40000300800 */
[----:B--2---:R-:W-:-:S05]  /*152b0*/  IMAD.X R5, R5, 0x1, R0, P1 ;  /* 0x0000000105057824 */ /* 0x004fca00008e0600 */
[----:B------:R0:W-:Y:S04]  /*152c0*/  STL [R1+0x74c], R5 ;  /* 0x00074c0501007387 */ /* 0x0001e80000100800 */
[----:B0-----:R-:W2:Y:S02]  /*152d0*/  LDL.LU R5, [R1+0x9d0] ;  /* 0x0009d00001057983 */ /* 0x001ea40000300800 */
[----:B--2---:R-:W-:-:S05]  /*152e0*/  IADD3 R5, P1, R5, R12, RZ ;  /* 0x0000000c05057210 */ /* 0x004fca0007f3e0ff */
[----:B------:R0:W-:Y:S04]  /*152f0*/  STL [R1+0x720], R5 ;  /* 0x0007200501007387 */ /* 0x0001e80000100800 */
[----:B0-----:R-:W2:Y:S01]  /*15300*/  LDL.LU R5, [R1+0x9cc] ;  /* 0x0009cc0001057983 */ /* 0x001ea20000300800 */
[--C-:B----4-:R-:W-:Y:S01]  /*15310*/  IMAD.X R6, R6, 0x1, R0.reuse, P3 ;  /* 0x0000000106067824 */ /* 0x110fe200018e0600 */
[-C--:B---3--:R-:W-:Y:S01]  /*15320*/  IADD3 R7, P3, R7, R12.reuse, RZ ;  /* 0x0000000c07077210 */ /* 0x088fe20007f7e0ff */
        /* <DEDUP_REMOVED lines=11> */
[--C-:B------:R-:W-:Y:S01]  /*153e0*/  IMAD.X R15, R15, 0x1, R0.reuse, P5 ;  /* 0x000000010f0f7824 */ /* 0x100fe200028e0600 */
[-C--:B------:R-:W-:Y:S02]  /*153f0*/  IADD3 R28, P5, R28, R12.reuse, RZ ;  /* 0x0000000c1c1c7210 */ /* 0x080fe40007fbe0ff */
[-C--:B------:R-:W-:Y:S01]  /*15400*/  IADD3 R14, P4, R14, R12.reuse, RZ ;  /* 0x0000000c0e0e7210 */ /* 0x080fe20007f9e0ff */
[--C-:B------:R-:W-:Y:S01]  /*15410*/  IMAD.X R19, R19, 0x1, R0.reuse, P6 ;  /* 0x0000000113137824 */ /* 0x100fe200030e0600 */
[-C--:B------:R-:W-:Y:S01]  /*15420*/  IADD3 R18, P6, R18, R12.reuse, RZ ;  /* 0x0000000c12127210 */ /* 0x080fe20007fde0ff */
[--C-:B------:R-:W-:Y:S01]  /*15430*/  IMAD.X R17, R17, 0x1, R0.reuse, P1 ;  /* 0x0000000111117824 */ /* 0x100fe200008e0600 */
[-C--:B------:R-:W-:Y:S01]  /*15440*/  IADD3 R16, P1, R16, R12.reuse, RZ ;  /* 0x0000000c10107210 */ /* 0x080fe20007f3e0ff */
[----:B--2---:R-:W-:Y:S01]  /*15450*/  IMAD.X R5, R5, 0x1, R0, P2 ;  /* 0x0000000105057824 */ /* 0x004fe200010e0600 */
[----:B------:R-:W-:-:S04]  /*15460*/  IADD3 R4, P2, R4, R12, RZ ;  /* 0x0000000c04047210 */ /* 0x000fc80007f5e0ff */
[----:B------:R-:W-:Y:S01]  /*15470*/  STL [R1+0x744], R5 ;  /* 0x0007440501007387 */ /* 0x000fe20000100800 */
[----:B------:R-:W-:Y:S02]  /*15480*/  STL [R1+0x718], R4 ;  /* 0x0007180401007387 */ /* 0x000fe40000100800 */
[----:B------:R-:W-:Y:S02]  /*15490*/  STL [R1+0x73c], R6 ;  /* 0x00073c0601007387 */ /* 0x000fe40000100800 */
[----:B------:R-:W-:Y:S01]  /*154a0*/  STL [R1+0x710], R7 ;  /* 0x0007100701007387 */ /* 0x000fe20000100800 */
[----:B------:R-:W-:Y:S01]  /*154b0*/  STL [R1+0x734], R26 ;  /* 0x0007341a01007387 */ /* 0x000fe20000100800 */
[----:B------:R-:W-:Y:S02]  /*154c0*/  STL [R1+0x708], R27 ;  /* 0x0007081b01007387 */ /* 0x000fe40000100800 */
[----:B------:R-:W-:Y:S02]  /*154d0*/  STL [R1+0x72c], R20 ;  /* 0x00072c1401007387 */ /* 0x000fe40000100800 */
[----:B------:R-:W-:Y:S02]  /*154e0*/  STL [R1+0x700], R21 ;  /* 0x0007001501007387 */ /* 0x000fe40000100800 */
[--C-:B------:R-:W-:Y:S01]  /*154f0*/  IMAD.X R9, R9, 0x1, R0.reuse, P2 ;  /* 0x0000000109097824 */ /* 0x100fe200010e0600 */
[----:B------:R-:W-:Y:S01]  /*15500*/  STL [R1+0x724], R22 ;  /* 0x0007241601007387 */ /* 0x000fe20000100800 */
[-C--:B------:R-:W-:Y:S01]  /*15510*/  IADD3 R8, P2, R8, R12.reuse, RZ ;  /* 0x0000000c08087210 */ /* 0x080fe20007f5e0ff */
        /* <DEDUP_REMOVED lines=8> */
[----:B------:R0:W-:Y:S02]  /*155a0*/  STL [R1+0x6d0], R28 ;  /* 0x0006d01c01007387 */ /* 0x0001e40000100800 */
[----:B------:R-:W-:Y:S01]  /*155b0*/  STL [R1+0x6d8], R14 ;  /* 0x0006d80e01007387 */ /* 0x000fe20000100800 */
[----:B0-----:R-:W2:Y:S01]  /*155c0*/  LDL.LU R28, [R1+0x6b0] ;  /* 0x0006b000011c7983 */ /* 0x001ea20000300800 */
[----:B------:R-:W-:Y:S02]  /*155d0*/  STL [R1+0x6fc], R15 ;  /* 0x0006fc0f01007387 */ /* 0x000fe40000100800 */
[----:B------:R-:W-:Y:S02]  /*155e0*/  STL [R1+0x6f4], R19 ;  /* 0x0006f41301007387 */ /* 0x000fe40000100800 */
[----:B------:R-:W-:Y:S01]  /*155f0*/  STL [R1+0x6c8], R18 ;  /* 0x0006c81201007387 */ /* 0x000fe20000100800 */
[----:B------:R-:W-:Y:S01]  /*15600*/  STL [R1+0x6ec], R17 ;  /* 0x0006ec1101007387 */ /* 0x000fe20000100800 */
[----:B------:R-:W-:Y:S02]  /*15610*/  STL [R1+0x6c0], R16 ;  /* 0x0006c01001007387 */ /* 0x000fe40000100800 */
[----:B------:R-:W3:Y:S02]  /*15620*/  LDL.LU R5, [R1+0x6a0] ;  /* 0x0006a00001057983 */ /* 0x000ee40000300800 */
[----:B------:R-:W-:Y:S01]  /*15630*/  IMAD.X R25, R25, 0x1, R0, P2 ;  /* 0x0000000119197824 */ /* 0x000fe200010e0600 */
[----:B------:R-:W-:-:S04]  /*15640*/  IADD3 R24, P2, R24, R12, RZ ;  /* 0x0000000c18187210 */ /* 0x000fc80007f5e0ff */
[----:B------:R-:W-:Y:S04]  /*15650*/  STL [R1+0x6e4], R25 ;  /* 0x0006e41901007387 */ /* 0x000fe80000100800 */
[----:B---3--:R0:W-:Y:S01]  /*15660*/  STL [R1+0x9c0], R5 ;  /* 0x0009c00501007387 */ /* 0x0081e20000100800 */
[----:B------:R-:W-:Y:S03]  /*15670*/  STL [R1+0x6b8], R24 ;  /* 0x0006b81801007387 */ /* 0x000fe60000100800 */
[----:B0-----:R-:W3:Y:S01]  /*15680*/  LDL.LU R5, [R1+0x6cc] ;  /* 0x0006cc0001057983 */ /* 0x001ee20000300800 */
[----:B------:R-:W-:-:S05]  /*15690*/  IMAD.X R29, R29, 0x1, R0, P3 ;  /* 0x000000011d1d7824 */ /* 0x000fca00018e0600 */
[----:B------:R-:W-:Y:S04]  /*156a0*/  STL [R1+0x6dc], R29 ;  /* 0x0006dc1d01007387 */ /* 0x000fe80000100800 */
[----:B---3--:R0:W-:Y:S04]  /*156b0*/  STL [R1+0x9c4], R5 ;  /* 0x0009c40501007387 */ /* 0x0081e80000100800 */
[----:B0-----:R-:W3:Y:S01]  /*156c0*/  LDL.LU R5, [R1+0x6a8] ;  /* 0x0006a80001057983 */ /* 0x001ee20000300800 */
[----:B--2---:R-:W-:-:S03]  /*156d0*/  IADD3 R28, P3, R28, R12, RZ ;  /* 0x0000000c1c1c7210 */ /* 0x004fc60007f7e0ff */
        /* <DEDUP_REMOVED lines=21> */
[----:B------:R0:W-:Y:S01]  /*15830*/  STL [R1+0x6b0], R28 ;  /* 0x0006b01c01007387 */ /* 0x0001e20000100800 */
[----:B------:R-:W3:Y:S02]  /*15840*/  LDL.LU R19, [R1+0x650] ;  /* 0x0006500001137983 */ /* 0x000ee40000300800 */
[----:B------:R-:W3:Y:S02]  /*15850*/  LDL.LU R18, [R1+0x674] ;  /* 0x0006740001127983 */ /* 0x000ee40000300800 */
[----:B------:R-:W3:Y:S01]  /*15860*/  LDL.LU R17, [R1+0x648] ;  /* 0x0006480001117983 */ /* 0x000ee20000300800 */
[----:B------:R-:W3:Y:S01]  /*15870*/  LDL.LU R16, [R1+0x66c] ;  /* 0x00066c0001107983 */ /* 0x000ee20000300800 */
[----:B------:R-:W3:Y:S02]  /*15880*/  LDL.LU R25, [R1+0x640] ;  /* 0x0006400001197983 */ /* 0x000ee40000300800 */
[----:B------:R-:W3:Y:S01]  /*15890*/  LDL.LU R24, [R1+0x664] ;  /* 0x0006640001187983 */ /* 0x000ee20000300800 */
[----:B0-----:R-:W3:Y:S01]  /*158a0*/  LDL.LU R28, [R1+0x638] ;  /* 0x00063800011c7983 */ /* 0x001ee20000300800 */
[----:B--2---:R-:W-:-:S05]  /*158b0*/  IMAD.X R5, R5, 0x1, R0, P4 ;  /* 0x0000000105057824 */ /* 0x004fca00020e0600 */
[----:B------:R0:W-:Y:S04]  /*158c0*/  STL [R1+0x6d4], R5 ;  /* 0x0006d40501007387 */ /* 0x0001e80000100800 */
[----:B0-----:R-:W2:Y:S02]  /*158d0*/  LDL.LU R5, [R1+0x9c8] ;  /* 0x0009c80001057983 */ /* 0x001ea40000300800 */
[----:B--2---:R-:W-:-:S05]  /*158e0*/  IADD3 R5, P4, R5, R12, RZ ;  /* 0x0000000c05057210 */ /* 0x004fca0007f9e0ff */
[----:B------:R0:W-:Y:S04]  /*158f0*/  STL [R1+0x6a8], R5 ;  /* 0x0006a80501007387 */ /* 0x0001e80000100800 */
[----:B0-----:R-:W2:Y:S02]  /*15900*/  LDL.LU R5, [R1+0x9c4] ;  /* 0x0009c40001057983 */ /* 0x001ea40000300800 */
[----:B--2---:R-:W-:-:S05]  /*15910*/  IMAD.X R5, R5, 0x1, R0, P5 ;  /* 0x0000000105057824 */ /* 0x004fca00028e0600 */
[----:B------:R0:W-:Y:S04]  /*15920*/  STL [R1+0x6cc], R5 ;  /* 0x0006cc0501007387 */ /* 0x0001e80000100800 */
[----:B0-----:R-:W2:Y:S01]  /*15930*/  LDL.LU R5, [R1+0x9c0] ;  /* 0x0009c00001057983 */ /* 0x001ea20000300800 */
[--C-:B---3--:R-:W-:Y:S01]  /*15940*/  IMAD.X R4, R4, 0x1, R0.reuse, P6 ;  /* 0x0000000104047824 */ /* 0x108fe200030e0600 */
[-C--:B----4-:R-:W-:Y:S01]  /*15950*/  IADD3 R6, P6, R6, R12.reuse, RZ ;  /* 0x0000000c06067210 */ /* 0x090fe20007fde0ff */
        /* <DEDUP_REMOVED lines=16> */
[----:B------:R-:W-:Y:S01]  /*15a60*/  IMAD.X R18, R18, 0x1, R0, P4 ;  /* 0x0000000112127824 */ /* 0x000fe200020e0600 */
[-C--:B------:R-:W-:Y:S02]  /*15a70*/  IADD3 R17, P4, R17, R12.reuse, RZ ;  /* 0x0000000c11117210 */ /* 0x080fe40007f9e0ff */
[----:B--2---:R-:W-:-:S05]  /*15a80*/  IADD3 R5, P5, R5, R12, RZ ;  /* 0x0000000c05057210 */ /* 0x004fca0007fbe0ff */
        /* <DEDUP_REMOVED lines=16> */
[----:B------:R0:W-:Y:S01]  /*15b90*/  STL [R1+0x660], R29 ;  /* 0x0006601d01007387 */ /* 0x0001e20000100800 */
[----:B------:R-:W-:Y:S02]  /*15ba0*/  STL [R1+0x668], R11 ;  /* 0x0006680b01007387 */ /* 0x000fe40000100800 */
[--C-:B------:R-:W-:Y:S01]  /*15bb0*/  IMAD.X R16, R16, 0x1, R0.reuse, P5 ;  /* 0x0000000110107824 */ /* 0x100fe200028e0600 */
[----:B0-----:R-:W2:Y:S01]  /*15bc0*/  LDL.LU R29, [R1+0x65c] ;  /* 0x00065c00011d7983 */ /* 0x001ea20000300800 */
        /* <DEDUP_REMOVED lines=38> */
[----:B------:R0:W-:Y:S02]  /*15e30*/  STL [R1+0x65c], R29 ;  /* 0x00065c1d01007387 */ /* 0x0001e40000100800 */
        /* <DEDUP_REMOVED lines=47> */
[--C-:B------:R-:W-:Y:S02]  /*16130*/  IMAD.X R9, R9, 0x1, R0.reuse, P3 ;  /* 0x0000000109097824 */ /* 0x100fe400018e0600 */
[----:B------:R-:W-:Y:S01]  /*16140*/  STL [R1+0x634], R20 ;  /* 0x0006341401007387 */ /* 0x000fe20000100800 */
[-C--:B------:R-:W-:Y:S01]  /*16150*/  IADD3 R28, P3, R28, R12.reuse, RZ ;  /* 0x0000000c1c1c7210 */ /* 0x080fe20007f7e0ff */
[----:B------:R-:W-:Y:S01]  /*16160*/  STL [R1+0x608], R21 ;  /* 0x0006081501007387 */ /* 0x000fe20000100800 */
[----:B------:R-:W-:Y:S02]  /*16170*/  STL [R1+0x62c], R22 ;  /* 0x00062c1601007387 */ /* 0x000fe40000100800 */
[----:B------:R-:W-:Y:S02]  /*16180*/  STL [R1+0x600], R23 ;  /* 0x0006001701007387 */ /* 0x000fe40000100800 */
[----:B------:R-:W-:Y:S01]  /*16190*/  STL [R1+0x624], R3 ;  /* 0x0006240301007387 */ /* 0x000fe20000100800 */
[----:B------:R0:W-:Y:S01]  /*161a0*/  STL [R1+0x5f0], R28 ;  /* 0x0005f01c01007387 */ /* 0x0001e20000100800 */
[----:B------:R-:W-:Y:S03]  /*161b0*/  STL [R1+0x5f8], R2 ;  /* 0x0005f80201007387 */ /* 0x000fe60000100800 */
        /* <DEDUP_REMOVED lines=12> */
[----:B------:R-:W3:Y:S01]  /*16280*/  LDL.LU R5, [R1+0x5a8] ;  /* 0x0005a80001057983 */ /* 0x000ee20000300800 */
        /* <DEDUP_REMOVED lines=26> */
[----:B------:R0:W-:Y:S02]  /*16430*/  STL [R1+0x5b8], R28 ;  /* 0x0005b81c01007387 */ /* 0x0001e40000100800 */
        /* <DEDUP_REMOVED lines=12> */
[----:B0-----:R-:W3:Y:S02]  /*16500*/  LDL.LU R28, [R1+0x540] ;  /* 0x00054000011c7983 */ /* 0x001ee40000300800 */
        /* <DEDUP_REMOVED lines=27> */
[----:B------:R-:W-:Y:S01]  /*166c0*/  IMAD.X R18, R18, 0x1, R0, P5 ;  /* 0x0000000112127824 */ /* 0x000fe200028e0600 */
[----:B------:R-:W-:-:S02]  /*166d0*/  IADD3 R17, P5, R17, R12, RZ ;  /* 0x0000000c11117210 */ /* 0x000fc40007fbe0ff */
        /* <DEDUP_REMOVED lines=10> */
[----:B------:R0:W-:Y:S01]  /*16780*/  STL [R1+0x580], R29 ;  /* 0x0005801d01007387 */ /* 0x0001e20000100800 */
[----:B------:R-:W-:Y:S01]  /*16790*/  IADD3 R2, P6, R2, R12, RZ ;  /* 0x0000000c02027210 */ /* 0x000fe20007fde0ff */
[----:B------:R-:W-:Y:S02]  /*167a0*/  STL [R1+0x588], R22 ;  /* 0x0005881601007387 */ /* 0x000fe40000100800 */
        /* <DEDUP_REMOVED lines=11> */
[----:B------:R-:W-:Y:S01]  /*16860*/  STL [R1+0x584], R15 ;  /* 0x0005840f01007387 */ /* 0x000fe20000100800 */
[----:B------:R-:W-:Y:S01]  /*16870*/  STL [R1+0x558], R19 ;  /* 0x0005581301007387 */ /* 0x000fe20000100800 */
[----:B------:R-:W-:Y:S02]  /*16880*/  STL [R1+0x57c], R18 ;  /* 0x00057c1201007387 */ /* 0x000fe40000100800 */
[----:B------:R-:W-:Y:S02]  /*16890*/  STL [R1+0x550], R17 ;  /* 0x0005501101007387 */ /* 0x000fe40000100800 */
        /* <DEDUP_REMOVED lines=53> */
[--C-:B------:R-:W-:Y:S02]  /*16bf0*/  IMAD.X R26, R26, 0x1, R0.reuse, P6 ;  /* 0x000000011a1a7824 */ /* 0x100fe400030e0600 */
[----:B------:R-:W-:Y:S01]  /*16c00*/  IMAD.X R20, R20, 0x1, R0, P1 ;  /* 0x0000000114147824 */ /* 0x000fe200008e0600 */
[----:B------:R-:W-:-:S02]  /*16c10*/  IADD3 R28, P1, R28, R12, RZ ;  /* 0x0000000c1c1c7210 */ /* 0x000fc40007f3e0ff */
        /* <DEDUP_REMOVED lines=22> */
[----:B------:R0:W-:Y:S02]  /*16d80*/  STL [R1+0x510], R28 ;  /* 0x0005101c01007387 */ /* 0x0001e40000100800 */
[----:B------:R-:W-:Y:S02]  /*16d90*/  STL [R1+0x518], R27 ;  /* 0x0005181b01007387 */ /* 0x000fe40000100800 */
[--C-:B------:R-:W-:Y:S01]  /*16da0*/  IMAD.X R2, R2, 0x1, R0.reuse, P4 ;  /* 0x0000000102027824 */ /* 0x100fe200020e0600 */
[-C--:B------:R-:W-:Y:S01]  /*16db0*/  IADD3 R9, P4, R9, R12.reuse, RZ ;  /* 0x0000000c09097210 */ /* 0x080fe20007f9e0ff */
        /* <DEDUP_REMOVED lines=68> */
[--C-:B---3--:R-:W-:Y:S02]  /*17200*/  IMAD.X R4, R4, 0x1, R0.reuse, P2 ;  /* 0x0000000104047824 */ /* 0x108fe400010e0600 */
[--C-:B------:R-:W-:Y:S01]  /*17210*/  IMAD.X R7, R7, 0x1, R0.reuse, P3 ;  /* 0x0000000107077824 */ /* 0x100fe200018e0600 */
[-C--:B------:R-:W-:Y:S02]  /*17220*/  IADD3 R29, P3, R29, R12.reuse, RZ ;  /* 0x0000000c1d1d7210 */ /* 0x080fe40007f7e0ff */
        /* <DEDUP_REMOVED lines=113> */
[----:B------:R-:W-:Y:S01]  /*17940*/  IADD3 R18, P3, R18, UR8, RZ ;  /* 0x0000000812127c10 */ /* 0x000fe2000ff7e0ff */
[--C-:B------:R-:W-:Y:S01]  /*17950*/  IMAD.X R17, R17, 0x1, R0.reuse, P4 ;  /* 0x0000000111117824 */ /* 0x100fe200020e0600 */
[----:B------:R-:W-:Y:S01]  /*17960*/  IADD3 R16, P4, R16, UR8, RZ ;  /* 0x0000000810107c10 */ /* 0x000fe2000ff9e0ff */
[----:B--2---:R-:W-:Y:S01]  /*17970*/  IMAD.X R5, R5, 0x1, R0, P5 ;  /* 0x0000000105057824 */ /* 0x004fe200028e0600 */
[----:B------:R-:W-:-:S05]  /*17980*/  IADD3 R28, P5, R28, R12, RZ ;  /* 0x0000000c1c1c7210 */ /* 0x000fca0007fbe0ff */
[----:B------:R0:W-:Y:S01]  /*17990*/  STL [R1+0x430], R28 ;  /* 0x0004301c01007387 */ /* 0x0001e20000100800 */
[--C-:B------:R-:W-:Y:S01]  /*179a0*/  IMAD.X R2, R2, 0x1, R0.reuse, P5 ;  /* 0x0000000102027824 */ /* 0x100fe200028e0600 */
[----:B------:R-:W-:Y:S02]  /*179b0*/  IADD3 R9, P5, R9, R12, RZ ;  /* 0x0000000c09097210 */ /* 0x000fe40007fbe0ff */
[----:B0-----:R-:W2:Y:S01]  /*179c0*/  LDL.LU R28, [R1+0x8cc] ;  /* 0x0008cc00011c7983 */ /* 0x001ea20000300800 */
[----:B------:R0:W-:Y:S02]  /*179d0*/  STL [R1+0x45c], R5 ;  /* 0x00045c0501007387 */ /* 0x0001e40000100800 */
        /* <DEDUP_REMOVED lines=22> */
[----:B0-----:R-:W3:Y:S01]  /*17b40*/  LDL.LU R5, [R1+0x410] ;  /* 0x0004100001057983 */ /* 0x001ee20000300800 */
[----:B------:R-:W-:Y:S01]  /*17b50*/  IMAD.X R25, R25, 0x1, R0, P5 ;  /* 0x0000000119197824 */ /* 0x000fe200028e0600 */
[----:B------:R-:W-:-:S04]  /*17b60*/  IADD3 R24, P5, R24, UR8, RZ ;  /* 0x0000000818187c10 */ /* 0x000fc8000ffbe0ff */
[----:B------:R-:W-:Y:S04]  /*17b70*/  STL [R1+0x418], R25 ;  /* 0x0004181901007387 */ /* 0x000fe80000100800 */
[----:B---3--:R0:W-:Y:S01]  /*17b80*/  STL [R1+0x97c], R5 ;  /* 0x00097c0501007387 */ /* 0x0081e20000100800 */
[----:B------:R-:W-:Y:S03]  /*17b90*/  STL [R1+0x8d0], R24 ;  /* 0x0008d01801007387 */ /* 0x000fe60000100800 */
[----:B0-----:R-:W3:Y:S01]  /*17ba0*/  LDL.LU R5, [R1+0x8c8] ;  /* 0x0008c80001057983 */ /* 0x001ee20000300800 */
[----:B------:R-:W-:-:S05]  /*17bb0*/  IMAD.X R29, R29, 0x1, R0, P6 ;  /* 0x000000011d1d7824 */ /* 0x000fca00030e0600 */
[----:B------:R-:W-:Y:S01]  /*17bc0*/  STL [R1+0x7f0], R29 ;  /* 0x0007f01d01007387 */ /* 0x000fe20000100800 */
[----:B--2---:R-:W-:-:S03]  /*17bd0*/  IADD3 R28, P6, R28, UR8, RZ ;  /* 0x000000081c1c7c10 */ /* 0x004fc6000ffde0ff */
[----:B---3--:R0:W-:Y:S04]  /*17be0*/  STL [R1+0x980], R5 ;  /* 0x0009800501007387 */ /* 0x0081e80000100800 */
[----:B0-----:R-:W2:Y:S01]  /*17bf0*/  LDL.LU R5, [R1+0x7ec] ;  /* 0x0007ec0001057983 */ /* 0x001ea20000300800 */
[----:B------:R-:W3:Y:S02]  /*17c00*/  LDL.LU R4, [R1+0x8c4] ;  /* 0x0008c40001047983 */ /* 0x000ee40000300800 */
[----:B------:R-:W4:Y:S02]  /*17c10*/  LDL.LU R6, [R1+0x40c] ;  /* 0x00040c0001067983 */ /* 0x000f240000300800 */
        /* <DEDUP_REMOVED lines=25> */
[----:B0-----:R-:W3:Y:S01]  /*17db0*/  LDL.LU R28, [R1+0x860] ;  /* 0x00086000011c7983 */ /* 0x001ee20000300800 */
[----:B--2---:R-:W-:-:S05]  /*17dc0*/  IMAD.X R5, R5, 0x1, R0, P1 ;  /* 0x0000000105057824 */ /* 0x004fca00008e0600 */
[----:B------:R0:W-:Y:S04]  /*17dd0*/  STL [R1+0x7ec], R5 ;  /* 0x0007ec0501007387 */ /* 0x0001e80000100800 */
[----:B0-----:R-:W2:Y:S02]  /*17de0*/  LDL.LU R5, [R1+0x980] ;  /* 0x0009800001057983 */ /* 0x001ea40000300800 */
[----:B--2---:R-:W-:-:S05]  /*17df0*/  IADD3 R5, P1, R5, UR8, RZ ;  /* 0x0000000805057c10 */ /* 0x004fca000ff3e0ff */
[----:B------:R0:W-:Y:S04]  /*17e00*/  STL [R1+0x8c8], R5 ;  /* 0x0008c80501007387 */ /* 0x0001e80000100800 */
[----:B0-----:R-:W2:Y:S01]  /*17e10*/  LDL.LU R5, [R1+0x97c] ;  /* 0x00097c0001057983 */ /* 0x001ea20000300800 */
[----:B----4-:R-:W-:Y:S01]  /*17e20*/  IADD3.X R6, R6, UR5, RZ, P3, !PT ;  /* 0x0000000506067c10 */ /* 0x010fe20009ffe4ff */
[----:B---3--:R-:W-:Y:S02]  /*17e30*/  IADD3 R7, P3, R7, UR8, RZ ;  /* 0x0000000807077c10 */ /* 0x008fe4000ff7e0ff */
[----:B------:R0:W-:Y:S01]  /*17e40*/  STL [R1+0x970], R0 ;  /* 0x0009700001007387 */ /* 0x0001e20000100800 */
[----:B------:R-:W-:Y:S01]  /*17e50*/  IADD3.X R26, R26, UR5, RZ, P4, !PT ;  /* 0x000000051a1a7c10 */ /* 0x000fe2000a7fe4ff */
[----:B------:R-:W-:Y:S01]  /*17e60*/  IADD3 R27, P4, R27, UR8, RZ ;  /* 0x000000081b1b7c10 */ /* 0x000fe2000ff9e0ff */
        /* <DEDUP_REMOVED lines=15> */
[----:B------:R-:W-:-:S02]  /*17f60*/  IADD3 R16, P1, R16, UR8, RZ ;  /* 0x0000000810107c10 */ /* 0x000fc4000ff3e0ff */
[----:B--2---:R-:W-:Y:S01]  /*17f70*/  IMAD.X R5, R5, 0x1, R0, P2 ;  /* 0x0000000105057824 */ /* 0x004fe200010e0600 */
[----:B------:R-:W-:-:S04]  /*17f80*/  IADD3 R4, P2, R4, UR8, RZ ;  /* 0x0000000804047c10 */ /* 0x000fc8000ff5e0ff */
        /* <DEDUP_REMOVED lines=8> */
[----:B------:R-:W-:Y:S01]  /*18010*/  IADD3.X R9, R9, UR5, RZ, P2, !PT ;  /* 0x0000000509097c10 */ /* 0x000fe200097fe4ff */
[----:B------:R-:W-:Y:S01]  /*18020*/  STL [R1+0x808], R22 ;  /* 0x0008081601007387 */ /* 0x000fe20000100800 */
[----:B------:R-:W-:Y:S01]  /*18030*/  IADD3 R8, P2, R8, UR8, RZ ;  /* 0x0000000808087c10 */ /* 0x000fe2000ff5e0ff */
        /* <DEDUP_REMOVED lines=11> */
[----:B------:R-:W-:Y:S01]  /*180f0*/  IADD3.X R25, R25, UR5, RZ, P2, !PT ;  /* 0x0000000519197c10 */ /* 0x000fe200097fe4ff */
[----:B------:R-:W-:Y:S02]  /*18100*/  STL [R1+0x8a4], R19 ;  /* 0x0008a41301007387 */ /* 0x000fe40000100800 */
[----:B------:R-:W-:Y:S01]  /*18110*/  STL [R1+0x878], R18 ;  /* 0x0008781201007387 */ /* 0x000fe20000100800 */
[----:B------:R-:W-:Y:S01]  /*18120*/  STL [R1+0x89c], R17 ;  /* 0x00089c1101007387 */ /* 0x000fe20000100800 */
[----:B------:R-:W-:Y:S02]  /*18130*/  STL [R1+0x870], R16 ;  /* 0x0008701001007387 */ /* 0x000fe40000100800 */
[----:B------:R-:W-:Y:S02]  /*18140*/  STL [R1+0x894], R25 ;  /* 0x0008941901007387 */ /* 0x000fe40000100800 */
[----:B0-----:R-:W2:Y:S01]  /*18150*/  LDL.LU R0, [R1+0x87c] ;  /* 0x00087c0001007983 */ /* 0x001ea20000300800 */
[----:B------:R-:W-:-:S02]  /*18160*/  IADD3 R24, P2, R24, UR8, RZ ;  /* 0x0000000818187c10 */ /* 0x000fc4000ff5e0ff */
[----:B------:R-:W-:-:S03]  /*18170*/  IADD3.X R29, R29, UR5, RZ, P3, !PT ;  /* 0x000000051d1d7c10 */ /* 0x000fc60009ffe4ff */
[----:B------:R-:W-:Y:S04]  /*18180*/  STL [R1+0x868], R24 ;  /* 0x0008681801007387 */ /* 0x000fe80000100800 */
[----:B--2---:R0:W-:Y:S01]  /*18190*/  STL [R1+0x974], R0 ;  /* 0x0009740001007387 */ /* 0x0041e20000100800 */
[----:B------:R-:W-:Y:S03]  /*181a0*/  STL [R1+0x88c], R29 ;  /* 0x00088c1d01007387 */ /* 0x000fe60000100800 */
[----:B0-----:R-:W2:Y:S01]  /*181b0*/  LDL.LU R0, [R1+0x858] ;  /* 0x0008580001007983 */ /* 0x001ea20000300800 */
[----:B------:R-:W-:-:S05]  /*181c0*/  IADD3 R28, P3, R28, UR8, RZ ;  /* 0x000000081c1c7c10 */ /* 0x000fca000ff7e0ff */
[----:B------:R-:W-:Y:S04]  /*181d0*/  STL [R1+0x860], R28 ;  /* 0x0008601c01007387 */ /* 0x000fe80000100800 */
[----:B--2---:R0:W-:Y:S04]  /*181e0*/  STL [R1+0x978], R0 ;  /* 0x0009780001007387 */ /* 0x0041e80000100800 */
        /* <DEDUP_REMOVED lines=29> */
[----:B--2---:R-:W-:-:S05]  /*183c0*/  IADD3.X R0, R0, UR5, RZ, P4, !PT ;  /* 0x0000000500007c10 */ /* 0x004fca000a7fe4ff */
[----:B------:R0:W-:Y:S04]  /*183d0*/  STL [R1+0x884], R0 ;  /* 0x0008840001007387 */ /* 0x0001e80000100800 */
[----:B0-----:R-:W2:Y:S02]  /*183e0*/  LDL.LU R0, [R1+0x978] ;  /* 0x0009780001007983 */ /* 0x001ea40000300800 */
[----:B--2---:R-:W-:-:S05]  /*183f0*/  IADD3 R0, P4, R0, UR8, RZ ;  /* 0x0000000800007c10 */ /* 0x004fca000ff9e0ff */
[----:B------:R0:W-:Y:S04]  /*18400*/  STL [R1+0x858], R0 ;  /* 0x0008580001007387 */ /* 0x0001e80000100800 */
[----:B0-----:R-:W2:Y:S01]  /*18410*/  LDL.LU R0, [R1+0x974] ;  /* 0x0009740001007983 */ /* 0x001ea20000300800 */
[----:B----4-:R-:W-:Y:S01]  /*18420*/  IADD3.X R5, R5, UR5, RZ, P6, !PT ;  /* 0x0000000505057c10 */ /* 0x010fe2000b7fe4ff */
[----:B---3--:R-:W-:Y:S01]  /*18430*/  IADD3 R3, P6, R3, UR8, RZ ;  /* 0x0000000803037c10 */ /* 0x008fe2000ffde0ff */
        /* <DEDUP_REMOVED lines=10> */
[----:B------:R-:W-:-:S02]  /*184e0*/  IADD3.X R28, R28, UR5, RZ, P1, !PT ;  /* 0x000000051c1c7c10 */ /* 0x000fc40008ffe4ff */
[----:B--2---:R-:W-:Y:S01]  /*184f0*/  IADD3.X R0, R0, UR5, RZ, P5, !PT ;  /* 0x0000000500007c10 */ /* 0x004fe2000affe4ff */
[----:B------:R-:W-:-:S04]  /*18500*/  IADD3 R4, P5, R4, UR8, RZ ;  /* 0x0000000804047c10 */ /* 0x000fc8000ffbe0ff */
[----:B------:R0:W-:Y:S04]  /*18510*/  STL [R1+0x87c], R0 ;  /* 0x00087c0001007387 */ /* 0x0001e80000100800 */
[----:B0-----:R0:W5:Y:S01]  /*18520*/  LDL.LU R0, [R1+0x970] ;  /* 0x0009700001007983 */ /* 0x0011620000300800 */
[----:B------:R1:W-:Y:S03]  /*18530*/  STL [R1+0x850], R4 ;  /* 0x0008500401007387 */ /* 0x0003e60000100800 */
[----:B-1----:R0:W5:Y:S01]  /*18540*/  LDL.LU R4, [R1+0x96c] ;  /* 0x00096c0001047983 */ /* 0x0021620000300800 */
[----:B------:R1:W-:Y:S03]  /*18550*/  STL [R1+0x874], R5 ;  /* 0x0008740501007387 */ /* 0x0003e60000100800 */
[----:B-1----:R0:W5:Y:S01]  /*18560*/  LDL.LU R5, [R1+0x968] ;  /* 0x0009680001057983 */ /* 0x0021620000300800 */
[----:B------:R1:W-:Y:S03]  /*18570*/  STL [R1+0x848], R3 ;  /* 0x0008480301007387 */ /* 0x0003e60000100800 */
[----:B-1----:R-:W4:Y:S01]  /*18580*/  LDL.LU R3, [R1+0x964] ;  /* 0x0009640001037983 */ /* 0x002f220000300800 */
[----:B------:R1:W-:Y:S03]  /*18590*/  STL [R1+0x86c], R2 ;  /* 0x00086c0201007387 */ /* 0x0003e60000100800 */
[----:B-1----:R-:W3:Y:S01]  /*185a0*/  LDL.LU R2, [R1+0x960] ;  /* 0x0009600001027983 */ /* 0x002ee20000300800 */
[----:B------:R1:W-:Y:S01]  /*185b0*/  STL [R1+0x840], R9 ;  /* 0x0008400901007387 */ /* 0x0003e20000100800 */
[----:B------:R-:W-:-:S02]  /*185c0*/  IADD3.X R16, R16, UR5, RZ, P5, !PT ;  /* 0x0000000510107c10 */ /* 0x000fc4000affe4ff */
[----:B-1----:R-:W4:Y:S01]  /*185d0*/  LDL.LU R9, [R1+0x95c] ;  /* 0x00095c0001097983 */ /* 0x002f220000300800 */
[----:B------:R1:W-:Y:S01]  /*185e0*/  STL [R1+0x864], R8 ;  /* 0x0008640801007387 */ /* 0x0003e20000100800 */
[----:B------:R-:W-:Y:S02]  /*185f0*/  IADD3 R25, P5, R25, UR8, RZ ;  /* 0x0000000819197c10 */ /* 0x000fe4000ffbe0ff */
[----:B-1----:R-:W4:Y:S01]  /*18600*/  LDL.LU R8, [R1+0x958] ;  /* 0x0009580001087983 */ /* 0x002f220000300800 */
[----:B------:R1:W-:Y:S03]  /*18610*/  STL [R1+0x838], R10 ;  /* 0x0008380a01007387 */ /* 0x0003e60000100800 */
[----:B-1----:R0:W5:Y:S01]  /*18620*/  LDL.LU R10, [R1+0x954] ;  /* 0x00095400010a7983 */ /* 0x0021620000300800 */
        /* <DEDUP_REMOVED lines=17> */
[----:B-1----:R-:W2:Y:S01]  /*18740*/  LDL.LU R28, [R1+0x930] ;  /* 0x00093000011c7983 */ /* 0x002ea20000300800 */
[----:B------:R-:W-:-:S02]  /*18750*/  IADD3 R6, P1, R6, UR8, RZ ;  /* 0x0000000806067c10 */ /* 0x000fc4000ff3e0ff */
[----:B------:R-:W-:Y:S01]  /*18760*/  IADD3.X R7, R7, UR5, RZ, P2, !PT ;  /* 0x0000000507077c10 */ /* 0x000fe200097fe4ff */
[----:B------:R-:W-:Y:S01]  /*18770*/  IADD3 R26, P2, R26, UR8, RZ ;  /* 0x000000081a1a7c10 */ /* 0x000fe2000ff5e0ff */
[----:B------:R-:W-:Y:S01]  /*18780*/  IADD3.X R27, R27, UR5, RZ, P3, !PT ;  /* 0x000000051b1b7c10 */ /* 0x000fe20009ffe4ff */
[----:B------:R-:W-:Y:S01]  /*18790*/  IADD3 R20, P3, R20, UR8, RZ ;  /* 0x0000000814147c10 */ /* 0x000fe2000ff7e0ff */
[----:B------:R-:W-:Y:S01]  /*187a0*/  STL [R1+0x8ec], R6 ;  /* 0x0008ec0601007387 */ /* 0x000fe20000100800 */
[----:B------:R-:W-:Y:S01]  /*187b0*/  IADD3.X R21, R21, UR5, RZ, P4, !PT ;  /* 0x0000000515157c10 */ /* 0x000fe2000a7fe4ff */
[----:B------:R3:W-:Y:S01]  /*187c0*/  STL [R1+0x834], R7 ;  /* 0x0008340701007387 */ /* 0x0007e20000100800 */
[----:B------:R-:W-:Y:S01]  /*187d0*/  IADD3 R22, P4, R22, UR8, RZ ;  /* 0x0000000816167c10 */ /* 0x000fe2000ff9e0ff */
[----:B------:R-:W-:Y:S01]  /*187e0*/  STL [R1+0x8e8], R26 ;  /* 0x0008e81a01007387 */ /* 0x000fe20000100800 */
[----:B------:R-:W-:Y:S01]  /*187f0*/  IADD3.X R23, R23, UR5, RZ, P5, !PT ;  /* 0x0000000517177c10 */ /* 0x000fe2000affe4ff */
[----:B------:R-:W-:Y:S01]  /*18800*/  STL [R1+0x830], R27 ;  /* 0x0008301b01007387 */ /* 0x000fe20000100800 */
[----:B------:R-:W-:Y:S01]  /*18810*/  IADD3.X R12, R12, UR5, RZ, P6, !PT ;  /* 0x000000050c0c7c10 */ /* 0x000fe2000b7fe4ff */
[----:B------:R-:W-:Y:S01]  /*18820*/  STL [R1+0x8e4], R20 ;  /* 0x0008e41401007387 */ /* 0x000fe20000100800 */
[----:B------:R-:W-:Y:S01]  /*18830*/  IADD3.X R13, R13, UR5, RZ, P1, !PT ;  /* 0x000000050d0d7c10 */ /* 0x000fe20008ffe4ff */
[----:B------:R-:W-:Y:S02]  /*18840*/  STL [R1+0x82c], R21 ;  /* 0x00082c1501007387 */ /* 0x000fe40000100800 */
[----:B------:R-:W-:Y:S01]  /*18850*/  STL [R1+0x8e0], R22 ;  /* 0x0008e01601007387 */ /* 0x000fe20000100800 */
[----:B------:R-:W-:Y:S01]  /*18860*/  STL [R1+0x828], R23 ;  /* 0x0008281701007387 */ /* 0x000fe20000100800 */
[----:B------:R-:W-:Y:S02]  /*18870*/  STL [R1+0x824], R12 ;  /* 0x0008240c01007387 */ /* 0x000fe40000100800 */
[----:B------:R-:W-:Y:S01]  /*18880*/  STL [R1+0x820], R13 ;  /* 0x0008200d01007387 */ /* 0x000fe20000100800 */
[----:B------:R-:W-:-:S02]  /*18890*/  IADD3.X R14, R14, UR5, RZ, P2, !PT ;  /* 0x000000050e0e7c10 */ /* 0x000fc400097fe4ff */
[----:B------:R-:W-:Y:S01]  /*188a0*/  IADD3.X R15, R15, UR5, RZ, P3, !PT ;  /* 0x000000050f0f7c10 */ /* 0x000fe20009ffe4ff */
[----:B---3--:R-:W-:Y:S02]  /*188b0*/  IMAD.MOV.U32 R7, RZ, RZ, R2 ;  /* 0x000000ffff077224 */ /* 0x008fe400078e0002 */
[----:B----4-:R-:W-:Y:S02]  /*188c0*/  IMAD.MOV.U32 R2, RZ, RZ, R9 ;  /* 0x000000ffff027224 */ /* 0x010fe400078e0009 */
[----:B------:R-:W-:Y:S01]  /*188d0*/  IMAD.MOV.U32 R6, RZ, RZ, R8 ;  /* 0x000000ffff067224 */ /* 0x000fe200078e0008 */
[----:B--2---:R-:W-:-:S05]  /*188e0*/  IADD3.X R28, R28, UR5, RZ, P4, !PT ;  /* 0x000000051c1c7c10 */ /* 0x004fca000a7fe4ff */
[----:B------:R1:W-:Y:S01]  /*188f0*/  STL [R1+0x8d8], R28 ;  /* 0x0008d81c01007387 */ /* 0x0003e20000100800 */
[----:B------:R0:W-:Y:S02]  /*18900*/  STL [R1+0x81c], R14 ;  /* 0x00081c0e01007387 */ /* 0x0001e40000100800 */
[----:B------:R0:W-:Y:S01]  /*18910*/  STL [R1+0x818], R15 ;  /* 0x0008180f01007387 */ /* 0x0001e20000100800 */
[----:B-1----:R-:W1:Y:S01]  /*18920*/  S2R R28, SR_TID.X ;  /* 0x00000000001c7919 */ /* 0x002e620000002100 */
[----:B------:R0:W-:Y:S02]  /*18930*/  STL.64 [R1+0x370], R2 ;  /* 0x0003700201007387 */ /* 0x0001e40000100a00 */
[----:B------:R0:W-:Y:S01]  /*18940*/  STL.64 [R1+0x378], R6 ;  /* 0x0003780601007387 */ /* 0x0001e20000100a00 */
[----:B-1----:R-:W-:-:S05]  /*18950*/  LOP3.LUT R28, R28, 0x7f, RZ, 0xc0, !PT ;  /* 0x0000007f1c1c7812 */ /* 0x002fca00078ec0ff */
[----:B------:R-:W-:Y:S01]  /*18960*/  IMAD.SHL.U32 R28, R28, 0x2, RZ ;  /* 0x000000021c1c7824 */ /* 0x000fe200078e00ff */
[----:B0-----:R-:W-:Y:S01]  /*18970*/  @!P0 CALL.REL.NOINC `(.L_x_2) ;  /* 0x0000001000008944 */ /* 0x001fe20003c00000 */
[----:B------:R-:W-:Y:S05]  /*18980*/  BRA `(.L_x_3) ;  /* 0xfffed38000007947 */ /* 0x000fea000383ffff */
.L_x_2:
[----:B-----5:R0:W-:Y:S04]  /*18990*/  STL [R1+0x9c0], R11 ;  /* 0x0009c00b01007387 */ /* 0x0201e80000100800 */
[----:B0-----:R-:W2:Y:S04]  /*189a0*/  LDL.LU R11, [R1+0x258] ;  /* 0x00025800010b7983 */ /* 0x001ea80000300800 */
[----:B--2---:R0:W-:Y:S04]  /*189b0*/  STL [R1+0x9c8], R11 ;  /* 0x0009c80b01007387 */ /* 0x0041e80000100800 */
        /* <DEDUP_REMOVED lines=32> */
[----:B------:R1:W-:Y:S01]  /*18bc0*/  STL [R1+0x9bc], R10 ;  /* 0x0009bc0a01007387 */ /* 0x0003e20000100800 */
[----:B0-----:R-:W-:-:S03]  /*18bd0*/  IMAD.MOV.U32 R11, RZ, RZ, R5 ;  /* 0x000000ffff0b7224 */ /* 0x001fc600078e0005 */
[----:B-1----:R-:W2:Y:S04]  /*18be0*/  LDL.LU R10, [R1+0x26c] ;  /* 0x00026c00010a7983 */ /* 0x002ea80000300800 */
        /* <DEDUP_REMOVED lines=35> */
[----:B------:R-:W2:Y:S04]  /*18e20*/  LDL.LU R29, [R1+0x250] ;  /* 0x00025000011d7983 */ /* 0x000ea80000300800 */
[----:B------:R-:W3:Y:S01]  /*18e30*/  LDL.LU R28, [R1+0x264] ;  /* 0x00026400011c7983 */ /* 0x000ee20000300800 */
[----:B0-----:R-:W-:-:S03]  /*18e40*/  IMAD.MOV.U32 R10, RZ, RZ, R4 ;  /* 0x000000ffff0a7224 */ /* 0x001fc600078e0004 */
[----:B------:R-:W3:Y:S04]  /*18e50*/  LDL.LU R0, [R1+0x260] ;  /* 0x0002600001007983 */ /* 0x000ee80000300800 */
[----:B------:R-:W4:Y:S04]  /*18e60*/  LDL.LU R9, [R1+0x274] ;  /* 0x0002740001097983 */ /* 0x000f280000300800 */
[----:B------:R-:W4:Y:S04]  /*18e70*/  LDL.LU R3, [R1+0x270] ;  /* 0x0002700001037983 */ /* 0x000f280000300800 */
        /* <DEDUP_REMOVED lines=16> */
[----:B------:R0:W-:Y:S01]  /*18f80*/  STL [R1+0x94c], R19 ;  /* 0x00094c1301007387 */ /* 0x0001e20000100800 */
[----:B------:R-:W-:-:S03]  /*18f90*/  F2FP.PACK_AB R11, R10, R11 ;  /* 0x0000000b0a0b723e */ /* 0x000fc600000000ff */
[----:B0-----:R-:W2:Y:S04]  /*18fa0*/  LDL.LU R19, [R1+0x254] ;  /* 0x0002540001137983 */ /* 0x001ea80000300800 */
[----:B------:R0:W-:Y:S04]  /*18fb0*/  STL [R1+0x948], R18 ;  /* 0x0009481201007387 */ /* 0x0001e80000100800 */
        /* <DEDUP_REMOVED lines=9> */
[----:B------:R-:W2:Y:S04]  /*19050*/  LDL.LU R10, [R1+0xa4c] ;  /* 0x000a4c00010a7983 */ /* 0x000ea80000300800 */
[----:B------:R0:W-:Y:S04]  /*19060*/  STL [R1+0xbc], R11 ;  /* 0x0000bc0b01007387 */ /* 0x0001e80000100800 */
[----:B0-----:R-:W2:Y:S02]  /*19070*/  LDL.LU R11, [R1+0xa48] ;  /* 0x000a4800010b7983 */ /* 0x001ea40000300800 */
[----:B--2---:R-:W-:-:S02]  /*19080*/  F2FP.PACK_AB R11, R10, R11 ;  /* 0x0000000b0a0b723e */ /* 0x004fc400000000ff */
        /* <DEDUP_REMOVED lines=65> */
[----:B------:R0:W-:Y:S01]  /*194a0*/  STL [R1+0x78], R11 ;  /* 0x0000780b01007387 */ /* 0x0001e20000100800 */
[----:B------:R-:W-:Y:S02]  /*194b0*/  F2FP.PACK_AB R17, R17, R18 ;  /* 0x000000121111723e */ /* 0x000fe400000000ff */
[----:B---3--:R-:W-:Y:S01]  /*194c0*/  F2FP.PACK_AB R0, R28, R0 ;  /* 0x000000001c00723e */ /* 0x008fe200000000ff */
[----:B0-----:R-:W3:Y:S01]  /*194d0*/  LDL.LU R11, [R1+0x9c0] ;  /* 0x0009c000010b7983 */ /* 0x001ee20000300800 */
[----:B----4-:R-:W-:Y:S02]  /*194e0*/  F2FP.PACK_AB R3, R9, R3 ;  /* 0x000000030903723e */ /* 0x010fe400000000ff */
[----:B------:R-:W-:-:S02]  /*194f0*/  F2FP.PACK_AB R2, R8, R2 ;  /* 0x000000020802723e */ /* 0x000fc400000000ff */
[----:B--2---:R-:W-:Y:S02]  /*19500*/  F2FP.PACK_AB R24, R10, R24 ;  /* 0x000000180a18723e */ /* 0x004fe400000000ff */
[----:B------:R-:W2:Y:S04]  /*19510*/  LDL.LU R10, [R1+0x9bc] ;  /* 0x0009bc00010a7983 */ /* 0x000ea80000300800 */
[----:B------:R0:W-:Y:S02]  /*19520*/  STL [R1+0x74], R24 ;  /* 0x0000741801007387 */ /* 0x0001e40000100800 */
[----:B0-----:R-:W-:Y:S02]  /*19530*/  F2FP.PACK_AB R24, R25, R16 ;  /* 0x000000101918723e */ /* 0x001fe400000000ff */
[----:B------:R-:W-:-:S03]  /*19540*/  F2FP.PACK_AB R16, R19, R29 ;  /* 0x0000001d1310723e */ /* 0x000fc600000000ff */
[----:B------:R-:W-:Y:S04]  /*19550*/  STL [R1+0x70], R24 ;  /* 0x0000701801007387 */ /* 0x000fe80000100800 */
[----:B------:R-:W-:Y:S04]  /*19560*/  STL [R1+0x6c], R17 ;  /* 0x00006c1101007387 */ /* 0x000fe80000100800 */
[----:B------:R-:W-:Y:S04]  /*19570*/  STL [R1+0x68], R16 ;  /* 0x0000681001007387 */ /* 0x000fe80000100800 */
[----:B------:R0:W-:Y:S04]  /*19580*/  STL [R1+0x64], R0 ;  /* 0x0000640001007387 */ /* 0x0001e80000100800 */
[----:B------:R1:W-:Y:S01]  /*19590*/  STL [R1+0x60], R3 ;  /* 0x0000600301007387 */ /* 0x0003e20000100800 */
[----:B0-----:R-:W-:-:S03]  /*195a0*/  F2FP.PACK_AB R0, R4, R5 ;  /* 0x000000050400723e */ /* 0x001fc600000000ff */
[----:B------:R0:W-:Y:S01]  /*195b0*/  STL [R1+0x5c], R2 ;  /* 0x00005c0201007387 */ /* 0x0001e20000100800 */
[----:B-1----:R-:W-:-:S03]  /*195c0*/  F2FP.PACK_AB R3, R6, R7 ;  /* 0x000000070603723e */ /* 0x002fc600000000ff */
[----:B------:R1:W-:Y:S04]  /*195d0*/  STL [R1+0x58], R0 ;  /* 0x0000580001007387 */ /* 0x0003e80000100800 */
[----:B------:R4:W-:Y:S01]  /*195e0*/  STL [R1+0x54], R3 ;  /* 0x0000540301007387 */ /* 0x0009e20000100800 */
[----:B0-----:R-:W-:Y:S02]  /*195f0*/  F2FP.PACK_AB R2, R26, R27 ;  /* 0x0000001b1a02723e */ /* 0x001fe400000000ff */
[----:B-1----:R-:W-:-:S03]  /*19600*/  F2FP.PACK_AB R0, R20, R21 ;  /* 0x000000151400723e */ /* 0x002fc600000000ff */
[----:B------:R0:W-:Y:S01]  /*19610*/  STL [R1+0x50], R2 ;  /* 0x0000500201007387 */ /* 0x0001e20000100800 */
[----:B----4-:R-:W-:-:S03]  /*19620*/  F2FP.PACK_AB R3, R22, R23 ;  /* 0x000000171603723e */ /* 0x010fc600000000ff */
[----:B------:R1:W-:Y:S04]  /*19630*/  STL [R1+0x4c], R0 ;  /* 0x00004c0001007387 */ /* 0x0003e80000100800 */
[----:B------:R-:W-:Y:S04]  /*19640*/  STL [R1+0x48], R3 ;  /* 0x0000480301007387 */ /* 0x000fe80000100800 */
[----:B------:R-:W4:Y:S01]  /*19650*/  LDL.LU R7, [R1+0x298] ;  /* 0x0002980001077983 */ /* 0x000f220000300800 */
[----:B0-----:R-:W-:Y:S02]  /*19660*/  F2FP.PACK_AB R2, R12, R13 ;  /* 0x0000000d0c02723e */ /* 0x001fe400000000ff */
[----:B-1----:R-:W-:-:S03]  /*19670*/  F2FP.PACK_AB R0, R14, R15 ;  /* 0x0000000f0e00723e */ /* 0x002fc600000000ff */
[----:B------:R-:W-:Y:S04]  /*19680*/  STL [R1+0x44], R2 ;  /* 0x0000440201007387 */ /* 0x000fe80000100800 */
[----:B----4-:R0:W-:Y:S04]  /*19690*/  STL [R1+0x97c], R7 ;  /* 0x00097c0701007387 */ /* 0x0101e80000100800 */
[----:B------:R-:W-:Y:S04]  /*196a0*/  STL [R1+0x40], R0 ;  /* 0x0000400001007387 */ /* 0x000fe80000100800 */
[----:B0-----:R-:W4:Y:S04]  /*196b0*/  LDL.LU R7, [R1+0x1d0] ;  /* 0x0001d00001077983 */ /* 0x001f280000300800 */
[----:B----4-:R0:W-:Y:S04]  /*196c0*/  STL [R1+0x984], R7 ;  /* 0x0009840701007387 */ /* 0x0101e80000100800 */
        /* <DEDUP_REMOVED lines=11> */
[----:B----4-:R-:W-:Y:S04]  /*19780*/  STL [R1+0x9b4], R7 ;  /* 0x0009b40701007387 */ /* 0x010fe80000100800 */
[----:B------:R-:W4:Y:S04]  /*19790*/  LDL.LU R6, [R1+0x288] ;  /* 0x0002880001067983 */ /* 0x000f280000300800 */
        /* <DEDUP_REMOVED lines=20> */
[----:B------:R-:W2:Y:S01]  /*198e0*/  LDL.LU R4, [R1+0x2d8] ;  /* 0x0002d80001047983 */ /* 0x000ea20000300800 */
[----:B---3--:R-:W-:-:S03]  /*198f0*/  IMAD.MOV.U32 R7, RZ, RZ, R11 ;  /* 0x000000ffff077224 */ /* 0x008fc600078e000b */
[----:B--2---:R0:W-:Y:S04]  /*19900*/  STL [R1+0x970], R4 ;  /* 0x0009700401007387 */ /* 0x0041e80000100800 */
[----:B0-----:R-:W2:Y:S04]  /*19910*/  LDL.LU R4, [R1+0x2ac] ;  /* 0x0002ac0001047983 */ /* 0x001ea80000300800 */
[----:B------:R-:W3:Y:S01]  /*19920*/  LDL.LU R11, [R1+0x290] ;  /* 0x00029000010b7983 */ /* 0x000ee20000300800 */
[----:B------:R-:W-:-:S03]  /*19930*/  IMAD.MOV.U32 R6, RZ, RZ, R10 ;  /* 0x000000ffff067224 */ /* 0x000fc600078e000a */
[----:B---3--:R0:W-:Y:S04]  /*19940*/  STL [R1+0x96c], R11 ;  /* 0x00096c0b01007387 */ /* 0x0081e80000100800 */
[----:B0-----:R-:W3:Y:S04]  /*19950*/  LDL.LU R11, [R1+0x2dc] ;  /* 0x0002dc00010b7983 */ /* 0x001ee80000300800 */
[----:B------:R-:W2:Y:S04]  /*19960*/  LDL.LU R10, [R1+0x280] ;  /* 0x00028000010a7983 */ /* 0x000ea80000300800 */
[----:B--2---:R0:W-:Y:S04]  /*19970*/  STL [R1+0x968], R10 ;  /* 0x0009680a01007387 */ /* 0x0041e80000100800 */
[----:B0-----:R-:W2:Y:S04]  /*19980*/  LDL.LU R10, [R1+0x294] ;  /* 0x00029400010a7983 */ /* 0x001ea80000300800 */
        /* <DEDUP_REMOVED lines=19> */
[----:B------:R-:W2:Y:S04]  /*19ac0*/  LDL.LU R18, [R1+0x304] ;  /* 0x0003040001127983 */ /* 0x000ea80000300800 */
[----:B------:R-:W2:Y:S04]  /*19ad0*/  LDL.LU R17, [R1+0x314] ;  /* 0x0003140001117983 */ /* 0x000ea80000300800 */
[----:B------:R-:W2:Y:S04]  /*19ae0*/  LDL.LU R16, [R1+0x324] ;  /* 0x0003240001107983 */ /* 0x000ea80000300800 */
[----:B------:R-:W2:Y:S04]  /*19af0*/  LDL.LU R23, [R1+0x2e8] ;  /* 0x0002e80001177983 */ /* 0x000ea80000300800 */
[----:B--2---:R0:W-:Y:S04]  /*19b00*/  STL [R1+0x93c], R23 ;  /* 0x00093c1701007387 */ /* 0x0041e80000100800 */
[----:B0-----:R-:W2:Y:S04]  /*19b10*/  LDL.LU R23, [R1+0x334] ;  /* 0x0003340001177983 */ /* 0x001ea80000300800 */
[----:B------:R-:W2:Y:S01]  /*19b20*/  LDL.LU R25, [R1+0x2fc] ;  /* 0x0002fc0001197983 */ /* 0x000ea20000300800 */
[----:B------:R-:W-:-:S03]  /*19b30*/  F2FP.PACK_AB R7, R6, R7 ;  /* 0x000000070607723e */ /* 0x000fc600000000ff */
[----:B--2---:R0:W-:Y:S04]  /*19b40*/  STL [R1+0x938], R25 ;  /* 0x0009381901007387 */ /* 0x0041e80000100800 */
[----:B0-----:R-:W2:Y:S04]  /*19b50*/  LDL.LU R25, [R1+0x2ec] ;  /* 0x0002ec0001197983 */ /* 0x001ea80000300800 */
        /* <DEDUP_REMOVED lines=40> */
[----:B------:R0:W-:Y:S04]  /*19de0*/  STL [R1], R7 ;  /* 0x0000000701007387 */ /* 0x0001e80000100800 */
[----:B0-----:R-:W2:Y:S02]  /*19df0*/  LDL.LU R7, [R1+0x97c] ;  /* 0x00097c0001077983 */ /* 0x001ea40000300800 */
[----:B--2---:R-:W-:-:S02]  /*19e00*/  F2FP.PACK_AB R7, R6, R7 ;  /* 0x000000070607723e */ /* 0x004fc400000000ff */
[----:B------:R-:W4:Y:S02]  /*19e10*/  LDL.LU R6, [R1+0x978] ;  /* 0x0009780001067983 */ /* 0x000f240000300800 */
[----:B----4-:R-:W-:Y:S02]  /*19e20*/  F2FP.PACK_AB R6, R5, R6 ;  /* 0x000000060506723e */ /* 0x010fe400000000ff */
[----:B------:R-:W2:Y:S02]  /*19e30*/  LDL.LU R5, [R1+0x974] ;  /* 0x0009740001057983 */ /* 0x000ea40000300800 */
[----:B--2---:R-:W-:Y:S02]  /*19e40*/  F2FP.PACK_AB R5, R4, R5 ;  /* 0x000000050405723e */ /* 0x004fe400000000ff */
[----:B------:R-:W3:Y:S02]  /*19e50*/  LDL.LU R4, [R1+0x970] ;  /* 0x0009700001047983 */ /* 0x000ee40000300800 */
[----:B---3--:R-:W-:-:S02]  /*19e60*/  F2FP.PACK_AB R4, R11, R4 ;  /* 0x000000040b04723e */ /* 0x008fc400000000ff */
[----:B------:R-:W2:Y:S02]  /*19e70*/  LDL.LU R11, [R1+0x96c] ;  /* 0x00096c00010b7983 */ /* 0x000ea40000300800 */
[----:B--2---:R-:W-:Y:S02]  /*19e80*/  F2FP.PACK_AB R11, R10, R11 ;  /* 0x0000000b0a0b723e */ /* 0x004fe400000000ff */
[----:B------:R-:W2:Y:S02]  /*19e90*/  LDL.LU R10, [R1+0x968] ;  /* 0x00096800010a7983 */ /* 0x000ea40000300800 */
[----:B--2---:R-:W-:Y:S02]  /*19ea0*/  F2FP.PACK_AB R10, R9, R10 ;  /* 0x0000000a090a723e */ /* 0x004fe400000000ff */
[----:B------:R-:W2:Y:S02]  /*19eb0*/  LDL.LU R9, [R1+0x964] ;  /* 0x0009640001097983 */ /* 0x000ea40000300800 */
[----:B--2---:R-:W-:-:S02]  /*19ec0*/  F2FP.PACK_AB R9, R8, R9 ;  /* 0x000000090809723e */ /* 0x004fc400000000ff */
        /* <DEDUP_REMOVED lines=20> */
[----:B------:R-:W2:Y:S01]  /*1a010*/  LDL.LU R25, [R1+0x938] ;  /* 0x0009380001197983 */ /* 0x000ea20000300800 */
[----:B------:R-:W-:Y:S02]  /*1a020*/  F2FP.PACK_AB R21, R24, R21 ;  /* 0x000000151815723e */ /* 0x000fe400000000ff */
[----:B--2---:R-:W-:Y:S02]  /*1a030*/  F2FP.PACK_AB R22, R25, R22 ;  /* 0x000000161916723e */ /* 0x004fe400000000ff */
[----:B------:R-:W2:Y:S04]  /*1a040*/  LDL.LU R25, [R1+0x934] ;  /* 0x0009340001197983 */ /* 0x000ea80000300800 */
[----:B------:R-:W3:Y:S01]  /*1a050*/  LDL.LU R24, [R1+0x930] ;  /* 0x0009300001187983 */ /* 0x000ee20000300800 */
[----:B------:R-:W-:-:S02]  /*1a060*/  F2FP.PACK_AB R20, R29, R20 ;  /* 0x000000141d14723e */ /* 0x000fc400000000ff */
[----:B------:R-:W-:Y:S02]  /*1a070*/  F2FP.PACK_AB R27, R28, R27 ;  /* 0x0000001b1c1b723e */ /* 0x000fe400000000ff */
[----:B------:R-:W-:Y:S02]  /*1a080*/  F2FP.PACK_AB R26, R0, R26 ;  /* 0x0000001a001a723e */ /* 0x000fe400000000ff */
[----:B--2---:R-:W-:Y:S02]  /*1a090*/  F2FP.PACK_AB R25, R3, R25 ;  /* 0x000000190319723e */ /* 0x004fe400000000ff */
[----:B---3--:R-:W-:Y:S02]  /*1a0a0*/  F2FP.PACK_AB R24, R2, R24 ;  /* 0x000000180218723e */ /* 0x008fe400000000ff */
.L_x_1:
[----:B0-----:R-:W2:Y:S04]  /*1a0b0*/  LDL.LU R0, [R1+0x92c] ;  /* 0x00092c0001007983 */ /* 0x001ea80000300800 */
[----:B------:R-:W0:Y:S02]  /*1a0c0*/  S2R R29, SR_TID.X ;  /* 0x00000000001d7919 */ /* 0x000e240000002100 */
[----:B0-----:R-:W-:-:S02]  /*1a0d0*/  IMAD.SHL.U32 R2, R29, 0x8, RZ ;  /* 0x000000081d027824 */ /* 0x001fc400078e00ff */
[C---:B------:R-:W-:Y:S02]  /*1a0e0*/  IMAD.SHL.U32 R28, R29.reuse, 0x20, RZ ;  /* 0x000000201d1c7824 */ /* 0x040fe400078e00ff */
[C---:B------:R-:W-:Y:S01]  /*1a0f0*/  IMAD.SHL.U32 R3, R29.reuse, 0x4, RZ ;  /* 0x000000041d037824 */ /* 0x040fe200078e00ff */
[----:B------:R-:W-:Y:S01]  /*1a100*/  LOP3.LUT R2, R2, 0x300, RZ, 0xc0, !PT ;  /* 0x0000030002027812 */ /* 0x000fe200078ec0ff */
[----:B------:R-:W-:Y:S01]  /*1a110*/  IMAD.SHL.U32 R29, R29, 0x400, RZ ;  /* 0x000004001d1d7824 */ /* 0x000fe200078e00ff */
[----:B------:R-:W-:Y:S01]  /*1a120*/  BAR.SYNC.DEFER_BLOCKING 0x0 ;  /* 0x0000000000007b1d */ /* 0x000fe20000010000 */
[----:B--2---:R-:W-:-:S04]  /*1a130*/  LOP3.LUT R0, R0, 0x1800, RZ, 0xc0, !PT ;  /* 0x0000180000007812 */ /* 0x004fc800078ec0ff */
[----:B------:R-:W-:Y:S02]  /*1a140*/  LOP3.LUT R28, R0, 0x60, R28, 0xf8, !PT ;  /* 0x00000060001c7812 */ /* 0x000fe400078ef81c */
[----:B------:R-:W-:Y:S02]  /*1a150*/  LOP3.LUT R0, R2, 0x70, R3, 0xf8, !PT ;  /* 0x0000007002007812 */ /* 0x000fe400078ef803 */
[----:B------:R-:W2:Y:S01]  /*1a160*/  LDL R3, [R1+0x400] ;  /* 0x0004000001037983 */ /* 0x000ea20000100800 */
[----:B------:R-:W-:Y:S02]  /*1a170*/  LOP3.LUT R29, R29, 0x1800, RZ, 0xc0, !PT ;  /* 0x000018001d1d7812 */ /* 0x000fe400078ec0ff */
[----:B------:R-:W-:Y:S02]  /*1a180*/  LOP3.LUT R0, R28, R0, RZ, 0x3c, !PT ;  /* 0x000000001c007212 */ /* 0x000fe400078e3cff */
[----:B------:R-:W0:Y:S04]  /*1a190*/  S2R R28, SR_TID.X ;  /* 0x00000000001c7919 */ /* 0x000e280000002100 */
[----:B------:R-:W-:Y:S04]  /*1a1a0*/  STS.128 [R0], R24 ;  /* 0x0000001800007388 */ /* 0x000fe80000000c00 */
[----:B------:R1:W-:Y:S04]  /*1a1b0*/  STS.128 [R0+0x80], R20 ;  /* 0x0000801400007388 */ /* 0x0003e80000000c00 */
[----:B------:R-:W-:Y:S04]  /*1a1c0*/  STS.128 [R0+0x400], R16 ;  /* 0x0004001000007388 */ /* 0x000fe80000000c00 */
[----:B------:R-:W-:Y:S01]  /*1a1d0*/  STS.128 [R0+0x480], R12 ;  /* 0x0004800c00007388 */ /* 0x000fe20000000c00 */
[----:B0-----:R-:W-:-:S03]  /*1a1e0*/  LOP3.LUT R28, R28, 0x7f, RZ, 0xc0, !PT ;  /* 0x0000007f1c1c7812 */ /* 0x001fc600078ec0ff */
[----:B-1----:R-:W3:Y:S02]  /*1a1f0*/  LDL.LU R20, [R1+0x10] ;  /* 0x0000100001147983 */ /* 0x002ee40000300800 */
[----:B------:R-:W-:Y:S02]  /*1a200*/  IMAD R29, R28, 0x10, R29 ;  /* 0x000000101c1d7824 */ /* 0x000fe400078e021d */
[----:B------:R-:W-:Y:S06]  /*1a210*/  BAR.SYNC.DEFER_BLOCKING 0x0 ;  /* 0x0000000000007b1d */ /* 0x000fec0000010000 */
[----:B------:R-:W3:Y:S01]  /*1a220*/  LDL.LU R21, [R1+0x14] ;  /* 0x0000140001157983 */ /* 0x000ee20000300800 */
[----:B------:R-:W-:-:S03]  /*1a230*/  LOP3.LUT R27, R29, 0x20, RZ, 0x3c, !PT ;  /* 0x000000201d1b7812 */ /* 0x000fc600078e3cff */
[----:B------:R-:W3:Y:S04]  /*1a240*/  LDL.LU R22, [R1+0x18] ;  /* 0x0000180001167983 */ /* 0x000ee80000300800 */
[----:B------:R-:W3:Y:S04]  /*1a250*/  LDL.LU R23, [R1+0x1c] ;  /* 0x00001c0001177983 */ /* 0x000ee80000300800 */
[----:B------:R-:W0:Y:S04]  /*1a260*/  LDS.128 R16, [R29] ;  /* 0x000000001d107984 */ /* 0x000e280000000c00 */
[----:B------:R-:W-:Y:S04]  /*1a270*/  LDS.128 R12, [R27] ;  /* 0x000000001b0c7984 */ /* 0x000fe80000000c00 */
[----:B0-----:R-:W-:Y:S04]  /*1a280*/  STL.64 [R1+0x30], R16 ;  /* 0x0000301001007387 */ /* 0x001fe80000100a00 */
[----:B------:R-:W-:Y:S01]  /*1a290*/  STL.64 [R1+0x38], R18 ;  /* 0x0000381201007387 */ /* 0x000fe20000100a00 */
[----:B--2---:R-:W-:-:S02]  /*1a2a0*/  IADD3 R2, R3, 0x1, RZ ;  /* 0x0000000103027810 */ /* 0x004fc40007ffe0ff */
[----:B------:R-:W-:Y:S02]  /*1a2b0*/  IADD3 R3, R3, 0x2, RZ ;  /* 0x0000000203037810 */ /* 0x000fe40007ffe0ff */
[----:B------:R-:W-:Y:S02]  /*1a2c0*/  ISETP.GE.AND P0, PT, R2, c[0x0][0x17c], PT ;  /* 0x00005f0002007a0c */ /* 0x000fe40003f06270 */
[----:B------:R-:W-:Y:S02]  /*1a2d0*/  ISETP.GE.AND P5, PT, R3, c[0x0][0x17c], PT ;  /* 0x00005f0003007a0c */ /* 0x000fe40003fa6270 */
[----:B------:R-:W-:-:S05]  /*1a2e0*/  LOP3.LUT R3, R29, 0x40, RZ, 0x3c, !PT ;  /* 0x000000401d037812 */ /* 0x000fca00078e3cff */
[----:B------:R-:W0:Y:S01]  /*1a2f0*/  LDS.128 R16, [R3] ;  /* 0x0000000003107984 */ /* 0x000e220000000c00 */
[----:B------:R-:W-:-:S03]  /*1a300*/  LOP3.LUT R2, R29, 0x60, RZ, 0x3c, !PT ;  /* 0x000000601d027812 */ /* 0x000fc600078e3cff */
[----:B0-----:R-:W-:Y:S04]  /*1a310*/  STL.64 [R1+0x960], R16 ;  /* 0x0009601001007387 */ /* 0x001fe80000100a00 */
[----:B------:R-:W-:Y:S04]  /*1a320*/  STL.64 [R1+0x20], R12 ;  /* 0x0000200c01007387 */ /* 0x000fe80000100a00 */
[----:B------:R-:W-:Y:S04]  /*1a330*/  STL.64 [R1+0x28], R14 ;  /* 0x0000280e01007387 */ /* 0x000fe80000100a00 */
[----:B------:R-:W0:Y:S04]  /*1a340*/  LDS.128 R12, [R2] ;  /* 0x00000000020c7984 */ /* 0x000e280000000c00 */
[----:B------:R-:W-:Y:S06]  /*1a350*/  BAR.SYNC.DEFER_BLOCKING 0x0 ;  /* 0x0000000000007b1d */ /* 0x000fec0000010000 */
[----:B------:R1:W-:Y:S04]  /*1a360*/  STL [R1+0x934], R18 ;  /* 0x0009341201007387 */ /* 0x0003e80000100800 */
[----:B-1----:R-:W2:Y:S04]  /*1a370*/  LDL R18, [R1+0x400] ;  /* 0x0004000001127983 */ /* 0x002ea80000100800 */
[----:B------:R1:W-:Y:S04]  /*1a380*/  STL [R1+0x930], R19 ;  /* 0x0009301301007387 */ /* 0x0003e80000100800 */
[----:B------:R4:W-:Y:S04]  /*1a390*/  STS.128 [R0], R8 ;  /* 0x0000000800007388 */ /* 0x0009e80000000c00 */
[----:B-1----:R-:W5:Y:S04]  /*1a3a0*/  LDL R19, [R1+0x404] ;  /* 0x0004040001137983 */ /* 0x002f680000100800 */
[----:B0-----:R-:W-:Y:S04]  /*1a3b0*/  STL.64 [R1+0x968], R12 ;  /* 0x0009680c01007387 */ /* 0x001fe80000100a00 */
[----:B------:R0:W-:Y:S04]  /*1a3c0*/  STL [R1+0x938], R15 ;  /* 0x0009380f01007387 */ /* 0x0001e80000100800 */
[----:B----4-:R-:W4:Y:S04]  /*1a3d0*/  LDL.LU R8, [R1] ;  /* 0x0000000001087983 */ /* 0x010f280000300800 */
[----:B------:R-:W4:Y:S04]  /*1a3e0*/  LDL.LU R9, [R1+0x4] ;  /* 0x0000040001097983 */ /* 0x000f280000300800 */
[----:B------:R-:W4:Y:S04]  /*1a3f0*/  LDL.LU R10, [R1+0x8] ;  /* 0x00000800010a7983 */ /* 0x000f280000300800 */
[----:B------:R-:W4:Y:S04]  /*1a400*/  LDL.LU R11, [R1+0xc] ;  /* 0x00000c00010b7983 */ /* 0x000f280000300800 */
[----:B------:R-:W2:Y:S04]  /*1a410*/  LDL.LU R16, [R1+0x30] ;  /* 0x0000300001107983 */ /* 0x000ea80000300800 */
[----:B------:R-:W1:Y:S04]  /*1a420*/  S2R R28, SR_TID.X ;  /* 0x00000000001c7919 */ /* 0x000e680000002100 */
[----:B------:R-:W1:Y:S04]  /*1a430*/  S2R R2, SR_TID.X ;  /* 0x0000000000027919 */ /* 0x000e680000002100 */
[----:B------:R-:W-:Y:S04]  /*1a440*/  STS.128 [R0+0x80], R4 ;  /* 0x0000800400007388 */ /* 0x000fe80000000c00 */
[----:B---3--:R3:W-:Y:S04]  /*1a450*/  STS.128 [R0+0x480], R20 ;  /* 0x0004801400007388 */ /* 0x0087e80000000c00 */
[----:B0-----:R-:W5:Y:S01]  /*1a460*/  LDL R15, [R1+0x408] ;  /* 0x00040800010f7983 */ /* 0x001f620000100800 */
[----:B-1----:R-:W-:Y:S01]  /*1a470*/  IMAD.SHL.U32 R17, R28, 0x400, RZ ;  /* 0x000004001c117824 */ /* 0x002fe200078e00ff */
[----:B---3--:R-:W-:-:S04]  /*1a480*/  LOP3.LUT R20, R2, 0x7f, RZ, 0xc0, !PT ;  /* 0x0000007f02147812 */ /* 0x008fc800078ec0ff */
[----:B------:R-:W-:-:S05]  /*1a490*/  LOP3.LUT R17, R17, 0x1800, RZ, 0xc0, !PT ;  /* 0x0000180011117812 */ /* 0x000fca00078ec0ff */
[----:B------:R-:W-:Y:S01]  /*1a4a0*/  IMAD R17, R20, 0x10, R17 ;  /* 0x0000001014117824 */ /* 0x000fe200078e0211 */
[----:B----4-:R2:W-:Y:S04]  /*1a4b0*/  STS.128 [R0+0x400], R8 ;  /* 0x0004000800007388 */ /* 0x0105e80000000c00 */
[----:B------:R-:W-:Y:S01]  /*1a4c0*/  BAR.SYNC.DEFER_BLOCKING 0x0 ;  /* 0x0000000000007b1d */ /* 0x000fe20000010000 */
[C---:B--2---:R-:W-:Y:S02]  /*1a4d0*/  IADD3 R8, R18.reuse, 0x4, RZ ;  /* 0x0000000412087810 */ /* 0x044fe40007ffe0ff */
[----:B------:R-:W-:Y:S02]  /*1a4e0*/  IADD3 R9, R18, 0x5, RZ ;  /* 0x0000000512097810 */ /* 0x000fe40007ffe0ff */
[----:B------:R-:W-:-:S02]  /*1a4f0*/  ISETP.GE.AND P1, PT, R8, c[0x0][0x17c], PT ;  /* 0x00005f0008007a0c */ /* 0x000fc40003f26270 */
[----:B------:R-:W-:Y:S01]  /*1a500*/  ISETP.GE.AND P3, PT, R9, c[0x0][0x17c], PT ;  /* 0x00005f0009007a0c */ /* 0x000fe20003f66270 */
[----:B------:R-:W0:Y:S04]  /*1a510*/  LDS.128 R4, [R17] ;  /* 0x0000000011047984 */ /* 0x000e280000000c00 */
[----:B------:R-:W1:Y:S04]  /*1a520*/  LDS.128 R8, [R27] ;  /* 0x000000001b087984 */ /* 0x000e680000000c00 */
[----:B0-----:R-:W-:Y:S04]  /*1a530*/  STL.64 [R1+0x940], R6 ;  /* 0x0009400601007387 */ /* 0x001fe80000100a00 */
[----:B------:R-:W-:Y:S04]  /*1a540*/  STL [R1+0x9a0], R7 ;  /* 0x0009a00701007387 */ /* 0x000fe80000100800 */
[----:B------:R-:W-:Y:S04]  /*1a550*/  STL.64 [R1+0x998], R4 ;  /* 0x0009980401007387 */ /* 0x000fe80000100a00 */
[----:B-----5:R-:W-:Y:S04]  /*1a560*/  STL.64 [R1+0x9e0], R18 ;  /* 0x0009e01201007387 */ /* 0x020fe80000100a00 */
[----:B------:R-:W-:Y:S04]  /*1a570*/  STL.64 [R1+0x9d8], R16 ;  /* 0x0009d81001007387 */ /* 0x000fe80000100a00 */
[----:B-1----:R0:W-:Y:S04]  /*1a580*/  STL.64 [R1+0x970], R8 ;  /* 0x0009700801007387 */ /* 0x0021e80000100a00 */
[----:B------:R-:W-:Y:S04]  /*1a590*/  STL.64 [R1+0x948], R10 ;  /* 0x0009480a01007387 */ /* 0x000fe80000100a00 */
[----:B------:R1:W-:Y:S04]  /*1a5a0*/  STL.64 [R1+0x990], R10 ;  /* 0x0009900a01007387 */ /* 0x0003e80000100a00 */
[----:B0-----:R-:W2:Y:S04]  /*1a5b0*/  LDL.LU R8, [R1+0x90] ;  /* 0x0000900001087983 */ /* 0x001ea80000300800 */
[----:B------:R-:W2:Y:S04]  /*1a5c0*/  LDL.LU R9, [R1+0x94] ;  /* 0x0000940001097983 */ /* 0x000ea80000300800 */
[----:B-1----:R-:W3:Y:S04]  /*1a5d0*/  LDL.LU R10, [R1+0x98] ;  /* 0x00009800010a7983 */ /* 0x002ee80000300800 */
[----:B------:R-:W3:Y:S01]  /*1a5e0*/  LDL.LU R11, [R1+0x9c] ;  /* 0x00009c00010b7983 */ /* 0x000ee20000300800 */
[----:B------:R-:W-:Y:S01]  /*1a5f0*/  IADD3 R2, R18, 0x3, RZ ;  /* 0x0000000312027810 */ /* 0x000fe20007ffe0ff */
[----:B------:R-:W-:-:S02]  /*1a600*/  IMAD R3, R19, c[0x0][0x194], RZ ;  /* 0x0000650013037a24 */ /* 0x000fc400078e02ff */
[----:B---3--:R0:W-:Y:S04]  /*1a610*/  STL.64 [R1+0x9b0], R10 ;  /* 0x0009b00a01007387 */ /* 0x0081e80000100a00 */
[----:B--2---:R-:W-:Y:S04]  /*1a620*/  STL.64 [R1+0x9a8], R8 ;  /* 0x0009a80801007387 */ /* 0x004fe80000100a00 */
[----:B------:R-:W2:Y:S04]  /*1a630*/  LDL.LU R4, [R1+0x80] ;  /* 0x0000800001047983 */ /* 0x000ea80000300800 */
[----:B------:R-:W2:Y:S04]  /*1a640*/  LDL.LU R5, [R1+0x84] ;  /* 0x0000840001057983 */ /* 0x000ea80000300800 */
[----:B------:R-:W3:Y:S04]  /*1a650*/  LDL.LU R6, [R1+0x88] ;  /* 0x0000880001067983 */ /* 0x000ee80000300800 */
[----:B------:R-:W3:Y:S04]  /*1a660*/  LDL.LU R7, [R1+0x8c] ;  /* 0x00008c0001077983 */ /* 0x000ee80000300800 */
[----:B------:R-:W4:Y:S04]  /*1a670*/  LDL.LU R16, [R1+0x50] ;  /* 0x0000500001107983 */ /* 0x000f280000300800 */
[----:B------:R-:W4:Y:S04]  /*1a680*/  LDL.LU R17, [R1+0x54] ;  /* 0x0000540001117983 */ /* 0x000f280000300800 */
[----:B------:R-:W5:Y:S04]  /*1a690*/  LDL.LU R18, [R1+0x58] ;  /* 0x0000580001127983 */ /* 0x000f680000300800 */
[----:B------:R-:W5:Y:S04]  /*1a6a0*/  LDL.LU R19, [R1+0x5c] ;  /* 0x00005c0001137983 */ /* 0x000f680000300800 */
[----:B0-----:R-:W0:Y:S02]  /*1a6b0*/  S2R R11, SR_TID.X ;  /* 0x00000000000b7919 */ /* 0x001e240000002100 */
[----:B0-----:R-:W-:-:S05]  /*1a6c0*/  IMAD.SHL.U32 R12, R11, 0x400, RZ ;  /* 0x000004000b0c7824 */ /* 0x001fca00078e00ff */
[----:B------:R-:W-:Y:S01]  /*1a6d0*/  LOP3.LUT R12, R12, 0x1800, RZ, 0xc0, !PT ;  /* 0x000018000c0c7812 */ /* 0x000fe200078ec0ff */
[----:B-----5:R-:W-:Y:S04]  /*1a6e0*/  STL.64 [R1+0x9f0], R18 ;  /* 0x0009f01201007387 */ /* 0x020fe80000100a00 */
[----:B----4-:R0:W-:Y:S04]  /*1a6f0*/  STL.64 [R1+0x9e8], R16 ;  /* 0x0009e81001007387 */ /* 0x0101e80000100a00 */
[----:B0-----:R-:W4:Y:S04]  /*1a700*/  LDL.LU R16, [R1+0x40] ;  /* 0x0000400001107983 */ /* 0x001f280000300800 */
[----:B------:R-:W4:Y:S04]  /*1a710*/  LDL.LU R17, [R1+0x44] ;  /* 0x0000440001117983 */ /* 0x000f280000300800 */
[----:B------:R-:W4:Y:S04]  /*1a720*/  LDL.LU R18, [R1+0x48] ;  /* 0x0000480001127983 */ /* 0x000f280000300800 */
[----:B------:R-:W4:Y:S04]  /*1a730*/  LDL.LU R19, [R1+0x4c] ;  /* 0x00004c0001137983 */ /* 0x000f280000300800 */
[----:B---3--:R-:W-:Y:S04]  /*1a740*/  STL.64 [R1+0x9c0], R6 ;  /* 0x0009c00601007387 */ /* 0x008fe80000100a00 */
[----:B--2---:R0:W-:Y:S04]  /*1a750*/  STL.64 [R1+0x9b8], R4 ;  /* 0x0009b80401007387 */ /* 0x0041e80000100a00 */
[----:B0-----:R-:W2:Y:S04]  /*1a760*/  LDL.LU R4, [R1+0x70] ;  /* 0x0000700001047983 */ /* 0x001ea80000300800 */
[----:B------:R-:W2:Y:S04]  /*1a770*/  LDL.LU R5, [R1+0x74] ;  /* 0x0000740001057983 */ /* 0x000ea80000300800 */
[----:B------:R-:W3:Y:S04]  /*1a780*/  LDL.LU R6, [R1+0x78] ;  /* 0x0000780001067983 */ /* 0x000ee80000300800 */
[----:B------:R-:W3:Y:S01]  /*1a790*/  LDL.LU R7, [R1+0x7c] ;  /* 0x00007c0001077983 */ /* 0x000ee20000300800 */
[----:B------:R-:W-:-:S05]  /*1a7a0*/  IMAD R12, R20, 0x10, R12 ;  /* 0x00000010140c7824 */ /* 0x000fca00078e020c */
[----:B------:R-:W-:-:S05]  /*1a7b0*/  LOP3.LUT R12, R12, 0x40, RZ, 0x3c, !PT ;  /* 0x000000400c0c7812 */ /* 0x000fca00078e3cff */
[----:B------:R-:W0:Y:S01]  /*1a7c0*/  LDS.128 R20, [R12] ;  /* 0x000000000c147984 */ /* 0x000e220000000c00 */
[----:B------:R-:W-:Y:S01]  /*1a7d0*/  IMAD.SHL.U32 R13, R11, 0x400, RZ ;  /* 0x000004000b0d7824 */ /* 0x000fe200078e00ff */
[----:B------:R-:W-:-:S04]  /*1a7e0*/  LOP3.LUT R8, R28, 0x7f, RZ, 0xc0, !PT ;  /* 0x0000007f1c087812 */ /* 0x000fc800078ec0ff */
[----:B------:R-:W-:-:S05]  /*1a7f0*/  LOP3.LUT R13, R13, 0x1800, RZ, 0xc0, !PT ;  /* 0x000018000d0d7812 */ /* 0x000fca00078ec0ff */
[----:B------:R-:W-:-:S05]  /*1a800*/  IMAD R13, R8, 0x10, R13 ;  /* 0x00000010080d7824 */ /* 0x000fca00078e020d */
[----:B------:R-:W-:-:S05]  /*1a810*/  LOP3.LUT R13, R13, 0x60, RZ, 0x3c, !PT ;  /* 0x000000600d0d7812 */ /* 0x000fca00078e3cff */
[----:B------:R-:W1:Y:S04]  /*1a820*/  LDS.128 R24, [R13] ;  /* 0x000000000d187984 */ /* 0x000e680000000c00 */
[----:B------:R-:W-:Y:S06]  /*1a830*/  BAR.SYNC.DEFER_BLOCKING 0x0 ;  /* 0x0000000000007b1d */ /* 0x000fec0000010000 */
[----:B---3--:R-:W-:Y:S04]  /*1a840*/  STL.64 [R1+0x9d0], R6 ;  /* 0x0009d00601007387 */ /* 0x008fe80000100a00 */
[----:B--2---:R2:W-:Y:S04]  /*1a850*/  STL.64 [R1+0x9c8], R4 ;  /* 0x0009c80401007387 */ /* 0x0045e80000100a00 */
[----:B--2---:R-:W2:Y:S04]  /*1a860*/  LDL.LU R4, [R1+0x60] ;  /* 0x0000600001047983 */ /* 0x004ea80000300800 */
[----:B------:R-:W2:Y:S04]  /*1a870*/  LDL.LU R5, [R1+0x64] ;  /* 0x0000640001057983 */ /* 0x000ea80000300800 */
[----:B------:R-:W2:Y:S04]  /*1a880*/  LDL.LU R6, [R1+0x68] ;  /* 0x0000680001067983 */ /* 0x000ea80000300800 */
[----:B------:R-:W2:Y:S04]  /*1a890*/  LDL.LU R7, [R1+0x6c] ;  /* 0x00006c0001077983 */ /* 0x000ea80000300800 */
[----:B0-----:R0:W-:Y:S04]  /*1a8a0*/  STL.64 [R1+0x978], R20 ;  /* 0x0009781401007387 */ /* 0x0011e80000100a00 */
[----:B------:R3:W-:Y:S04]  /*1a8b0*/  STL.64 [R1+0x950], R22 ;  /* 0x0009501601007387 */ /* 0x0007e80000100a00 */
[----:B0-----:R-:W5:Y:S04]  /*1a8c0*/  LDL.LU R20, [R1+0xb0] ;  /* 0x0000b00001147983 */ /* 0x001f680000300800 */
[----:B------:R-:W5:Y:S04]  /*1a8d0*/  LDL.LU R21, [R1+0xb4] ;  /* 0x0000b40001157983 */ /* 0x000f680000300800 */
[----:B---3--:R-:W3:Y:S04]  /*1a8e0*/  LDL.LU R22, [R1+0xb8] ;  /* 0x0000b80001167983 */ /* 0x008ee80000300800 */
[----:B------:R-:W3:Y:S04]  /*1a8f0*/  LDL.LU R23, [R1+0xbc] ;  /* 0x0000bc0001177983 */ /* 0x000ee80000300800 */
[----:B----4-:R-:W-:Y:S04]  /*1a900*/  STS.128 [R0], R16 ;  /* 0x0000001000007388 */ /* 0x010fe80000000c00 */
[----:B---3--:R-:W-:Y:S04]  /*1a910*/  STL.64 [R1+0x988], R22 ;  /* 0x0009881601007387 */ /* 0x008fe80000100a00 */
[----:B-----5:R0:W-:Y:S04]  /*1a920*/  STL.64 [R1+0x980], R20 ;  /* 0x0009801401007387 */ /* 0x0201e80000100a00 */
[----:B0-----:R-:W3:Y:S04]  /*1a930*/  LDL.LU R20, [R1+0xa0] ;  /* 0x0000a00001147983 */ /* 0x001ee80000300800 */
[----:B------:R-:W3:Y:S04]  /*1a940*/  LDL.LU R21, [R1+0xa4] ;  /* 0x0000a40001157983 */ /* 0x000ee80000300800 */
[----:B------:R-:W3:Y:S04]  /*1a950*/  LDL.LU R22, [R1+0xa8] ;  /* 0x0000a80001167983 */ /* 0x000ee80000300800 */
[----:B------:R-:W3:Y:S04]  /*1a960*/  LDL.LU R23, [R1+0xac] ;  /* 0x0000ac0001177983 */ /* 0x000ee80000300800 */
[----:B-1----:R-:W-:Y:S04]  /*1a970*/  STL.64 [R1+0x958], R26 ;  /* 0x0009581a01007387 */ /* 0x002fe80000100a00 */
[----:B------:R-:W4:Y:S04]  /*1a980*/  LDL.LU.64 R18, [R1+0x9f0] ;  /* 0x0009f00001127983 */ /* 0x000f280000300a00 */
[----:B------:R-:W4:Y:S04]  /*1a990*/  LDL.LU.64 R16, [R1+0x9e8] ;  /* 0x0009e80001107983 */ /* 0x000f280000300a00 */
[----:B--2---:R-:W-:Y:S04]  /*1a9a0*/  STS.128 [R0+0x400], R4 ;  /* 0x0004000400007388 */ /* 0x004fe80000000c00 */
[----:B----4-:R0:W-:Y:S04]  /*1a9b0*/  STS.128 [R0+0x80], R16 ;  /* 0x0000801000007388 */ /* 0x0101e80000000c00 */
[----:B0-----:R-:W2:Y:S04]  /*1a9c0*/  LDL.LU.64 R18, [R1+0x9e0] ;  /* 0x0009e00001127983 */ /* 0x001ea80000300a00 */
[----:B------:R-:W4:Y:S04]  /*1a9d0*/  LDL.LU.64 R16, [R1+0x9d8] ;  /* 0x0009d80001107983 */ /* 0x000f280000300a00 */
[----:B------:R-:W5:Y:S04]  /*1a9e0*/  LDL.LU.64 R6, [R1+0x9d0] ;  /* 0x0009d00001067983 */ /* 0x000f680000300a00 */
[----:B------:R-:W5:Y:S04]  /*1a9f0*/  LDL.LU.64 R4, [R1+0x9c8] ;  /* 0x0009c80001047983 */ /* 0x000f680000300a00 */
[----:B-----5:R0:W-:Y:S02]  /*1aa00*/  STS.128 [R0+0x480], R4 ;  /* 0x0004800400007388 */ /* 0x0201e40000000c00 */
[C---:B0-----:R-:W-:Y:S01]  /*1aa10*/  LOP3.LUT R4, R11.reuse, 0x7f, RZ, 0xc0, !PT ;  /* 0x0000007f0b047812 */ /* 0x041fe200078ec0ff */
[----:B------:R-:W-:-:S05]  /*1aa20*/  IMAD.SHL.U32 R11, R11, 0x400, RZ ;  /* 0x000004000b0b7824 */ /* 0x000fca00078e00ff */
[----:B------:R-:W-:-:S05]  /*1aa30*/  LOP3.LUT R11, R11, 0x1800, RZ, 0xc0, !PT ;  /* 0x000018000b0b7812 */ /* 0x000fca00078ec0ff */
[----:B------:R-:W-:Y:S01]  /*1aa40*/  IMAD R11, R4, 0x10, R11 ;  /* 0x00000010040b7824 */ /* 0x000fe200078e020b */
[----:B------:R-:W-:Y:S04]  /*1aa50*/  BAR.SYNC.DEFER_BLOCKING 0x0 ;  /* 0x0000000000007b1d */ /* 0x000fe80000010000 */
[----:B------:R-:W-:Y:S02]  /*1aa60*/  LOP3.LUT R11, R11, 0x20, RZ, 0x3c, !PT ;  /* 0x000000200b0b7812 */ /* 0x000fe400078e3cff */
[----:B----4-:R-:W0:Y:S04]  /*1aa70*/  LDS.128 R4, [R17] ;  /* 0x0000000011047984 */ /* 0x010e280000000c00 */
[----:B------:R-:W1:Y:S04]  /*1aa80*/  LDS.128 R8, [R11] ;  /* 0x000000000b087984 */ /* 0x000e680000000c00 */
[----:B0-----:R-:W-:Y:S04]  /*1aa90*/  STL.64 [R1+0xd0], R4 ;  /* 0x0000d00401007387 */ /* 0x001fe80000100a00 */
[----:B------:R0:W-:Y:S04]  /*1aaa0*/  STL.64 [R1+0xd8], R6 ;  /* 0x0000d80601007387 */ /* 0x0001e80000100a00 */
[----:B0-----:R-:W4:Y:S04]  /*1aab0*/  LDL.LU.64 R6, [R1+0x9c0] ;  /* 0x0009c00001067983 */ /* 0x001f280000300a00 */
[----:B------:R-:W4:Y:S04]  /*1aac0*/  LDL.LU.64 R4, [R1+0x9b8] ;  /* 0x0009b80001047983 */ /* 0x000f280000300a00 */
[----:B------:R-:W5:Y:S04]  /*1aad0*/  LDL.LU R17, [R1+0x20] ;  /* 0x0000200001117983 */ /* 0x000f680000300800 */
[----:B-1----:R-:W-:Y:S04]  /*1aae0*/  STL.64 [R1+0x70], R8 ;  /* 0x0000700801007387 */ /* 0x002fe80000100a00 */
[----:B------:R-:W-:Y:S04]  /*1aaf0*/  STL.64 [R1+0x78], R10 ;  /* 0x0000780a01007387 */ /* 0x000fe80000100a00 */
[----:B------:R-:W0:Y:S04]  /*1ab00*/  LDS.128 R8, [R12] ;  /* 0x000000000c087984 */ /* 0x000e280000000c00 */
[----:B0-----:R-:W-:Y:S04]  /*1ab10*/  STL.64 [R1+0x60], R8 ;  /* 0x0000600801007387 */ /* 0x001fe80000100a00 */
[----:B------:R-:W-:Y:S04]  /*1ab20*/  STL.64 [R1+0x68], R10 ;  /* 0x0000680a01007387 */ /* 0x000fe80000100a00 */
[----:B------:R-:W0:Y:S04]  /*1ab30*/  LDS.128 R8, [R13] ;  /* 0x000000000d087984 */ /* 0x000e280000000c00 */
[----:B------:R-:W-:Y:S06]  /*1ab40*/  BAR.SYNC.DEFER_BLOCKING 0x0 ;  /* 0x0000000000007b1d */ /* 0x000fec0000010000 */
[----:B0-----:R-:W-:Y:S04]  /*1ab50*/  STL.64 [R1+0x40], R8 ;  /* 0x0000400801007387 */ /* 0x001fe80000100a00 */
[----:B------:R0:W-:Y:S04]  /*1ab60*/  STL.64 [R1+0x48], R10 ;  /* 0x0000480a01007387 */ /* 0x0001e80000100a00 */
[----:B0-----:R-:W2:Y:S04]  /*1ab70*/  LDL.LU.64 R10, [R1+0x9b0] ;  /* 0x0009b000010a7983 */ /* 0x001ea80000300a00 */
[----:B------:R-:W2:Y:S04]  /*1ab80*/  LDL.LU.64 R8, [R1+0x9a8] ;  /* 0x0009a80001087983 */ /* 0x000ea80000300a00 */
[----:B---3--:R-:W-:Y:S04]  /*1ab90*/  STS.128 [R0+0x400], R20 ;  /* 0x0004001400007388 */ /* 0x008fe80000000c00 */
[----:B----4-:R0:W-:Y:S04]  /*1aba0*/  STS.128 [R0], R4 ;  /* 0x0000000400007388 */ /* 0x0101e80000000c00 */
[----:B0-----:R-:W3:Y:S04]  /*1abb0*/  LDL.LU R7, [R1+0x9a0] ;  /* 0x0009a00001077983 */ /* 0x001ee80000300800 */
[----:B------:R-:W3:Y:S04]  /*1abc0*/  LDL.LU.64 R4, [R1+0x998] ;  /* 0x0009980001047983 */ /* 0x000ee80000300a00 */
[----:B--2---:R0:W-:Y:S04]  /*1abd0*/  STS.128 [R0+0x80], R8 ;  /* 0x0000800800007388 */ /* 0x0041e80000000c00 */
[----:B0-----:R-:W2:Y:S04]  /*1abe0*/  LDL.LU.64 R10, [R1+0x990] ;  /* 0x00099000010a7983 */ /* 0x001ea80000300a00 */
[----:B------:R-:W4:Y:S04]  /*1abf0*/  LDL.LU.64 R22, [R1+0x988] ;  /* 0x0009880001167983 */ /* 0x000f280000300a00 */
[----:B------:R-:W4:Y:S01]  /*1ac00*/  LDL.LU.64 R20, [R1+0x980] ;  /* 0x0009800001147983 */ /* 0x000f220000300a00 */
[----:B------:R-:W-:Y:S01]  /*1ac10*/  IMAD.MOV.U32 R29, RZ, RZ, c[0x0][0x194] ;  /* 0x00006500ff1d7624 */ /* 0x000fe200078e00ff */
[----:B------:R-:W-:-:S03]  /*1ac20*/  ISETP.GE.AND P4, PT, R2, c[0x0][0x17c], PT ;  /* 0x00005f0002007a0c */ /* 0x000fc60003f86270 */
[----:B------:R-:W-:Y:S01]  /*1ac30*/  IMAD R29, R29, 0x80, R3 ;  /* 0x000000801d1d7824 */ /* 0x000fe200078e0203 */
[----:B------:R-:W-:-:S04]  /*1ac40*/  LEA R2, P6, R3, c[0x0][0x170], 0x1 ;  /* 0x00005c0003027a11 */ /* 0x000fc800078c08ff */
[----:B------:R-:W-:Y:S02]  /*1ac50*/  LEA R28, P2, R29, c[0x0][0x170], 0x1 ;  /* 0x00005c001d1c7a11 */ /* 0x000fe400078408ff */
[----:B------:R-:W-:Y:S02]  /*1ac60*/  LEA.HI.X.SX32 R3, R3, c[0x0][0x174], 0x1, P6 ;  /* 0x00005d0003037a11 */ /* 0x000fe400030f0eff */
[----:B------:R-:W-:Y:S02]  /*1ac70*/  ISETP.GE.AND P6, PT, R19, c[0x0][0x178], PT ;  /* 0x00005e0013007a0c */ /* 0x000fe40003fc6270 */
[----:B------:R-:W-:Y:S02]  /*1ac80*/  LEA.HI.X.SX32 R29, R29, c[0x0][0x174], 0x1, P2 ;  /* 0x00005d001d1d7a11 */ /* 0x000fe400010f0eff */
[C---:B------:R-:W-:Y:S02]  /*1ac90*/  ISETP.GE.AND P2, PT, R18.reuse, c[0x0][0x17c], PT ;  /* 0x00005f0012007a0c */ /* 0x040fe40003f46270 */
[----:B------:R-:W-:-:S02]  /*1aca0*/  ISETP.LT.AND P6, PT, R18, c[0x0][0x17c], !P6 ;  /* 0x00005f0012007a0c */ /* 0x000fc400077c1270 */
[----:B------:R-:W-:Y:S01]  /*1acb0*/  ISETP.LT.AND P2, PT, R15, c[0x0][0x178], !P2 ;  /* 0x00005e000f007a0c */ /* 0x000fe20005741270 */
[----:B------:R-:W-:-:S04]  /*1acc0*/  IMAD R6, R18, c[0x0][0x198], RZ ;  /* 0x0000660012067a24 */ /* 0x000fc800078e02ff */
[----:B------:R-:W-:-:S04]  /*1acd0*/  IMAD.WIDE R12, R6, 0x2, R2 ;  /* 0x00000002060c7825 */ /* 0x000fc800078e0202 */
[----:B------:R-:W-:Y:S01]  /*1ace0*/  IMAD.WIDE R8, R6, 0x2, R28 ;  /* 0x0000000206087825 */ /* 0x000fe200078e021c */
[----:B---3--:R-:W-:Y:S01]  /*1acf0*/  PRMT R7, R4, 0x7632, R7 ;  /* 0x0000763204077816 */ /* 0x008fe20000000007 */
[----:B----4-:R0:W-:Y:S04]  /*1ad00*/  STS.128 [R0+0x480], R20 ;  /* 0x0004801400007388 */ /* 0x0101e80000000c00 */
[----:B------:R-:W-:Y:S01]  /*1ad10*/  BAR.SYNC.DEFER_BLOCKING 0x0 ;  /* 0x0000000000007b1d */ /* 0x000fe20000010000 */
[----:B--2---:R-:W-:Y:S02]  /*1ad20*/  PRMT R11, R16, 0x7632, R11 ;  /* 0x00007632100b7816 */ /* 0x004fe4000000000b */
[----:B0-----:R-:W-:-:S03]  /*1ad30*/  IADD3 R0, R6, c[0x0][0x198], RZ ;  /* 0x0000660006007a10 */ /* 0x001fc60007ffe0ff */
[----:B------:R-:W-:Y:S04]  /*1ad40*/  @P6 STG.E.U16 [R12.64], R16 ;  /* 0x000000100c006986 */ /* 0x000fe8000c101506 */
[----:B------:R0:W-:Y:S01]  /*1ad50*/  @P2 STG.E.U16 [R8.64], R4 ;  /* 0x0000000408002986 */ /* 0x0001e2000c101506 */
[----:B------:R-:W-:Y:S02]  /*1ad60*/  ISETP.LT.AND P2, PT, R19, c[0x0][0x178], !P0 ;  /* 0x00005e0013007a0c */ /* 0x000fe40004741270 */
[----:B------:R-:W-:Y:S01]  /*1ad70*/  ISETP.LT.AND P0, PT, R15, c[0x0][0x178], !P0 ;  /* 0x00005e000f007a0c */ /* 0x000fe20004701270 */
[----:B------:R-:W-:-:S04]  /*1ad80*/  IMAD.WIDE R20, R0, 0x2, R2 ;  /* 0x0000000200147825 */ /* 0x000fc800078e0202 */
[----:B0-----:R-:W-:-:S06]  /*1ad90*/  IMAD.WIDE R8, R0, 0x2, R28 ;  /* 0x0000000200087825 */ /* 0x001fcc00078e021c */
[----:B------:R0:W-:Y:S04]  /*1ada0*/  @P2 STG.E.U16 [R20.64], R11 ;  /* 0x0000000b14002986 */ /* 0x0001e8000c101506 */
[----:B------:R1:W-:Y:S04]  /*1adb0*/  @P0 STG.E.U16 [R8.64], R7 ;  /* 0x0000000708000986 */ /* 0x0003e8000c101506 */
[----:B0-----:R-:W2:Y:S04]  /*1adc0*/  LDL.LU.64 R20, [R1+0x978] ;  /* 0x0009780001147983 */ /* 0x001ea80000300a00 */
[----:B-1----:R-:W3:Y:S01]  /*1add0*/  LDL.LU.64 R8, [R1+0x970] ;  /* 0x0009700001087983 */ /* 0x002ee20000300a00 */
[----:B------:R-:W-:-:S02]  /*1ade0*/  ISETP.LT.AND P6, PT, R19, c[0x0][0x178], !P5 ;  /* 0x00005e0013007a0c */ /* 0x000fc40006fc1270 */
[----:B------:R-:W-:-:S05]  /*1adf0*/  IADD3 R6, R0, c[0x0][0x198], RZ ;  /* 0x0000660000067a10 */ /* 0x000fca0007ffe0ff */
[----:B------:R-:W-:Y:S01]  /*1ae00*/  IMAD.WIDE R12, R6, 0x2, R2 ;  /* 0x00000002060c7825 */ /* 0x000fe200078e0202 */
[----:B------:R-:W-:-:S05]  /*1ae10*/  ISETP.LT.AND P5, PT, R15, c[0x0][0x178], !P5 ;  /* 0x00005e000f007a0c */ /* 0x000fca0006fa1270 */
[----:B-----5:R0:W-:Y:S01]  /*1ae20*/  @P6 STG.E.U16 [R12.64], R17 ;  /* 0x000000110c006986 */ /* 0x0201e2000c101506 */
[----:B------:R-:W-:Y:S02]  /*1ae30*/  ISETP.LT.AND P6, PT, R19, c[0x0][0x178], !P4 ;  /* 0x00005e0013007a0c */ /* 0x000fe400067c1270 */
[C---:B------:R-:W-:Y:S01]  /*1ae40*/  IADD3 R0, R6.reuse, c[0x0][0x198], RZ ;  /* 0x0000660006007a10 */ /* 0x040fe20007ffe0ff */
[----:B------:R-:W-:Y:S01]  /*1ae50*/  IMAD.WIDE R22, R6, 0x2, R28 ;  /* 0x0000000206167825 */ /* 0x000fe200078e021c */
[----:B------:R-:W-:-:S03]  /*1ae60*/  PRMT R26, R17, 0x7632, R26 ;  /* 0x00007632111a7816 */ /* 0x000fc6000000001a */
[----:B0-----:R-:W-:Y:S01]  /*1ae70*/  IMAD.WIDE R16, R0, 0x2, R2 ;  /* 0x0000000200107825 */ /* 0x001fe200078e0202 */
[----:B------:R-:W4:Y:S04]  /*1ae80*/  LDL.LU.64 R12, [R1+0x968] ;  /* 0x00096800010c7983 */ /* 0x000f280000300a00 */
[----:B---3--:R-:W-:Y:S04]  /*1ae90*/  @P5 STG.E.U16 [R22.64], R8 ;  /* 0x0000000816005986 */ /* 0x008fe8000c101506 */
[----:B------:R0:W-:Y:S04]  /*1aea0*/  @P6 STG.E.U16 [R16.64], R26 ;  /* 0x0000001a10006986 */ /* 0x0001e8000c101506 */
[----:B0-----:R-:W3:Y:S01]  /*1aeb0*/  LDL.LU.64 R16, [R1+0x960] ;  /* 0x0009600001107983 */ /* 0x001ee20000300a00 */
[----:B------:R-:W-:-:S02]  /*1aec0*/  IADD3 R4, R18, 0x6, RZ ;  /* 0x0000000612047810 */ /* 0x000fc40007ffe0ff */
[----:B------:R-:W-:Y:S02]  /*1aed0*/  ISETP.LT.AND P4, PT, R15, c[0x0][0x178], !P4 ;  /* 0x00005e000f007a0c */ /* 0x000fe40006781270 */
[----:B------:R-:W-:Y:S02]  /*1aee0*/  ISETP.LT.AND P5, PT, R19, c[0x0][0x178], !P1 ;  /* 0x00005e0013007a0c */ /* 0x000fe40004fa1270 */
[----:B------:R-:W-:Y:S02]  /*1aef0*/  ISETP.GE.AND P2, PT, R4, c[0x0][0x17c], PT ;  /* 0x00005f0004007a0c */ /* 0x000fe40003f46270 */
[C---:B------:R-:W-:Y:S01]  /*1af00*/  IADD3 R4, R0.reuse, c[0x0][0x198], RZ ;  /* 0x0000660000047a10 */ /* 0x040fe20007ffe0ff */
[----:B------:R-:W-:Y:S01]  /*1af10*/  IMAD.WIDE R22, R0, 0x2, R28 ;  /* 0x0000000200167825 */ /* 0x000fe200078e021c */
[----:B------:R-:W-:Y:S02]  /*1af20*/  ISETP.LT.AND P1, PT, R15, c[0x0][0x178], !P1 ;  /* 0x00005e000f007a0c */ /* 0x000fe40004f21270 */
[----:B------:R-:W-:Y:S01]  /*1af30*/  PRMT R10, R8, 0x7632, R10 ;  /* 0x00007632080a7816 */ /* 0x000fe2000000000a */
[----:B------:R-:W-:-:S04]  /*1af40*/  IMAD.WIDE R6, R4, 0x2, R2 ;  /* 0x0000000204067825 */ /* 0x000fc800078e0202 */
[----:B------:R-:W-:Y:S01]  /*1af50*/  @P4 STG.E.U16 [R22.64], R10 ;  /* 0x0000000a16004986 */ /* 0x000fe2000c101506 */
[C---:B------:R-:W-:Y:S02]  /*1af60*/  IADD3 R0, R18.reuse, 0x9, RZ ;  /* 0x0000000912007810 */ /* 0x040fe40007ffe0ff */
[----:B------:R-:W-:Y:S02]  /*1af70*/  IADD3 R8, R18, 0x7, RZ ;  /* 0x0000000712087810 */ /* 0x000fe40007ffe0ff */
[----:B------:R-:W-:Y:S02]  /*1af80*/  ISETP.GE.AND P4, PT, R0, c[0x0][0x17c], PT ;  /* 0x00005f0000007a0c */ /* 0x000fe40003f86270 */
[C---:B------:R-:W-:Y:S01]  /*1af90*/  IADD3 R0, R4.reuse, c[0x0][0x198], RZ ;  /* 0x0000660004007a10 */ /* 0x040fe20007ffe0ff */
[----:B---3--:R0:W-:Y:S02]  /*1afa0*/  @P5 STG.E.U16 [R6.64], R16 ;  /* 0x0000001006005986 */ /* 0x0081e4000c101506 */
[----:B0-----:R-:W-:-:S05]  /*1afb0*/  IMAD.WIDE R6, R4, 0x2, R28 ;  /* 0x0000000204067825 */ /* 0x001fca00078e021c */
[----:B--2---:R0:W-:Y:S04]  /*1afc0*/  @P1 STG.E.U16 [R6.64], R20 ;  /* 0x0000001406001986 */ /* 0x0041e8000c101506 */
[----:B0-----:R-:W2:Y:S04]  /*1afd0*/  LDL.LU R6, [R1+0x34] ;  /* 0x0000340001067983 */ /* 0x001ea80000300800 */
[----:B------:R-:W3:Y:S01]  /*1afe0*/  LDL.LU R7, [R1+0x24] ;  /* 0x0000240001077983 */ /* 0x000ee20000300800 */
[----:B------:R-:W-:Y:S02]  /*1aff0*/  ISETP.LT.AND P5, PT, R19, c[0x0][0x178], !P3 ;  /* 0x00005e0013007a0c */ /* 0x000fe40005fa1270 */
[----:B------:R-:W-:-:S02]  /*1b000*/  ISETP.LT.AND P3, PT, R15, c[0x0][0x178], !P3 ;  /* 0x00005e000f007a0c */ /* 0x000fc40005f61270 */
[----:B------:R-:W-:Y:S01]  /*1b010*/  IADD3 R11, R18, 0x8, RZ ;  /* 0x00000008120b7810 */ /* 0x000fe20007ffe0ff */
[----:B------:R-:W-:Y:S01]  /*1b020*/  IMAD.WIDE R22, R0, 0x2, R2 ;  /* 0x0000000200167825 */ /* 0x000fe200078e0202 */
[----:B------:R-:W-:Y:S02]  /*1b030*/  ISETP.GE.AND P0, PT, R8, c[0x0][0x17c], PT ;  /* 0x00005f0008007a0c */ /* 0x000fe40003f06270 */
[----:B------:R-:W-:Y:S01]  /*1b040*/  ISETP.GE.AND P6, PT, R11, c[0x0][0x17c], PT ;  /* 0x00005f000b007a0c */ /* 0x000fe20003fc6270 */
[----:B------:R-:W-:Y:S01]  /*1b050*/  IMAD.WIDE R10, R0, 0x2, R28 ;  /* 0x00000002000a7825 */ /* 0x000fe200078e021c */
[----:B------:R-:W-:Y:S02]  /*1b060*/  PRMT R16, R16, 0x7632, R16 ;  /* 0x0000763210107816 */ /* 0x000fe40000000010 */
[----:B------:R-:W-:Y:S02]  /*1b070*/  PRMT R8, R20, 0x7632, R8 ;  /* 0x0000763214087816 */ /* 0x000fe40000000008 */
[----:B------:R-:W-:-:S02]  /*1b080*/  ISETP.LT.AND P1, PT, R19, c[0x0][0x178], !P2 ;  /* 0x00005e0013007a0c */ /* 0x000fc40005721270 */
[----:B------:R-:W-:Y:S01]  /*1b090*/  ISETP.LT.AND P2, PT, R15, c[0x0][0x178], !P2 ;  /* 0x00005e000f007a0c */ /* 0x000fe20005741270 */
[----:B------:R0:W-:Y:S01]  /*1b0a0*/  @P5 STG.E.U16 [R22.64], R16 ;  /* 0x0000001016005986 */ /* 0x0001e2000c101506 */
[----:B------:R-:W-:-:S03]  /*1b0b0*/  IADD3 R0, R0, c[0x0][0x198], RZ ;  /* 0x0000660000007a10 */ /* 0x000fc60007ffe0ff */
[----:B------:R1:W-:Y:S01]  /*1b0c0*/  @P3 STG.E.U16 [R10.64], R8 ;  /* 0x000000080a003986 */ /* 0x0003e2000c101506 */
[----:B------:R-:W-:Y:S02]  /*1b0d0*/  ISETP.LT.AND P3, PT, R19, c[0x0][0x178], !P0 ;  /* 0x00005e0013007a0c */ /* 0x000fe40004761270 */
[----:B------:R-:W-:Y:S02]  /*1b0e0*/  ISETP.LT.AND P0, PT, R15, c[0x0][0x178], !P0 ;  /* 0x00005e000f007a0c */ /* 0x000fe40004701270 */
[----:B------:R-:W-:Y:S01]  /*1b0f0*/  IADD3 R4, R18, 0xa, RZ ;  /* 0x0000000a12047810 */ /* 0x000fe20007ffe0ff */
[----:B0-----:R-:W-:-:S04]  /*1b100*/  IMAD.WIDE R22, R0, 0x2, R2 ;  /* 0x0000000200167825 */ /* 0x001fc800078e0202 */
[C---:B-1----:R-:W-:Y:S01]  /*1b110*/  IMAD.WIDE R10, R0.reuse, 0x2, R28 ;  /* 0x00000002000a7825 */ /* 0x042fe200078e021c */
[----:B------:R-:W-:Y:S01]  /*1b120*/  IADD3 R0, R0, c[0x0][0x198], RZ ;  /* 0x0000660000007a10 */ /* 0x000fe20007ffe0ff */
[----:B----4-:R0:W-:Y:S01]  /*1b130*/  @P1 STG.E.U16 [R22.64], R12 ;  /* 0x0000000c16001986 */ /* 0x0101e2000c101506 */
[----:B------:R-:W-:Y:S02]  /*1b140*/  ISETP.GE.AND P5, PT, R4, c[0x0][0x17c], PT ;  /* 0x00005f0004007a0c */ /* 0x000fe40003fa6270 */
[----:B------:R-:W-:Y:S01]  /*1b150*/  IADD3 R4, R18, 0xb, RZ ;  /* 0x0000000b12047810 */ /* 0x000fe20007ffe0ff */
[----:B------:R1:W-:Y:S01]  /*1b160*/  @P2 STG.E.U16 [R10.64], R24 ;  /* 0x000000180a002986 */ /* 0x0003e2000c101506 */
[----:B------:R-:W-:Y:S02]  /*1b170*/  PRMT R8, R12, 0x7632, R8 ;  /* 0x000076320c087816 */ /* 0x000fe40000000008 */
[----:B------:R-:W-:Y:S02]  /*1b180*/  ISETP.LT.AND P2, PT, R19, c[0x0][0x178], !P6 ;  /* 0x00005e0013007a0c */ /* 0x000fe40007741270 */
[----:B------:R-:W-:Y:S01]  /*1b190*/  ISETP.GE.AND P1, PT, R4, c[0x0][0x17c], PT ;  /* 0x00005f0004007a0c */ /* 0x000fe20003f26270 */
[----:B0-----:R-:W-:Y:S01]  /*1b1a0*/  IMAD.WIDE R22, R0, 0x2, R2 ;  /* 0x0000000200167825 */ /* 0x001fe200078e0202 */
[----:B------:R-:W-:-:S03]  /*1b1b0*/  PRMT R12, R24, 0x7632, R12 ;  /* 0x00007632180c7816 */ /* 0x000fc6000000000c */
[C-C-:B-1----:R-:W-:Y:S01]  /*1b1c0*/  IMAD.WIDE R10, R0.reuse, 0x2, R28.reuse ;  /* 0x00000002000a7825 */ /* 0x142fe200078e021c */
[----:B------:R-:W-:Y:S01]  /*1b1d0*/  IADD3 R4, R0, c[0x0][0x198], RZ ;  /* 0x0000660000047a10 */ /* 0x000fe20007ffe0ff */
[----:B------:R0:W-:Y:S01]  /*1b1e0*/  @P3 STG.E.U16 [R22.64], R8 ;  /* 0x0000000816003986 */ /* 0x0001e2000c101506 */
[----:B------:R-:W-:Y:S02]  /*1b1f0*/  ISETP.LT.AND P6, PT, R15, c[0x0][0x178], !P6 ;  /* 0x00005e000f007a0c */ /* 0x000fe400077c1270 */
[----:B------:R-:W-:Y:S01]  /*1b200*/  IADD3 R0, R18, 0xc, RZ ;  /* 0x0000000c12007810 */ /* 0x000fe20007ffe0ff */
[----:B------:R1:W-:Y:S01]  /*1b210*/  @P0 STG.E.U16 [R10.64], R12 ;  /* 0x0000000c0a000986 */ /* 0x0003e2000c101506 */
[----:B------:R-:W-:Y:S02]  /*1b220*/  ISETP.LT.AND P0, PT, R19, c[0x0][0x178], !P4 ;  /* 0x00005e0013007a0c */ /* 0x000fe40006701270 */
[----:B------:R-:W-:Y:S02]  /*1b230*/  ISETP.GE.AND P3, PT, R0, c[0x0][0x17c], PT ;  /* 0x00005f0000007a0c */ /* 0x000fe40003f66270 */
[C---:B------:R-:W-:Y:S01]  /*1b240*/  IADD3 R0, R4.reuse, c[0x0][0x198], RZ ;  /* 0x0000660004007a10 */ /* 0x040fe20007ffe0ff */
[----:B0-----:R-:W-:-:S04]  /*1b250*/  IMAD.WIDE R22, R4, 0x2, R28 ;  /* 0x0000000204167825 */ /* 0x001fc800078e021c */
[----:B-1----:R-:W-:Y:S01]  /*1b260*/  IMAD.WIDE R10, R4, 0x2, R2 ;  /* 0x00000002040a7825 */ /* 0x002fe200078e0202 */
[----:B------:R-:W-:Y:S02]  /*1b270*/  ISETP.LT.AND P4, PT, R15, c[0x0][0x178], !P4 ;  /* 0x00005e000f007a0c */ /* 0x000fe40006781270 */
[----:B------:R-:W-:Y:S01]  /*1b280*/  IADD3 R8, R18, 0xd, RZ ;  /* 0x0000000d12087810 */ /* 0x000fe20007ffe0ff */
[----:B------:R-:W-:Y:S01]  /*1b290*/  IMAD.WIDE R26, R0, 0x2, R28 ;  /* 0x00000002001a7825 */ /* 0x000fe200078e021c */
[----:B------:R-:W-:Y:S02]  /*1b2a0*/  PRMT R16, R9, 0x7632, R16 ;  /* 0x0000763209107816 */ /* 0x000fe40000000010 */
[----:B------:R-:W-:Y:S01]  /*1b2b0*/  IADD3 R12, R18, 0x10, RZ ;  /* 0x00000010120c7810 */ /* 0x000fe20007ffe0ff */
[----:B--2---:R0:W-:Y:S01]  /*1b2c0*/  @P2 STG.E.U16 [R10.64], R6 ;  /* 0x000000060a002986 */ /* 0x0041e2000c101506 */
[----:B------:R-:W-:-:S03]  /*1b2d0*/  PRMT R4, R6, 0x7632, R4 ;  /* 0x0000763206047816 */ /* 0x000fc60000000004 */
[----:B------:R-:W-:Y:S01]  /*1b2e0*/  @P6 STG.E.U16 [R22.64], R5 ;  /* 0x0000000516006986 */ /* 0x000fe2000c101506 */
[----:B------:R-:W-:Y:S02]  /*1b2f0*/  ISETP.LT.AND P6, PT, R19, c[0x0][0x178], !P5 ;  /* 0x00005e0013007a0c */ /* 0x000fe40006fc1270 */
[----:B------:R-:W-:Y:S01]  /*1b300*/  ISETP.LT.AND P5, PT, R15, c[0x0][0x178], !P5 ;  /* 0x00005e000f007a0c */ /* 0x000fe20006fa1270 */
[----:B0-----:R-:W-:Y:S01]  /*1b310*/  IMAD.WIDE R10, R0, 0x2, R2 ;  /* 0x00000002000a7825 */ /* 0x001fe200078e0202 */
[----:B------:R-:W-:-:S04]  /*1b320*/  ISETP.GE.AND P2, PT, R8, c[0x0][0x17c], PT ;  /* 0x00005f0008007a0c */ /* 0x000fc80003f46270 */
[----:B------:R0:W-:Y:S01]  /*1b330*/  @P0 STG.E.U16 [R10.64], R4 ;  /* 0x000000040a000986 */ /* 0x0001e2000c101506 */
[----:B------:R-:W-:Y:S02]  /*1b340*/  PRMT R8, R5, 0x7632, R8 ;  /* 0x0000763205087816 */ /* 0x000fe40000000008 */
[----:B0-----:R-:W-:-:S03]  /*1b350*/  IADD3 R4, R0, c[0x0][0x198], RZ ;  /* 0x0000660000047a10 */ /* 0x001fc60007ffe0ff */
[----:B------:R0:W-:Y:S02]  /*1b360*/  @P4 STG.E.U16 [R26.64], R8 ;  /* 0x000000081a004986 */ /* 0x0001e4000c101506 */
[----:B------:R-:W-:-:S04]  /*1b370*/  IMAD.WIDE R22, R4, 0x2, R2 ;  /* 0x0000000204167825 */ /* 0x000fc800078e0202 */
[----:B------:R-:W-:Y:S01]  /*1b380*/  IMAD.WIDE R10, R4, 0x2, R28 ;  /* 0x00000002040a7825 */ /* 0x000fe200078e021c */
[----:B---3--:R1:W-:Y:S01]  /*1b390*/  @P6 STG.E.U16 [R22.64], R7 ;  /* 0x0000000716006986 */ /* 0x0083e2000c101506 */
[----:B------:R-:W-:Y:S02]  /*1b3a0*/  IADD3 R0, R18, 0xf, RZ ;  /* 0x0000000f12007810 */ /* 0x000fe40007ffe0ff */
[----:B------:R-:W-:Y:S01]  /*1b3b0*/  ISETP.LT.AND P6, PT, R19, c[0x0][0x178], !P1 ;  /* 0x00005e0013007a0c */ /* 0x000fe20004fc1270 */
[----:B------:R2:W-:Y:S01]  /*1b3c0*/  @P5 STG.E.U16 [R10.64], R9 ;  /* 0x000000090a005986 */ /* 0x0005e2000c101506 */
[----:B------:R-:W-:Y:S02]  /*1b3d0*/  ISETP.LT.AND P1, PT, R15, c[0x0][0x178], !P1 ;  /* 0x00005e000f007a0c */ /* 0x000fe40004f21270 */
[----:B------:R-:W-:Y:S01]  /*1b3e0*/  IADD3 R4, R4, c[0x0][0x198], RZ ;  /* 0x0000660004047a10 */ /* 0x000fe20007ffe0ff */
[----:B0-----:R-:W3:Y:S01]  /*1b3f0*/  LDL.LU.64 R26, [R1+0x958] ;  /* 0x00095800011a7983 */ /* 0x001ee20000300a00 */
[----:B------:R-:W-:-:S02]  /*1b400*/  ISETP.LT.AND P5, PT, R19, c[0x0][0x178], !P3 ;  /* 0x00005e0013007a0c */ /* 0x000fc40005fa1270 */
[----:B------:R-:W-:Y:S01]  /*1b410*/  ISETP.LT.AND P3, PT, R15, c[0x0][0x178], !P3 ;  /* 0x00005e000f007a0c */ /* 0x000fe20005f61270 */
[----:B-1----:R-:W4:Y:S01]  /*1b420*/  LDL.LU.64 R22, [R1+0x950] ;  /* 0x0009500001167983 */ /* 0x002f220000300a00 */
[----:B------:R-:W-:Y:S02]  /*1b430*/  ISETP.GE.AND P4, PT, R0, c[0x0][0x17c], PT ;  /* 0x00005f0000007a0c */ /* 0x000fe40003f86270 */
[----:B------:R-:W-:Y:S02]  /*1b440*/  IADD3 R0, R4, c[0x0][0x198], RZ ;  /* 0x0000660004007a10 */ /* 0x000fe40007ffe0ff */
[----:B------:R-:W-:Y:S01]  /*1b450*/  IADD3 R5, R18, 0xe, RZ ;  /* 0x0000000e12057810 */ /* 0x000fe20007ffe0ff */
[C---:B--2---:R-:W-:Y:S01]  /*1b460*/  IMAD.WIDE R10, R4.reuse, 0x2, R2 ;  /* 0x00000002040a7825 */ /* 0x044fe200078e0202 */
[----:B------:R-:W-:Y:S02]  /*1b470*/  PRMT R20, R7, 0x7632, R20 ;  /* 0x0000763207147816 */ /* 0x000fe40000000014 */
[----:B------:R-:W-:Y:S01]  /*1b480*/  ISETP.GE.AND P0, PT, R5, c[0x0][0x17c], PT ;  /* 0x00005f0005007a0c */ /* 0x000fe20003f06270 */
[----:B------:R-:W-:-:S04]  /*1b490*/  IMAD.WIDE R6, R4, 0x2, R28 ;  /* 0x0000000204067825 */ /* 0x000fc800078e021c */
[C---:B------:R-:W-:Y:S01]  /*1b4a0*/  IMAD.WIDE R8, R0.reuse, 0x2, R2 ;  /* 0x0000000200087825 */ /* 0x040fe200078e0202 */
[----:B------:R0:W-:Y:S03]  /*1b4b0*/  @P6 STG.E.U16 [R10.64], R20 ;  /* 0x000000140a006986 */ /* 0x0001e6000c101506 */
[----:B------:R-:W-:Y:S01]  /*1b4c0*/  IMAD.WIDE R4, R0, 0x2, R28 ;  /* 0x0000000200047825 */ /* 0x000fe200078e021c */
[----:B------:R1:W-:Y:S04]  /*1b4d0*/  @P1 STG.E.U16 [R6.64], R16 ;  /* 0x0000001006001986 */ /* 0x0003e8000c101506 */
[----:B------:R-:W-:Y:S04]  /*1b4e0*/  @P5 STG.E.U16 [R8.64], R17 ;  /* 0x0000001108005986 */ /* 0x000fe8000c101506 */
[----:B------:R2:W-:Y:S01]  /*1b4f0*/  @P3 STG.E.U16 [R4.64], R21 ;  /* 0x0000001504003986 */ /* 0x0005e2000c101506 */
[----:B------:R-:W-:-:S02]  /*1b500*/  ISETP.LT.AND P3, PT, R19, c[0x0][0x178], !P2 ;  /* 0x00005e0013007a0c */ /* 0x000fc40005761270 */
[----:B------:R-:W-:Y:S01]  /*1b510*/  ISETP.LT.AND P2, PT, R15, c[0x0][0x178], !P2 ;  /* 0x00005e000f007a0c */ /* 0x000fe20005741270 */
[----:B0-----:R-:W5:Y:S01]  /*1b520*/  LDL.LU.64 R10, [R1+0x948] ;  /* 0x00094800010a7983 */ /* 0x001f620000300a00 */
[----:B------:R-:W-:Y:S02]  /*1b530*/  PRMT R20, R17, 0x7632, R20 ;  /* 0x0000763211147816 */ /* 0x000fe40000000014 */
[----:B------:R-:W-:Y:S01]  /*1b540*/  ISETP.LT.AND P5, PT, R19, c[0x0][0x178], !P0 ;  /* 0x00005e0013007a0c */ /* 0x000fe200047a1270 */
[----:B-1----:R-:W3:Y:S01]  /*1b550*/  LDL.LU.64 R6, [R1+0x940] ;  /* 0x0009400001067983 */ /* 0x002ee20000300a00 */
[----:B--2---:R-:W-:Y:S02]  /*1b560*/  IADD3 R4, R0, c[0x0][0x198], RZ ;  /* 0x0000660000047a10 */ /* 0x004fe40007ffe0ff */
[----:B------:R-:W-:Y:S02]  /*1b570*/  PRMT R21, R21, 0x7632, R21 ;  /* 0x0000763215157816 */ /* 0x000fe40000000015 */
[C---:B------:R-:W-:Y:S01]  /*1b580*/  IADD3 R0, R4.reuse, c[0x0][0x198], RZ ;  /* 0x0000660004007a10 */ /* 0x040fe20007ffe0ff */
[----:B------:R-:W-:Y:S01]  /*1b590*/  IMAD.WIDE R16, R4, 0x2, R2 ;  /* 0x0000000204107825 */ /* 0x000fe200078e0202 */
[----:B------:R-:W-:-:S02]  /*1b5a0*/  ISETP.LT.AND P0, PT, R15, c[0x0][0x178], !P0 ;  /* 0x00005e000f007a0c */ /* 0x000fc40004701270 */
[----:B------:R-:W2:Y:S01]  /*1b5b0*/  LDL.LU R15, [R1+0x938] ;  /* 0x00093800010f7983 */ /* 0x000ea20000300800 */
[----:B------:R-:W-:-:S03]  /*1b5c0*/  IMAD.WIDE R4, R4, 0x2, R28 ;  /* 0x0000000204047825 */ /* 0x000fc600078e021c */
[----:B------:R0:W-:Y:S04]  /*1b5d0*/  @P3 STG.E.U16 [R16.64], R20 ;  /* 0x0000001410003986 */ /* 0x0001e8000c101506 */
[----:B------:R1:W-:Y:S01]  /*1b5e0*/  @P2 STG.E.U16 [R4.64], R21 ;  /* 0x0000001504002986 */ /* 0x0003e2000c101506 */
[----:B------:R-:W-:-:S03]  /*1b5f0*/  IADD3 R8, R18, 0x11, RZ ;  /* 0x0000001112087810 */ /* 0x000fc60007ffe0ff */
[----:B0-----:R-:W2:Y:S04]  /*1b600*/  LDL.LU R17, [R1+0x38] ;  /* 0x0000380001117983 */ /* 0x001ea80000300800 */
[----:B-1----:R-:W2:Y:S01]  /*1b610*/  LDL R21, [R1+0x408] ;  /* 0x0004080001157983 */ /* 0x002ea20000100800 */
[----:B------:R-:W-:Y:S02]  /*1b620*/  ISETP.GE.AND P6, PT, R12, c[0x0][0x17c], PT ;  /* 0x00005f000c007a0c */ /* 0x000fe40003fc6270 */
[----:B------:R-:W-:Y:S02]  /*1b630*/  IADD3 R12, R18, 0x12, RZ ;  /* 0x00000012120c7810 */ /* 0x000fe40007ffe0ff */
[----:B------:R-:W-:Y:S01]  /*1b640*/  ISETP.GE.AND P1, PT, R8, c[0x0][0x17c], PT ;  /* 0x00005f0008007a0c */ /* 0x000fe20003f26270 */
[----:B------:R-:W-:Y:S01]  /*1b650*/  IMAD.WIDE R8, R0, 0x2, R2 ;  /* 0x0000000200087825 */ /* 0x000fe200078e0202 */
[----:B------:R-:W-:-:S02]  /*1b660*/  ISETP.GE.AND P3, PT, R12, c[0x0][0x17c], PT ;  /* 0x00005f000c007a0c */ /* 0x000fc40003f66270 */
[----:B------:R-:W-:Y:S01]  /*1b670*/  IADD3 R12, R18, 0x13, RZ ;  /* 0x00000013120c7810 */ /* 0x000fe20007ffe0ff */
[----:B------:R-:W-:Y:S01]  /*1b680*/  IMAD.WIDE R4, R0, 0x2, R28 ;  /* 0x0000000200047825 */ /* 0x000fe200078e021c */
[----:B------:R-:W-:Y:S02]  /*1b690*/  @P5 STG.E.U16 [R8.64], R13 ;  /* 0x0000000d08005986 */ /* 0x000fe4000c101506 */
[----:B------:R-:W-:Y:S02]  /*1b6a0*/  ISETP.GE.AND P5, PT, R12, c[0x0][0x17c], PT ;  /* 0x00005f000c007a0c */ /* 0x000fe40003fa6270 */
[----:B------:R-:W3:Y:S01]  /*1b6b0*/  LDL.LU R18, [R1+0x934] ;  /* 0x0009340001127983 */ /* 0x000ee20000300800 */
[----:B------:R-:W-:-:S03]  /*1b6c0*/  PRMT R12, R25, 0x7632, R12 ;  /* 0x00007632190c7816 */ /* 0x000fc6000000000c */
[----:B------:R-:W3:Y:S04]  /*1b6d0*/  LDL.LU R24, [R1+0x28] ;  /* 0x0000280001187983 */ /* 0x000ee80000300800 */
[----:B------:R0:W-:Y:S04]  /*1b6e0*/  @P0 STG.E.U16 [R4.64], R25 ;  /* 0x0000001904000986 */ /* 0x0001e8000c101506 */
[----:B0-----:R-:W3:Y:S01]  /*1b6f0*/  LDL R25, [R1+0x400] ;  /* 0x0004000001197983 */ /* 0x001ee20000100800 */
[C---:B------:R-:W-:Y:S02]  /*1b700*/  ISETP.LT.AND P2, PT, R19.reuse, c[0x0][0x178], !P4 ;  /* 0x00005e0013007a0c */ /* 0x040fe40006741270 */
[----:B------:R-:W-:Y:S01]  /*1b710*/  IADD3 R0, R0, c[0x0][0x198], RZ ;  /* 0x0000660000007a10 */ /* 0x000fe20007ffe0ff */
[----:B------:R-:W4:Y:S01]  /*1b720*/  LDL.LU R20, [R1+0x3c] ;  /* 0x00003c0001147983 */ /* 0x000f220000300800 */
[----:B------:R-:W-:-:S02]  /*1b730*/  ISETP.LT.AND P0, PT, R19, c[0x0][0x178], !P6 ;  /* 0x00005e0013007a0c */ /* 0x000fc40007701270 */
[----:B------:R-:W-:Y:S01]  /*1b740*/  PRMT R16, R13, 0x7632, R16 ;  /* 0x000076320d107816 */ /* 0x000fe20000000010 */
[----:B------:R-:W-:-:S04]  /*1b750*/  IMAD.WIDE R4, R0, 0x2, R2 ;  /* 0x0000000200047825 */ /* 0x000fc800078e0202 */
[C-C-:B------:R-:W-:Y:S01]  /*1b760*/  IMAD.WIDE R8, R0.reuse, 0x2, R28.reuse ;  /* 0x0000000200087825 */ /* 0x140fe200078e021c */
[----:B------:R-:W-:Y:S01]  /*1b770*/  IADD3 R0, R0, c[0x0][0x198], RZ ;  /* 0x0000660000007a10 */ /* 0x000fe20007ffe0ff */
[----:B------:R0:W-:Y:S04]  /*1b780*/  @P2 STG.E.U16 [R4.64], R16 ;  /* 0x0000001004002986 */ /* 0x0001e8000c101506 */
[----:B0-----:R-:W-:Y:S01]  /*1b790*/  IMAD.WIDE R4, R0, 0x2, R28 ;  /* 0x0000000200047825 */ /* 0x001fe200078e021c */
[C---:B--2---:R-:W-:Y:S02]  /*1b7a0*/  ISETP.LT.AND P4, PT, R21.reuse, c[0x0][0x178], !P4 ;  /* 0x00005e0015007a0c */ /* 0x044fe40006781270 */
[----:B------:R-:W-:-:S11]  /*1b7b0*/  ISETP.LT.AND P6, PT, R21, c[0x0][0x178], !P6 ;  /* 0x00005e0015007a0c */ /* 0x000fd600077c1270 */
[----:B------:R0:W-:Y:S01]  /*1b7c0*/  @P4 STG.E.U16 [R8.64], R12 ;  /* 0x0000000c08004986 */ /* 0x0001e2000c101506 */
[----:B------:R-:W-:Y:S02]  /*1b7d0*/  ISETP.LT.AND P4, PT, R19, c[0x0][0x178], !P1 ;  /* 0x00005e0013007a0c */ /* 0x000fe40004f81270 */
[----:B------:R-:W-:Y:S01]  /*1b7e0*/  ISETP.LT.AND P1, PT, R21, c[0x0][0x178], !P1 ;  /* 0x00005e0015007a0c */ /* 0x000fe20004f21270 */
[C---:B0-----:R-:W-:Y:S01]  /*1b7f0*/  IMAD.WIDE R8, R0.reuse, 0x2, R2 ;  /* 0x0000000200087825 */ /* 0x041fe200078e0202 */
[----:B------:R-:W-:-:S04]  /*1b800*/  IADD3 R0, R0, c[0x0][0x198], RZ ;  /* 0x0000660000007a10 */ /* 0x000fc80007ffe0ff */
[----:B------:R-:W-:Y:S01]  /*1b810*/  @P0 STG.E.U16 [R8.64], R17 ;  /* 0x0000001108000986 */ /* 0x000fe2000c101506 */
[C---:B---3--:R-:W-:Y:S02]  /*1b820*/  IADD3 R13, R25.reuse, 0x14, RZ ;  /* 0x00000014190d7810 */ /* 0x048fe40007ffe0ff */
[----:B------:R-:W-:Y:S01]  /*1b830*/  IADD3 R12, R25, 0x15, RZ ;  /* 0x00000015190c7810 */ /* 0x000fe20007ffe0ff */
[----:B------:R0:W-:Y:S01]  /*1b840*/  @P6 STG.E.U16 [R4.64], R6 ;  /* 0x0000000604006986 */ /* 0x0001e2000c101506 */
[----:B------:R-:W-:Y:S02]  /*1b850*/  ISETP.LT.AND P6, PT, R19, c[0x0][0x178], !P3 ;  /* 0x00005e0013007a0c */ /* 0x000fe40005fc1270 */
[----:B------:R-:W-:Y:S02]  /*1b860*/  ISETP.GE.AND P2, PT, R13, c[0x0][0x17c], PT ;  /* 0x00005f000d007a0c */ /* 0x000fe40003f46270 */
[----:B------:R-:W-:Y:S02]  /*1b870*/  ISETP.GE.AND P0, PT, R12, c[0x0][0x17c], PT ;  /* 0x00005f000c007a0c */ /* 0x000fe40003f06270 */
[----:B------:R-:W-:-:S02]  /*1b880*/  PRMT R12, R17, 0x7632, R12 ;  /* 0x00007632110c7816 */ /* 0x000fc4000000000c */
[----:B------:R-:W-:Y:S01]  /*1b890*/  PRMT R13, R6, 0x7632, R13 ;  /* 0x00007632060d7816 */ /* 0x000fe2000000000d */
[C---:B0-----:R-:W-:Y:S01]  /*1b8a0*/  IMAD.WIDE R4, R0.reuse, 0x2, R2 ;  /* 0x0000000200047825 */ /* 0x041fe200078e0202 */
[C---:B------:R-:W-:Y:S02]  /*1b8b0*/  IADD3 R6, R0.reuse, c[0x0][0x198], RZ ;  /* 0x0000660000067a10 */ /* 0x040fe40007ffe0ff */
[----:B------:R-:W-:Y:S01]  /*1b8c0*/  ISETP.LT.AND P3, PT, R21, c[0x0][0x178], !P3 ;  /* 0x00005e0015007a0c */ /* 0x000fe20005f61270 */
[----:B------:R-:W-:Y:S01]  /*1b8d0*/  IMAD.WIDE R8, R0, 0x2, R28 ;  /* 0x0000000200087825 */ /* 0x000fe200078e021c */
[----:B------:R0:W-:Y:S01]  /*1b8e0*/  @P4 STG.E.U16 [R4.64], R12 ;  /* 0x0000000c04004986 */ /* 0x0001e2000c101506 */
[----:B------:R-:W-:Y:S02]  /*1b8f0*/  IADD3 R0, R25, 0x16, RZ ;  /* 0x0000001619007810 */ /* 0x000fe40007ffe0ff */
[----:B------:R-:W-:Y:S01]  /*1b900*/  ISETP.LT.AND P4, PT, R19, c[0x0][0x178], !P5 ;  /* 0x00005e0013007a0c */ /* 0x000fe20006f81270 */
[----:B------:R1:W-:Y:S01]  /*1b910*/  @P1 STG.E.U16 [R8.64], R13 ;  /* 0x0000000d08001986 */ /* 0x0003e2000c101506 */
[----:B------:R-:W-:-:S02]  /*1b920*/  ISETP.GE.AND P1, PT, R0, c[0x0][0x17c], PT ;  /* 0x00005f0000007a0c */ /* 0x000fc40003f26270 */
[C---:B------:R-:W-:Y:S01]  /*1b930*/  IADD3 R0, R6.reuse, c[0x0][0x198], RZ ;  /* 0x0000660006007a10 */ /* 0x040fe20007ffe0ff */
[----:B0-----:R-:W-:Y:S01]  /*1b940*/  IMAD.WIDE R4, R6, 0x2, R2 ;  /* 0x0000000206047825 */ /* 0x001fe200078e0202 */
[----:B-1----:R-:W-:-:S04]  /*1b950*/  IADD3 R8, R25, 0x17, RZ ;  /* 0x0000001719087810 */ /* 0x002fc80007ffe0ff */
[----:B------:R0:W-:Y:S01]  /*1b960*/  @P6 STG.E.U16 [R4.64], R24 ;  /* 0x0000001804006986 */ /* 0x0001e2000c101506 */
[----:B------:R-:W-:Y:S01]  /*1b970*/  ISETP.GE.AND P6, PT, R8, c[0x0][0x17c], PT ;  /* 0x00005f0008007a0c */ /* 0x000fe20003fc6270 */
[----:B------:R-:W-:Y:S01]  /*1b980*/  IMAD.WIDE R8, R0, 0x2, R2 ;  /* 0x0000000200087825 */ /* 0x000fe200078e0202 */
[----:B------:R-:W-:-:S03]  /*1b990*/  ISETP.LT.AND P5, PT, R21, c[0x0][0x178], !P5 ;  /* 0x00005e0015007a0c */ /* 0x000fc60006fa1270 */
[----:B0-----:R-:W-:Y:S01]  /*1b9a0*/  IMAD.WIDE R4, R6, 0x2, R28 ;  /* 0x0000000206047825 */ /* 0x001fe200078e021c */
[----:B------:R-:W-:-:S04]  /*1b9b0*/  PRMT R6, R24, 0x7632, R6 ;  /* 0x0000763218067816 */ /* 0x000fc80000000006 */
[----:B-----5:R0:W-:Y:S01]  /*1b9c0*/  @P3 STG.E.U16 [R4.64], R10 ;  /* 0x0000000a04003986 */ /* 0x0201e2000c101506 */
[----:B------:R-:W-:Y:S02]  /*1b9d0*/  ISETP.LT.AND P3, PT, R19, c[0x0][0x178], !P2 ;  /* 0x00005e0013007a0c */ /* 0x000fe40005761270 */
[----:B------:R-:W-:Y:S01]  /*1b9e0*/  ISETP.LT.AND P2, PT, R21, c[0x0][0x178], !P2 ;  /* 0x00005e0015007a0c */ /* 0x000fe20005741270 */
[----:B------:R1:W-:Y:S01]  /*1b9f0*/  @P4 STG.E.U16 [R8.64], R6 ;  /* 0x0000000608004986 */ /* 0x0003e2000c101506 */
[----:B------:R-:W-:Y:S01]  /*1ba00*/  PRMT R16, R10, 0x7632, R16 ;  /* 0x000076320a107816 */ /* 0x000fe20000000010 */
[C---:B0-----:R-:W-:Y:S01]  /*1ba10*/  IMAD.WIDE R4, R0.reuse, 0x2, R28 ;  /* 0x0000000200047825 */ /* 0x041fe200078e021c */
[----:B-1----:R-:W-:-:S04]  /*1ba20*/  IADD3 R6, R0, c[0x0][0x198], RZ ;  /* 0x0000660000067a10 */ /* 0x002fc80007ffe0ff */
[----:B------:R-:W-:Y:S01]  /*1ba30*/  @P5 STG.E.U16 [R4.64], R16 ;  /* 0x0000001004005986 */ /* 0x000fe2000c101506 */
[----:B------:R-:W-:-:S04]  /*1ba40*/  IMAD.WIDE R8, R6, 0x2, R2 ;  /* 0x0000000206087825 */ /* 0x000fc800078e0202 */
[----:B------:R-:W-:Y:S01]  /*1ba50*/  IMAD.WIDE R12, R6, 0x2, R28 ;  /* 0x00000002060c7825 */ /* 0x000fe200078e021c */
[----:B------:R0:W-:Y:S01]  /*1ba60*/  @P3 STG.E.U16 [R8.64], R18 ;  /* 0x0000001208003986 */ /* 0x0001e2000c101506 */
[----:B------:R-:W-:-:S03]  /*1ba70*/  IADD3 R0, R25, 0x19, RZ ;  /* 0x0000001919007810 */ /* 0x000fc60007ffe0ff */
[----:B----4-:R1:W-:Y:S01]  /*1ba80*/  @P2 STG.E.U16 [R12.64], R22 ;  /* 0x000000160c002986 */ /* 0x0103e2000c101506 */
[----:B------:R-:W-:Y:S02]  /*1ba90*/  ISETP.LT.AND P2, PT, R19, c[0x0][0x178], !P0 ;  /* 0x00005e0013007a0c */ /* 0x000fe40004741270 */
[----:B------:R-:W-:Y:S02]  /*1baa0*/  ISETP.LT.AND P0, PT, R21, c[0x0][0x178], !P0 ;  /* 0x00005e0015007a0c */ /* 0x000fe40004701270 */
[----:B------:R-:W-:Y:S02]  /*1bab0*/  ISETP.LT.AND P3, PT, R19, c[0x0][0x178], !P1 ;  /* 0x00005e0013007a0c */ /* 0x000fe40004f61270 */
[----:B0-----:R-:W-:Y:S02]  /*1bac0*/  IADD3 R8, R6, c[0x0][0x198], RZ ;  /* 0x0000660006087a10 */ /* 0x001fe40007ffe0ff */
[----:B------:R-:W-:Y:S02]  /*1bad0*/  IADD3 R10, R25, 0x18, RZ ;  /* 0x00000018190a7810 */ /* 0x000fe40007ffe0ff */
[----:B------:R-:W-:-:S02]  /*1bae0*/  ISETP.GE.AND P5, PT, R0, c[0x0][0x17c], PT ;  /* 0x00005f0000007a0c */ /* 0x000fc40003fa6270 */
[----:B------:R-:W-:Y:S02]  /*1baf0*/  ISETP.LT.AND P1, PT, R21, c[0x0][0x178], !P1 ;  /* 0x00005e0015007a0c */ /* 0x000fe40004f21270 */
[C---:B------:R-:W-:Y:S01]  /*1bb00*/  IADD3 R0, R8.reuse, c[0x0][0x198], RZ ;  /* 0x0000660008007a10 */ /* 0x040fe20007ffe0ff */
[----:B------:R-:W-:Y:S01]  /*1bb10*/  IMAD.WIDE R4, R8, 0x2, R2 ;  /* 0x0000000208047825 */ /* 0x000fe200078e0202 */
[----:B------:R-:W-:Y:S02]  /*1bb20*/  ISETP.GE.AND P4, PT, R10, c[0x0][0x17c], PT ;  /* 0x00005f000a007a0c */ /* 0x000fe40003f86270 */
[----:B------:R-:W-:Y:S01]  /*1bb30*/  PRMT R6, R18, 0x7632, R6 ;  /* 0x0000763212067816 */ /* 0x000fe20000000006 */
[----:B------:R-:W-:Y:S01]  /*1bb40*/  IMAD.WIDE R8, R8, 0x2, R28 ;  /* 0x0000000208087825 */ /* 0x000fe200078e021c */
[----:B------:R-:W-:-:S03]  /*1bb50*/  PRMT R10, R22, 0x7632, R10 ;  /* 0x00007632160a7816 */ /* 0x000fc6000000000a */
[C---:B-1----:R-:W-:Y:S01]  /*1bb60*/  IMAD.WIDE R12, R0.reuse, 0x2, R2 ;  /* 0x00000002000c7825 */ /* 0x042fe200078e0202 */
[----:B------:R0:W-:Y:S03]  /*1bb70*/  @P2 STG.E.U16 [R4.64], R6 ;  /* 0x0000000604002986 */ /* 0x0001e6000c101506 */
[----:B------:R-:W-:Y:S01]  /*1bb80*/  IMAD.WIDE R16, R0, 0x2, R28 ;  /* 0x0000000200107825 */ /* 0x000fe200078e021c */
[----:B------:R-:W-:Y:S04]  /*1bb90*/  @P0 STG.E.U16 [R8.64], R10 ;  /* 0x0000000a08000986 */ /* 0x000fe8000c101506 */
[----:B------:R-:W-:Y:S01]  /*1bba0*/  @P3 STG.E.U16 [R12.64], R14 ;  /* 0x0000000e0c003986 */ /* 0x000fe2000c101506 */
[----:B------:R-:W-:-:S03]  /*1bbb0*/  ISETP.LT.AND P3, PT, R19, c[0x0][0x178], !P6 ;  /* 0x00005e0013007a0c */ /* 0x000fc60007761270 */
[----:B------:R-:W2:Y:S01]  /*1bbc0*/  LDL.LU R19, [R1+0x930] ;  /* 0x0009300001137983 */ /* 0x000ea20000300800 */
[----:B0-----:R-:W-:-:S03]  /*1bbd0*/  PRMT R6, R26, 0x7632, R6 ;  /* 0x000076321a067816 */ /* 0x001fc60000000006 */
[----:B------:R0:W-:Y:S04]  /*1bbe0*/  @P1 STG.E.U16 [R16.64], R26 ;  /* 0x0000001a10001986 */ /* 0x0001e8000c101506 */
[----:B------:R-:W3:Y:S04]  /*1bbf0*/  LDL.LU R24, [R1+0x2c] ;  /* 0x00002c0001187983 */ /* 0x000ee80000300800 */
[----:B0-----:R-:W4:Y:S01]  /*1bc00*/  LDL R26, [R1+0x404] ;  /* 0x00040400011a7983 */ /* 0x001f220000100800 */
[----:B------:R-:W-:Y:S02]  /*1bc10*/  ISETP.LT.AND P6, PT, R21, c[0x0][0x178], !P6 ;  /* 0x00005e0015007a0c */ /* 0x000fe400077c1270 */
[----:B------:R-:W-:-:S02]  /*1bc20*/  IADD3 R4, R0, c[0x0][0x198], RZ ;  /* 0x0000660000047a10 */ /* 0x000fc40007ffe0ff */
[----:B------:R-:W-:Y:S02]  /*1bc30*/  PRMT R10, R14, 0x7632, R10 ;  /* 0x000076320e0a7816 */ /* 0x000fe4000000000a */
[C---:B------:R-:W-:Y:S01]  /*1bc40*/  IADD3 R0, R4.reuse, c[0x0][0x198], RZ ;  /* 0x0000660004007a10 */ /* 0x040fe20007ffe0ff */
[----:B------:R-:W-:-:S04]  /*1bc50*/  IMAD.WIDE R8, R4, 0x2, R2 ;  /* 0x0000000204087825 */ /* 0x000fc800078e0202 */
[----:B------:R-:W-:Y:S01]  /*1bc60*/  IMAD.WIDE R4, R4, 0x2, R28 ;  /* 0x0000000204047825 */ /* 0x000fe200078e021c */
[----:B------:R0:W-:Y:S01]  /*1bc70*/  @P3 STG.E.U16 [R8.64], R10 ;  /* 0x0000000a08003986 */ /* 0x0001e2000c101506 */
[----:B------:R-:W-:-:S03]  /*1bc80*/  IADD3 R18, R25, 0x1a, RZ ;  /* 0x0000001a19127810 */ /* 0x000fc60007ffe0ff */
[----:B------:R1:W-:Y:S01]  /*1bc90*/  @P6 STG.E.U16 [R4.64], R6 ;  /* 0x0000000604006986 */ /* 0x0003e2000c101506 */
[----:B------:R-:W-:Y:S01]  /*1bca0*/  ISETP.GE.AND P2, PT, R18, c[0x0][0x17c], PT ;  /* 0x00005f0012007a0c */ /* 0x000fe20003f46270 */
[----:B0-----:R-:W-:-:S04]  /*1bcb0*/  IMAD.WIDE R8, R0, 0x2, R2 ;  /* 0x0000000200087825 */ /* 0x001fc800078e0202 */
[C---:B-1----:R-:W-:Y:S01]  /*1bcc0*/  IMAD.WIDE R4, R0.reuse, 0x2, R28 ;  /* 0x0000000200047825 */ /* 0x042fe200078e021c */
[----:B------:R-:W-:Y:S02]  /*1bcd0*/  IADD3 R6, R0, c[0x0][0x198], RZ ;  /* 0x0000660000067a10 */ /* 0x000fe40007ffe0ff */
[C---:B------:R-:W-:Y:S02]  /*1bce0*/  IADD3 R10, R25.reuse, 0x1d, RZ ;  /* 0x0000001d190a7810 */ /* 0x040fe40007ffe0ff */
[----:B------:R-:W-:Y:S02]  /*1bcf0*/  IADD3 R0, R6, c[0x0][0x198], RZ ;  /* 0x0000660006007a10 */ /* 0x000fe40007ffe0ff */
[C---:B------:R-:W-:Y:S02]  /*1bd00*/  IADD3 R12, R25.reuse, 0x1b, RZ ;  /* 0x0000001b190c7810 */ /* 0x040fe40007ffe0ff */
[----:B------:R-:W-:Y:S02]  /*1bd10*/  IADD3 R13, R25, 0x1c, RZ ;  /* 0x0000001c190d7810 */ /* 0x000fe40007ffe0ff */
[----:B------:R-:W-:-:S02]  /*1bd20*/  ISETP.GE.AND P1, PT, R12, c[0x0][0x17c], PT ;  /* 0x00005f000c007a0c */ /* 0x000fc40003f26270 */
[----:B------:R-:W-:Y:S02]  /*1bd30*/  ISETP.GE.AND P3, PT, R13, c[0x0][0x17c], PT ;  /* 0x00005f000d007a0c */ /* 0x000fe40003f66270 */
[C---:B------:R-:W-:Y:S02]  /*1bd40*/  IADD3 R12, R25.reuse, 0x1f, RZ ;  /* 0x0000001f190c7810 */ /* 0x040fe40007ffe0ff */
[----:B------:R-:W-:Y:S02]  /*1bd50*/  IADD3 R18, R25, 0x22, RZ ;  /* 0x0000002219127810 */ /* 0x000fe40007ffe0ff */
[C---:B----4-:R-:W-:Y:S02]  /*1bd60*/  ISETP.LT.AND P0, PT, R26.reuse, c[0x0][0x178], !P4 ;  /* 0x00005e001a007a0c */ /* 0x050fe40006701270 */
[----:B------:R-:W-:Y:S02]  /*1bd70*/  ISETP.LT.AND P4, PT, R21, c[0x0][0x178], !P4 ;  /* 0x00005e0015007a0c */ /* 0x000fe40006781270 */
[----:B------:R-:W-:-:S02]  /*1bd80*/  ISETP.LT.AND P6, PT, R26, c[0x0][0x178], !P5 ;  /* 0x00005e001a007a0c */ /* 0x000fc40006fc1270 */
[----:B------:R-:W-:-:S07]  /*1bd90*/  ISETP.LT.AND P5, PT, R21, c[0x0][0x178], !P5 ;  /* 0x00005e0015007a0c */ /* 0x000fce0006fa1270 */
[----:B------:R0:W-:Y:S04]  /*1bda0*/  @P0 STG.E.U16 [R8.64], R20 ;  /* 0x0000001408000986 */ /* 0x0001e8000c101506 */
[----:B------:R1:W-:Y:S01]  /*1bdb0*/  @P4 STG.E.U16 [R4.64], R7 ;  /* 0x0000000704004986 */ /* 0x0003e2000c101506 */
[----:B------:R-:W-:Y:S02]  /*1bdc0*/  ISETP.LT.AND P4, PT, R26, c[0x0][0x178], !P2 ;  /* 0x00005e001a007a0c */ /* 0x000fe40005781270 */
[----:B------:R-:W-:Y:S02]  /*1bdd0*/  ISETP.GE.AND P0, PT, R10, c[0x0][0x17c], PT ;  /* 0x00005f000a007a0c */ /* 0x000fe40003f06270 */
[----:B0-----:R-:W-:Y:S01]  /*1bde0*/  PRMT R8, R20, 0x7632, R8 ;  /* 0x0000763214087816 */ /* 0x001fe20000000008 */
[----:B-1----:R-:W-:Y:S01]  /*1bdf0*/  IMAD.WIDE R4, R6, 0x2, R2 ;  /* 0x0000000206047825 */ /* 0x002fe200078e0202 */
[----:B------:R-:W-:-:S04]  /*1be00*/  PRMT R10, R7, 0x7632, R10 ;  /* 0x00007632070a7816 */ /* 0x000fc8000000000a */
[----:B------:R0:W-:Y:S01]  /*1be10*/  @P6 STG.E.U16 [R4.64], R8 ;  /* 0x0000000804006986 */ /* 0x0001e2000c101506 */
[----:B------:R-:W-:Y:S01]  /*1be20*/  ISETP.LT.AND P2, PT, R21, c[0x0][0x178], !P2 ;  /* 0x00005e0015007a0c */ /* 0x000fe20005741270 */
[----:B0-----:R-:W-:-:S04]  /*1be30*/  IMAD.WIDE R4, R6, 0x2, R28 ;  /* 0x0000000206047825 */ /* 0x001fc800078e021c */
[----:B------:R-:W-:Y:S01]  /*1be40*/  IMAD.WIDE R6, R0, 0x2, R2 ;  /* 0x0000000200067825 */ /* 0x000fe200078e0202 */
[----:B------:R0:W-:Y:S04]  /*1be50*/  @P5 STG.E.U16 [R4.64], R10 ;  /* 0x0000000a04005986 */ /* 0x0001e8000c101506 */
[----:B---3--:R1:W-:Y:S01]  /*1be60*/  @P4 STG.E.U16 [R6.64], R24 ;  /* 0x0000001806004986 */ /* 0x0083e2000c101506 */
[----:B------:R-:W-:Y:S02]  /*1be70*/  IADD3 R8, R25, 0x1e, RZ ;  /* 0x0000001e19087810 */ /* 0x000fe40007ffe0ff */
[----:B0-----:R-:W-:Y:S02]  /*1be80*/  PRMT R10, R24, 0x7632, R10 ;  /* 0x00007632180a7816 */ /* 0x001fe4000000000a */
[----:B-1----:R-:W0:Y:S01]  /*1be90*/  S2R R24, SR_TID.X ;  /* 0x0000000000187919 */ /* 0x002e220000002100 */
[----:B------:R-:W-:Y:S01]  /*1bea0*/  ISETP.GE.AND P6, PT, R8, c[0x0][0x17c], PT ;  /* 0x00005f0008007a0c */ /* 0x000fe20003fc6270 */
[----:B------:R-:W-:Y:S01]  /*1beb0*/  IMAD.WIDE R8, R0, 0x2, R28 ;  /* 0x0000000200087825 */ /* 0x000fe200078e021c */
[----:B------:R-:W-:-:S02]  /*1bec0*/  ISETP.LT.AND P4, PT, R26, c[0x0][0x178], !P1 ;  /* 0x00005e001a007a0c */ /* 0x000fc40004f81270 */
[C---:B------:R-:W-:Y:S02]  /*1bed0*/  ISETP.LT.AND P1, PT, R21.reuse, c[0x0][0x178], !P1 ;  /* 0x00005e0015007a0c */ /* 0x040fe40004f21270 */
[----:B------:R1:W-:Y:S01]  /*1bee0*/  @P2 STG.E.U16 [R8.64], R11 ;  /* 0x0000000b08002986 */ /* 0x0003e2000c101506 */
[----:B------:R-:W-:Y:S02]  /*1bef0*/  IADD3 R4, R0, c[0x0][0x198], RZ ;  /* 0x0000660000047a10 */ /* 0x000fe40007ffe0ff */
[----:B------:R-:W-:Y:S02]  /*1bf00*/  ISETP.LT.AND P2, PT, R26, c[0x0][0x178], !P3 ;  /* 0x00005e001a007a0c */ /* 0x000fe40005f41270 */
[C---:B------:R-:W-:Y:S01]  /*1bf10*/  IADD3 R0, R4.reuse, c[0x0][0x198], RZ ;  /* 0x0000660004007a10 */ /* 0x040fe20007ffe0ff */
[C---:B------:R-:W-:Y:S01]  /*1bf20*/  IMAD.WIDE R6, R4.reuse, 0x2, R2 ;  /* 0x0000000204067825 */ /* 0x040fe200078e0202 */
[----:B------:R-:W-:Y:S02]  /*1bf30*/  ISETP.LT.AND P3, PT, R21, c[0x0][0x178], !P3 ;  /* 0x00005e0015007a0c */ /* 0x000fe40005f61270 */
[----:B-1----:R-:W-:Y:S01]  /*1bf40*/  PRMT R11, R11, 0x7632, R11 ;  /* 0x000076320b0b7816 */ /* 0x002fe2000000000b */
[----:B------:R-:W-:Y:S01]  /*1bf50*/  IMAD.WIDE R8, R4, 0x2, R28 ;  /* 0x0000000204087825 */ /* 0x000fe200078e021c */
[----:B0-----:R-:W-:-:S03]  /*1bf60*/  LOP3.LUT R13, R24, 0x7f, RZ, 0xc0, !PT ;  /* 0x0000007f180d7812 */ /* 0x001fc600078ec0ff */
[----:B------:R-:W-:Y:S01]  /*1bf70*/  IMAD.WIDE R4, R0, 0x2, R2 ;  /* 0x0000000200047825 */ /* 0x000fe200078e0202 */
[----:B------:R-:W-:-:S03]  /*1bf80*/  ISETP.GE.AND P5, PT, R12, c[0x0][0x17c], PT ;  /* 0x00005f000c007a0c */ /* 0x000fc60003fa6270 */
[----:B------:R-:W-:Y:S01]  /*1bf90*/  IMAD.SHL.U32 R24, R24, 0x400, RZ ;  /* 0x0000040018187824 */ /* 0x000fe200078e00ff */
[----:B------:R-:W-:Y:S01]  /*1bfa0*/  @P4 STG.E.U16 [R6.64], R10 ;  /* 0x0000000a06004986 */ /* 0x000fe2000c101506 */
[----:B------:R-:W-:-:S03]  /*1bfb0*/  IADD3 R12, R25, 0x20, RZ ;  /* 0x00000020190c7810 */ /* 0x000fc60007ffe0ff */
[----:B------:R0:W-:Y:S01]  /*1bfc0*/  @P1 STG.E.U16 [R8.64], R11 ;  /* 0x0000000b08001986 */ /* 0x0001e2000c101506 */
[----:B------:R-:W-:-:S03]  /*1bfd0*/  LOP3.LUT R24, R24, 0x1800, RZ, 0xc0, !PT ;  /* 0x0000180018187812 */ /* 0x000fc600078ec0ff */
[----:B--2---:R-:W-:Y:S01]  /*1bfe0*/  @P2 STG.E.U16 [R4.64], R19 ;  /* 0x0000001304002986 */ /* 0x004fe2000c101506 */
[----:B------:R-:W-:Y:S02]  /*1bff0*/  ISETP.LT.AND P2, PT, R26, c[0x0][0x178], !P0 ;  /* 0x00005e001a007a0c */ /* 0x000fe40004741270 */
[----:B------:R-:W-:Y:S02]  /*1c000*/  ISETP.LT.AND P0, PT, R21, c[0x0][0x178], !P0 ;  /* 0x00005e0015007a0c */ /* 0x000fe40004701270 */
[----:B------:R-:W-:Y:S01]  /*1c010*/  ISETP.GE.AND P4, PT, R12, c[0x0][0x17c], PT ;  /* 0x00005f000c007a0c */ /* 0x000fe20003f86270 */
[----:B------:R-:W-:Y:S01]  /*1c020*/  IMAD R24, R13, 0x10, R24 ;  /* 0x000000100d187824 */ /* 0x000fe200078e0218 */
[C---:B------:R-:W-:Y:S01]  /*1c030*/  IADD3 R12, R0.reuse, c[0x0][0x198], RZ ;  /* 0x00006600000c7a10 */ /* 0x040fe20007ffe0ff */
[----:B0-----:R-:W-:Y:S01]  /*1c040*/  IMAD.WIDE R10, R0, 0x2, R28 ;  /* 0x00000002000a7825 */ /* 0x001fe200078e021c */
[----:B------:R-:W-:Y:S02]  /*1c050*/  ISETP.LT.AND P1, PT, R26, c[0x0][0x178], !P6 ;  /* 0x00005e001a007a0c */ /* 0x000fe40007721270 */
[----:B------:R-:W-:Y:S01]  /*1c060*/  ISETP.LT.AND P6, PT, R21, c[0x0][0x178], !P6 ;  /* 0x00005e0015007a0c */ /* 0x000fe200077c1270 */
[----:B------:R0:W1:Y:S01]  /*1c070*/  LDS.128 R4, [R24] ;  /* 0x0000000018047984 */ /* 0x0000620000000c00 */
[----:B------:R-:W-:-:S02]  /*1c080*/  PRMT R8, R19, 0x7632, R8 ;  /* 0x0000763213087816 */ /* 0x000fc40000000008 */
[----:B------:R-:W-:Y:S01]  /*1c090*/  IADD3 R0, R12, c[0x0][0x198], RZ ;  /* 0x000066000c007a10 */ /* 0x000fe20007ffe0ff */
[----:B------:R2:W-:Y:S01]  /*1c0a0*/  @P3 STG.E.U16 [R10.64], R23 ;  /* 0x000000170a003986 */ /* 0x0005e2000c101506 */
[----:B------:R-:W-:-:S03]  /*1c0b0*/  PRMT R9, R23, 0x7632, R9 ;  /* 0x0000763217097816 */ /* 0x000fc60000000009 */
[----:B0-----:R-:W3:Y:S01]  /*1c0c0*/  LDL.LU R24, [R1+0xd0] ;  /* 0x0000d00001187983 */ /* 0x001ee20000300800 */
[----:B------:R-:W-:-:S04]  /*1c0d0*/  IMAD.WIDE R16, R0, 0x2, R2 ;  /* 0x0000000200107825 */ /* 0x000fc800078e0202 */
[----:B--2---:R-:W-:-:S04]  /*1c0e0*/  IMAD.WIDE R10, R12, 0x2, R2 ;  /* 0x000000020c0a7825 */ /* 0x004fc800078e0202 */
[----:B------:R-:W-:Y:S01]  /*1c0f0*/  IMAD.WIDE R12, R12, 0x2, R28 ;  /* 0x000000020c0c7825 */ /* 0x000fe200078e021c */
[----:B------:R-:W-:Y:S04]  /*1c100*/  @P2 STG.E.U16 [R10.64], R8 ;  /* 0x000000080a002986 */ /* 0x000fe8000c101506 */
[----:B------:R0:W-:Y:S01]  /*1c110*/  @P0 STG.E.U16 [R12.64], R9 ;  /* 0x000000090c000986 */ /* 0x0001e2000c101506 */
[----:B------:R-:W-:Y:S02]  /*1c120*/  ISETP.GE.AND P2, PT, R18, c[0x0][0x17c], PT ;  /* 0x00005f0012007a0c */ /* 0x000fe40003f46270 */
[----:B------:R-:W-:Y:S01]  /*1c130*/  PRMT R18, R27, 0x7632, R18 ;  /* 0x000076321b127816 */ /* 0x000fe20000000012 */
[----:B------:R-:W-:Y:S01]  /*1c140*/  @P1 STG.E.U16 [R16.64], R15 ;  /* 0x0000000f10001986 */ /* 0x000fe2000c101506 */
[----:B0-----:R-:W-:-:S05]  /*1c150*/  IMAD.WIDE R12, R0, 0x2, R28 ;  /* 0x00000002000c7825 */ /* 0x001fca00078e021c */
[----:B------:R0:W-:Y:S04]  /*1c160*/  @P6 STG.E.U16 [R12.64], R27 ;  /* 0x0000001b0c006986 */ /* 0x0001e8000c101506 */
[----:B0-----:R-:W2:Y:S01]  /*1c170*/  LDL.LU R27, [R1+0x400] ;  /* 0x00040000011b7983 */ /* 0x001ea20000300800 */
[----:B------:R-:W-:Y:S02]  /*1c180*/  IADD3 R14, R25, 0x21, RZ ;  /* 0x00000021190e7810 */ /* 0x000fe40007ffe0ff */
[----:B------:R-:W-:Y:S02]  /*1c190*/  ISETP.LT.AND P1, PT, R26, c[0x0][0x178], !P5 ;  /* 0x00005e001a007a0c */ /* 0x000fe40006f21270 */
[----:B------:R-:W-:Y:S02]  /*1c1a0*/  ISETP.GE.AND P3, PT, R14, c[0x0][0x17c], PT ;  /* 0x00005f000e007a0c */ /* 0x000fe40003f66270 */
[----:B------:R-:W-:-:S02]  /*1c1b0*/  IADD3 R14, R0, c[0x0][0x198], RZ ;  /* 0x00006600000e7a10 */ /* 0x000fc40007ffe0ff */
[----:B------:R-:W-:Y:S02]  /*1c1c0*/  ISETP.LT.AND P5, PT, R21, c[0x0][0x178], !P5 ;  /* 0x00005e0015007a0c */ /* 0x000fe40006fa1270 */
[----:B------:R-:W-:Y:S01]  /*1c1d0*/  ISETP.LT.AND P6, PT, R26, c[0x0][0x178], !P4 ;  /* 0x00005e001a007a0c */ /* 0x000fe200067c1270 */
[C---:B------:R-:W-:Y:S01]  /*1c1e0*/  IMAD.WIDE R12, R14.reuse, 0x2, R2 ;  /* 0x000000020e0c7825 */ /* 0x040fe200078e0202 */
[----:B------:R-:W-:Y:S02]  /*1c1f0*/  PRMT R15, R15, 0x7632, R15 ;  /* 0x000076320f0f7816 */ /* 0x000fe4000000000f */
[----:B------:R-:W-:Y:S02]  /*1c200*/  ISETP.LT.AND P4, PT, R21, c[0x0][0x178], !P4 ;  /* 0x00005e0015007a0c */ /* 0x000fe40006781270 */
[----:B------:R-:W-:Y:S02]  /*1c210*/  IADD3 R0, R14, c[0x0][0x198], RZ ;  /* 0x000066000e007a10 */ /* 0x000fe40007ffe0ff */
[----:B------:R-:W-:Y:S01]  /*1c220*/  IADD3 R16, R25, 0x23, RZ ;  /* 0x0000002319107810 */ /* 0x000fe20007ffe0ff */
[----:B------:R0:W-:Y:S03]  /*1c230*/  @P1 STG.E.U16 [R12.64], R15 ;  /* 0x0000000f0c001986 */ /* 0x0001e6000c101506 */
[----:B------:R-:W-:Y:S01]  /*1c240*/  ISETP.GE.AND P0, PT, R16, c[0x0][0x17c], PT ;  /* 0x00005f0010007a0c */ /* 0x000fe20003f06270 */
[----:B------:R-:W-:-:S04]  /*1c250*/  IMAD.WIDE R16, R0, 0x2, R28 ;  /* 0x0000000200107825 */ /* 0x000fc800078e021c */
[----:B0-----:R-:W-:-:S04]  /*1c260*/  IMAD.WIDE R12, R14, 0x2, R28 ;  /* 0x000000020e0c7825 */ /* 0x001fc800078e021c */
[C---:B------:R-:W-:Y:S01]  /*1c270*/  IMAD.WIDE R14, R0.reuse, 0x2, R2 ;  /* 0x00000002000e7825 */ /* 0x040fe200078e0202 */
[----:B------:R0:W-:Y:S02]  /*1c280*/  @P5 STG.E.U16 [R12.64], R18 ;  /* 0x000000120c005986 */ /* 0x0001e4000c101506 */
[----:B0-----:R-:W-:Y:S02]  /*1c290*/  IADD3 R18, R0, c[0x0][0x198], RZ ;  /* 0x0000660000127a10 */ /* 0x001fe40007ffe0ff */
[----:B---3--:R-:W-:Y:S04]  /*1c2a0*/  @P6 STG.E.U16 [R14.64], R24 ;  /* 0x000000180e006986 */ /* 0x008fe8000c101506 */
[----:B-1----:R0:W-:Y:S01]  /*1c2b0*/  @P4 STG.E.U16 [R16.64], R4 ;  /* 0x0000000410004986 */ /* 0x0021e2000c101506 */
[----:B------:R-:W-:-:S02]  /*1c2c0*/  ISETP.LT.AND P4, PT, R26, c[0x0][0x178], !P3 ;  /* 0x00005e001a007a0c */ /* 0x000fc40005f81270 */
[----:B------:R-:W-:Y:S02]  /*1c2d0*/  ISETP.LT.AND P6, PT, R26, c[0x0][0x178], !P2 ;  /* 0x00005e001a007a0c */ /* 0x000fe400057c1270 */
[C---:B------:R-:W-:Y:S02]  /*1c2e0*/  ISETP.LT.AND P3, PT, R21.reuse, c[0x0][0x178], !P3 ;  /* 0x00005e0015007a0c */ /* 0x040fe40005f61270 */
[----:B------:R-:W-:Y:S02]  /*1c2f0*/  ISETP.LT.AND P2, PT, R21, c[0x0][0x178], !P2 ;  /* 0x00005e0015007a0c */ /* 0x000fe40005741270 */
[----:B------:R-:W-:Y:S01]  /*1c300*/  PRMT R0, R24, 0x7632, R0 ;  /* 0x0000763218007816 */ /* 0x000fe20000000000 */
[----:B0-----:R-:W-:-:S05]  /*1c310*/  IMAD.WIDE R16, R18, 0x2, R2 ;  /* 0x0000000212107825 */ /* 0x001fca00078e0202 */
[----:B------:R-:W-:Y:S01]  /*1c320*/  @P4 STG.E.U16 [R16.64], R0 ;  /* 0x0000000010004986 */ /* 0x000fe2000c101506 */
[----:B--2---:R-:W-:-:S04]  /*1c330*/  IADD3 R21, R27, 0x26, RZ ;  /* 0x000000261b157810 */ /* 0x004fc80007ffe0ff */
[----:B------:R-:W-:Y:S02]  /*1c340*/  ISETP.GE.AND P4, PT, R21, c[0x0][0x17c], PT ;  /* 0x00005f0015007a0c */ /* 0x000fe40003f86270 */
[----:B------:R-:W2:Y:S04]  /*1c350*/  LDL.LU R21, [R1+0x70] ;  /* 0x0000700001157983 */ /* 0x000ea80000300800 */
[----:B------:R-:W0:Y:S04]  /*1c360*/  S2R R20, SR_TID.X ;  /* 0x0000000000147919 */ /* 0x000e280000002100 */
[----:B------:R-:W1:Y:S01]  /*1c370*/  S2R R25, SR_TID.X ;  /* 0x0000000000197919 */ /* 0x000e620000002100 */
[C---:B0-----:R-:W-:Y:S01]  /*1c380*/  LOP3.LUT R19, R20.reuse, 0x7f, RZ, 0xc0, !PT ;  /* 0x0000007f14137812 */ /* 0x041fe200078ec0ff */
[----:B------:R-:W-:-:S05]  /*1c390*/  IMAD.SHL.U32 R20, R20, 0x400, RZ ;  /* 0x0000040014147824 */ /* 0x000fca00078e00ff */
[----:B------:R-:W-:-:S05]  /*1c3a0*/  LOP3.LUT R20, R20, 0x1800, RZ, 0xc0, !PT ;  /* 0x0000180014147812 */ /* 0x000fca00078ec0ff */
[----:B------:R-:W-:Y:S01]  /*1c3b0*/  IMAD R20, R19, 0x10, R20 ;  /* 0x0000001013147824 */ /* 0x000fe200078e0214 */
[----:B-1----:R-:W-:-:S04]  /*1c3c0*/  LOP3.LUT R22, R25, 0x7f, RZ, 0xc0, !PT ;  /* 0x0000007f19167812 */ /* 0x002fc800078ec0ff */
[----:B------:R-:W-:Y:S01]  /*1c3d0*/  LOP3.LUT R20, R20, 0x20, RZ, 0x3c, !PT ;  /* 0x0000002014147812 */ /* 0x000fe200078e3cff */
[----:B------:R-:W-:-:S04]  /*1c3e0*/  IMAD.SHL.U32 R25, R25, 0x400, RZ ;  /* 0x0000040019197824 */ /* 0x000fc800078e00ff */
[----:B------:R0:W1:Y:S01]  /*1c3f0*/  LDS.128 R8, [R20] ;  /* 0x0000000014087984 */ /* 0x0000620000000c00 */
[----:B------:R-:W-:Y:S02]  /*1c400*/  IADD3 R19, R27, 0x24, RZ ;  /* 0x000000241b137810 */ /* 0x000fe40007ffe0ff */
[----:B------:R-:W-:Y:S02]  /*1c410*/  LOP3.LUT R25, R25, 0x1800, RZ, 0xc0, !PT ;  /* 0x0000180019197812 */ /* 0x000fe400078ec0ff */
[----:B0-----:R-:W-:-:S04]  /*1c420*/  IADD3 R20, R27, 0x25, RZ ;  /* 0x000000251b147810 */ /* 0x001fc80007ffe0ff */
[----:B------:R-:W-:Y:S02]  /*1c430*/  ISETP.GE.AND P5, PT, R20, c[0x0][0x17c], PT ;  /* 0x00005f0014007a0c */ /* 0x000fe40003fa6270 */
[----:B------:R-:W-:Y:S01]  /*1c440*/  IADD3 R20, R18, c[0x0][0x198], RZ ;  /* 0x0000660012147a10 */ /* 0x000fe20007ffe0ff */
[----:B------:R-:W-:Y:S01]  /*1c450*/  IMAD R25, R22, 0x10, R25 ;  /* 0x0000001016197824 */ /* 0x000fe200078e0219 */
[----:B------:R-:W-:Y:S01]  /*1c460*/  ISETP.GE.AND P1, PT, R19, c[0x0][0x17c], PT ;  /* 0x00005f0013007a0c */ /* 0x000fe20003f26270 */
[----:B------:R-:W-:Y:S01]  /*1c470*/  IMAD.WIDE R18, R18, 0x2, R28 ;  /* 0x0000000212127825 */ /* 0x000fe200078e021c */
[----:B------:R-:W-:-:S03]  /*1c480*/  PRMT R4, R4, 0x7632, R4 ;  /* 0x0000763204047816 */ /* 0x000fc60000000004 */
[----:B------:R-:W-:Y:S02]  /*1c490*/  IMAD.WIDE R22, R20, 0x2, R2 ;  /* 0x0000000214167825 */ /* 0x000fe400078e0202 */
[----:B------:R-:W-:Y:S04]  /*1c4a0*/  @P3 STG.E.U16 [R18.64], R4 ;  /* 0x0000000412003986 */ /* 0x000fe8000c101506 */
[----:B--2---:R0:W-:Y:S04]  /*1c4b0*/  @P6 STG.E.U16 [R22.64], R21 ;  /* 0x0000001516006986 */ /* 0x0041e8000c101506 */
[----:B0-----:R-:W2:Y:S01]  /*1c4c0*/  LDL R23, [R1+0x408] ;  /* 0x0004080001177983 */ /* 0x001ea20000100800 */
[----:B------:R-:W-:-:S05]  /*1c4d0*/  LOP3.LUT R25, R25, 0x40, RZ, 0x3c, !PT ;  /* 0x0000004019197812 */ /* 0x000fca00078e3cff */
[----:B------:R0:W3:Y:S02]  /*1c4e0*/  LDS.128 R12, [R25] ;  /* 0x00000000190c7984 */ /* 0x0000e40000000c00 */
[C---:B0-----:R-:W-:Y:S01]  /*1c4f0*/  IMAD.WIDE R24, R20.reuse, 0x2, R28 ;  /* 0x0000000214187825 */ /* 0x041fe200078e021c */
[----:B------:R-:W-:-:S04]  /*1c500*/  IADD3 R22, R20, c[0x0][0x198], RZ ;  /* 0x0000660014167a10 */ /* 0x000fc80007ffe0ff */
[----:B-1----:R-:W-:Y:S01]  /*1c510*/  @P2 STG.E.U16 [R24.64], R8 ;  /* 0x0000000818002986 */ /* 0x002fe2000c101506 */
[----:B------:R-:W-:Y:S02]  /*1c520*/  ISETP.LT.AND P2, PT, R26, c[0x0][0x178], !P0 ;  /* 0x00005e001a007a0c */ /* 0x000fe40004741270 */
[----:B------:R-:W-:Y:S01]  /*1c530*/  PRMT R0, R21, 0x7632, R0 ;  /* 0x0000763215007816 */ /* 0x000fe20000000000 */
[----:B------:R-:W-:Y:S01]  /*1c540*/  IMAD.WIDE R20, R22, 0x2, R2 ;  /* 0x0000000216147825 */ /* 0x000fe200078e0202 */
[----:B------:R-:W-:Y:S02]  /*1c550*/  ISETP.LT.AND P3, PT, R26, c[0x0][0x178], !P1 ;  /* 0x00005e001a007a0c */ /* 0x000fe40004f61270 */
[----:B------:R-:W-:Y:S02]  /*1c560*/  IADD3 R26, R22, c[0x0][0x198], RZ ;  /* 0x00006600161a7a10 */ /* 0x000fe40007ffe0ff */
[----:B------:R-:W-:-:S05]  /*1c570*/  PRMT R4, R8, 0x7632, R4 ;  /* 0x0000763208047816 */ /* 0x000fca0000000004 */
[----:B------:R-:W-:Y:S01]  /*1c580*/  @P2 STG.E.U16 [R20.64], R0 ;  /* 0x0000000014002986 */ /* 0x000fe2000c101506 */
[C---:B--2---:R-:W-:Y:S02]  /*1c590*/  ISETP.LT.AND P0, PT, R23.reuse, c[0x0][0x178], !P0 ;  /* 0x00005e0017007a0c */ /* 0x044fe40004701270 */
[----:B------:R-:W-:Y:S01]  /*1c5a0*/  ISETP.LT.AND P6, PT, R23, c[0x0][0x178], !P1 ;  /* 0x00005e0017007a0c */ /* 0x000fe20004fc1270 */
[----:B------:R-:W-:-:S10]  /*1c5b0*/  IMAD.WIDE R22, R22, 0x2, R28 ;  /* 0x0000000216167825 */ /* 0x000fd400078e021c */
[----:B------:R0:W-:Y:S04]  /*1c5c0*/  @P0 STG.E.U16 [R22.64], R4 ;  /* 0x0000000416000986 */ /* 0x0001e8000c101506 */
[----:B0-----:R-:W2:Y:S01]  /*1c5d0*/  LDL.LU R22, [R1+0x60] ;  /* 0x0000600001167983 */ /* 0x001ea20000300800 */
[----:B------:R-:W-:-:S03]  /*1c5e0*/  IADD3 R24, R27, 0x27, RZ ;  /* 0x000000271b187810 */ /* 0x000fc60007ffe0ff */
[----:B------:R-:W4:Y:S01]  /*1c5f0*/  LDL R23, [R1+0x404] ;  /* 0x0004040001177983 */ /* 0x000f220000100800 */
[----:B------:R-:W-:Y:S01]  /*1c600*/  ISETP.GE.AND P1, PT, R24, c[0x0][0x17c], PT ;  /* 0x00005f0018007a0c */ /* 0x000fe20003f26270 */
[C---:B------:R-:W-:Y:S01]  /*1c610*/  IMAD.WIDE R24, R26.reuse, 0x2, R2 ;  /* 0x000000021a187825 */ /* 0x040fe200078e0202 */
[C---:B------:R-:W-:Y:S02]  /*1c620*/  IADD3 R0, R27.reuse, 0x29, RZ ;  /* 0x000000291b007810 */ /* 0x040fe40007ffe0ff */
[----:B------:R-:W-:Y:S01]  /*1c630*/  IADD3 R8, R27, 0x28, RZ ;  /* 0x000000281b087810 */ /* 0x000fe20007ffe0ff */
[----:B------:R-:W-:Y:S01]  /*1c640*/  IMAD.WIDE R20, R26, 0x2, R28 ;  /* 0x000000021a147825 */ /* 0x000fe200078e021c */
[----:B--2---:R0:W-:Y:S04]  /*1c650*/  @P3 STG.E.U16 [R24.64], R22 ;  /* 0x0000001618003986 */ /* 0x0041e8000c101506 */
[----:B0-----:R-:W2:Y:S01]  /*1c660*/  LDL R25, [R1+0x408] ;  /* 0x0004080001197983 */ /* 0x001ea20000100800 */
[----:B----4-:R-:W-:-:S02]  /*1c670*/  ISETP.LT.AND P3, PT, R23, c[0x0][0x178], !P5 ;  /* 0x00005e0017007a0c */ /* 0x010fc40006f61270 */
[----:B------:R-:W-:Y:S01]  /*1c680*/  ISETP.GE.AND P0, PT, R0, c[0x0][0x17c], PT ;  /* 0x00005f0000007a0c */ /* 0x000fe20003f06270 */
[----:B---3--:R0:W-:Y:S01]  /*1c690*/  @P6 STG.E.U16 [R20.64], R12 ;  /* 0x0000000c14006986 */ /* 0x0081e2000c101506 */
[----:B------:R-:W-:Y:S02]  /*1c6a0*/  IADD3 R0, R26, c[0x0][0x198], RZ ;  /* 0x000066001a007a10 */ /* 0x000fe40007ffe0ff */
[----:B------:R-:W-:Y:S01]  /*1c6b0*/  ISETP.GE.AND P2, PT, R8, c[0x0][0x17c], PT ;  /* 0x00005f0008007a0c */ /* 0x000fe20003f46270 */
[----:B------:R-:W3:Y:S01]  /*1c6c0*/  LDL.LU R24, [R1+0x40] ;  /* 0x0000400001187983 */ /* 0x000ee20000300800 */
[----:B------:R-:W-:Y:S02]  /*1c6d0*/  PRMT R4, R22, 0x7632, R4 ;  /* 0x0000763216047816 */ /* 0x000fe40000000004 */
[----:B------:R-:W-:Y:S01]  /*1c6e0*/  PRMT R8, R12, 0x7632, R8 ;  /* 0x000076320c087816 */ /* 0x000fe20000000008 */
[----:B------:R-:W4:Y:S01]  /*1c6f0*/  LDL.LU R26, [R1+0x408] ;  /* 0x00040800011a7983 */ /* 0x000f220000300800 */
[----:B0-----:R-:W-:Y:S01]  /*1c700*/  IMAD.WIDE R20, R0, 0x2, R2 ;  /* 0x0000000200147825 */ /* 0x001fe200078e0202 */
[----:B------:R-:W-:-:S04]  /*1c710*/  IADD3 R12, R27, 0x2a, RZ ;  /* 0x0000002a1b0c7810 */ /* 0x000fc80007ffe0ff */
[----:B------:R0:W-:Y:S01]  /*1c720*/  @P3 STG.E.U16 [R20.64], R4 ;  /* 0x0000000414003986 */ /* 0x0001e2000c101506 */
[----:B------:R-:W-:-:S03]  /*1c730*/  ISETP.GE.AND P3, PT, R12, c[0x0][0x17c], PT ;  /* 0x00005f000c007a0c */ /* 0x000fc60003f66270 */
[----:B------:R-:W1:Y:S02]  /*1c740*/  S2R R17, SR_TID.X ;  /* 0x0000000000117919 */ /* 0x000e640000002100 */
[C---:B-1----:R-:W-:Y:S01]  /*1c750*/  LOP3.LUT R16, R17.reuse, 0x7f, RZ, 0xc0, !PT ;  /* 0x0000007f11107812 */ /* 0x042fe200078ec0ff */
[----:B------:R-:W-:Y:S01]  /*1c760*/  IMAD.SHL.U32 R17, R17, 0x400, RZ ;  /* 0x0000040011117824 */ /* 0x000fe200078e00ff */
[----:B--2---:R-:W-:Y:S02]  /*1c770*/  ISETP.LT.AND P5, PT, R25, c[0x0][0x178], !P5 ;  /* 0x00005e0019007a0c */ /* 0x004fe40006fa1270 */
[----:B------:R-:W2:Y:S04]  /*1c780*/  LDL.LU R25, [R1+0xd4] ;  /* 0x0000d40001197983 */ /* 0x000ea80000300800 */
[----:B------:R-:W5:Y:S01]  /*1c790*/  LDL R12, [R1+0x404] ;  /* 0x00040400010c7983 */ /* 0x000f620000100800 */
[----:B------:R-:W-:-:S05]  /*1c7a0*/  LOP3.LUT R17, R17, 0x1800, RZ, 0xc0, !PT ;  /* 0x0000180011117812 */ /* 0x000fca00078ec0ff */
[----:B------:R-:W-:-:S05]  /*1c7b0*/  IMAD R17, R16, 0x10, R17 ;  /* 0x0000001010117824 */ /* 0x000fca00078e0211 */
[----:B------:R-:W-:-:S06]  /*1c7c0*/  LOP3.LUT R17, R17, 0x60, RZ, 0x3c, !PT ;  /* 0x0000006011117812 */ /* 0x000fcc00078e3cff */
[----:B------:R-:W1:Y:S01]  /*1c7d0*/  LDS.128 R16, [R17] ;  /* 0x0000000011107984 */ /* 0x000e620000000c00 */
[----:B------:R-:W-:Y:S01]  /*1c7e0*/  ISETP.LT.AND P6, PT, R23, c[0x0][0x178], !P4 ;  /* 0x00005e0017007a0c */ /* 0x000fe200067c1270 */
[----:B------:R-:W-:Y:S01]  /*1c7f0*/  IMAD.WIDE R22, R0, 0x2, R28 ;  /* 0x0000000200167825 */ /* 0x000fe200078e021c */
[----:B----4-:R-:W-:Y:S02]  /*1c800*/  ISETP.LT.AND P4, PT, R26, c[0x0][0x178], !P4 ;  /* 0x00005e001a007a0c */ /* 0x010fe40006781270 */
[----:B------:R-:W-:Y:S02]  /*1c810*/  IADD3 R0, R0, c[0x0][0x198], RZ ;  /* 0x0000660000007a10 */ /* 0x000fe40007ffe0ff */
[----:B------:R4:W-:Y:S01]  /*1c820*/  @P5 STG.E.U16 [R22.64], R8 ;  /* 0x0000000816005986 */ /* 0x0009e2000c101506 */
[----:B0-----:R-:W-:Y:S02]  /*1c830*/  IADD3 R4, R27, 0x2b, RZ ;  /* 0x0000002b1b047810 */ /* 0x001fe40007ffe0ff */
[----:B------:R-:W-:-:S05]  /*1c840*/  IMAD.WIDE R20, R0, 0x2, R2 ;  /* 0x0000000200147825 */ /* 0x000fca00078e0202 */
[----:B---3--:R0:W-:Y:S01]  /*1c850*/  @P6 STG.E.U16 [R20.64], R24 ;  /* 0x0000001814006986 */ /* 0x0081e2000c101506 */
[C---:B----4-:R-:W-:Y:S01]  /*1c860*/  IMAD.WIDE R22, R0.reuse, 0x2, R28 ;  /* 0x0000000200167825 */ /* 0x050fe200078e021c */
[----:B------:R-:W-:Y:S02]  /*1c870*/  IADD3 R0, R0, c[0x0][0x198], RZ ;  /* 0x0000660000007a10 */ /* 0x000fe40007ffe0ff */
[----:B------:R-:W-:Y:S02]  /*1c880*/  ISETP.GE.AND P6, PT, R4, c[0x0][0x17c], PT ;  /* 0x00005f0004007a0c */ /* 0x000fe40003fc6270 */
[----:B------:R-:W-:Y:S01]  /*1c890*/  PRMT R4, R24, 0x7632, R4 ;  /* 0x0000763218047816 */ /* 0x000fe20000000004 */
[C---:B0-----:R-:W-:Y:S01]  /*1c8a0*/  IMAD.WIDE R20, R0.reuse, 0x2, R2 ;  /* 0x0000000200147825 */ /* 0x041fe200078e0202 */
[----:B------:R-:W-:Y:S01]  /*1c8b0*/  IADD3 R8, R27, 0x2d, RZ ;  /* 0x0000002d1b087810 */ /* 0x000fe20007ffe0ff */
[----:B------:R-:W3:Y:S04]  /*1c8c0*/  LDL.LU R24, [R1+0x74] ;  /* 0x0000740001187983 */ /* 0x000ee80000300800 */
[----:B-1----:R0:W-:Y:S02]  /*1c8d0*/  @P4 STG.E.U16 [R22.64], R16 ;  /* 0x0000001016004986 */ /* 0x0021e4000c101506 */
[----:B0-----:R-:W-:Y:S01]  /*1c8e0*/  IMAD.WIDE R22, R0, 0x2, R28 ;  /* 0x0000000200167825 */ /* 0x001fe200078e021c */
[----:B------:R-:W-:-:S02]  /*1c8f0*/  PRMT R16, R16, 0x7632, R16 ;  /* 0x0000763210107816 */ /* 0x000fc40000000010 */
[----:B------:R-:W-:Y:S02]  /*1c900*/  IADD3 R0, R0, c[0x0][0x198], RZ ;  /* 0x0000660000007a10 */ /* 0x000fe40007ffe0ff */
[----:B-----5:R-:W-:Y:S02]  /*1c910*/  ISETP.LT.AND P5, PT, R12, c[0x0][0x178], !P1 ;  /* 0x00005e000c007a0c */ /* 0x020fe40004fa1270 */
[----:B------:R-:W-:Y:S02]  /*1c920*/  ISETP.LT.AND P1, PT, R26, c[0x0][0x178], !P1 ;  /* 0x00005e001a007a0c */ /* 0x000fe40004f21270 */
[----:B------:R-:W-:Y:S02]  /*1c930*/  ISETP.LT.AND P4, PT, R12, c[0x0][0x178], !P2 ;  /* 0x00005e000c007a0c */ /* 0x000fe40005781270 */
[----:B------:R-:W-:-:S07]  /*1c940*/  ISETP.LT.AND P2, PT, R26, c[0x0][0x178], !P2 ;  /* 0x00005e001a007a0c */ /* 0x000fce0005741270 */
[----:B------:R0:W-:Y:S01]  /*1c950*/  @P5 STG.E.U16 [R20.64], R4 ;  /* 0x0000000414005986 */ /* 0x0001e2000c101506 */
[----:B------:R-:W-:-:S03]  /*1c960*/  ISETP.LT.AND P5, PT, R12, c[0x0][0x178], !P0 ;  /* 0x00005e000c007a0c */ /* 0x000fc600047a1270 */
[----:B------:R1:W-:Y:S01]  /*1c970*/  @P1 STG.E.U16 [R22.64], R16 ;  /* 0x0000001016001986 */ /* 0x0003e2000c101506 */
[----:B0-----:R-:W-:Y:S01]  /*1c980*/  IADD3 R4, R27, 0x2c, RZ ;  /* 0x0000002c1b047810 */ /* 0x001fe20007ffe0ff */
[----:B------:R-:W-:-:S03]  /*1c990*/  IMAD.WIDE R20, R0, 0x2, R2 ;  /* 0x0000000200147825 */ /* 0x000fc600078e0202 */
[----:B------:R-:W-:Y:S02]  /*1c9a0*/  ISETP.GE.AND P1, PT, R4, c[0x0][0x17c], PT ;  /* 0x00005f0004007a0c */ /* 0x000fe40003f26270 */
[----:B------:R-:W-:Y:S01]  /*1c9b0*/  IADD3 R4, R0, c[0x0][0x198], RZ ;  /* 0x0000660000047a10 */ /* 0x000fe20007ffe0ff */
[----:B--2---:R0:W-:Y:S01]  /*1c9c0*/  @P4 STG.E.U16 [R20.64], R25 ;  /* 0x0000001914004986 */ /* 0x0041e2000c101506 */
[----:B------:R-:W-:-:S03]  /*1c9d0*/  ISETP.LT.AND P0, PT, R26, c[0x0][0x178], !P0 ;  /* 0x00005e001a007a0c */ /* 0x000fc60004701270 */
[----:B-1----:R-:W-:Y:S01]  /*1c9e0*/  IMAD.WIDE R22, R4, 0x2, R2 ;  /* 0x0000000204167825 */ /* 0x002fe200078e0202 */
[----:B------:R-:W-:-:S03]  /*1c9f0*/  ISETP.GE.AND P4, PT, R8, c[0x0][0x17c], PT ;  /* 0x00005f0008007a0c */ /* 0x000fc60003f86270 */
[----:B0-----:R-:W-:Y:S01]  /*1ca00*/  IMAD.WIDE R20, R0, 0x2, R28 ;  /* 0x0000000200147825 */ /* 0x001fe200078e021c */
[----:B------:R-:W-:Y:S02]  /*1ca10*/  PRMT R0, R25, 0x7632, R0 ;  /* 0x0000763219007816 */ /* 0x000fe40000000000 */
[----:B------:R-:W-:Y:S01]  /*1ca20*/  PRMT R8, R5, 0x7632, R8 ;  /* 0x0000763205087816 */ /* 0x000fe20000000008 */
[----:B------:R-:W2:Y:S04]  /*1ca30*/  LDL.LU R25, [R1+0x64] ;  /* 0x0000640001197983 */ /* 0x000ea80000300800 */
[----:B------:R-:W-:Y:S04]  /*1ca40*/  @P2 STG.E.U16 [R20.64], R5 ;  /* 0x0000000514002986 */ /* 0x000fe8000c101506 */
[----:B------:R0:W-:Y:S02]  /*1ca50*/  @P5 STG.E.U16 [R22.64], R0 ;  /* 0x0000000016005986 */ /* 0x0001e4000c101506 */
[C---:B0-----:R-:W-:Y:S01]  /*1ca60*/  IADD3 R0, R4.reuse, c[0x0][0x198], RZ ;  /* 0x0000660004007a10 */ /* 0x041fe20007ffe0ff */
[----:B------:R-:W-:-:S05]  /*1ca70*/  IMAD.WIDE R4, R4, 0x2, R28 ;  /* 0x0000000204047825 */ /* 0x000fca00078e021c */
[----:B------:R0:W-:Y:S04]  /*1ca80*/  @P0 STG.E.U16 [R4.64], R8 ;  /* 0x0000000804000986 */ /* 0x0001e8000c101506 */
[----:B0-----:R-:W4:Y:S01]  /*1ca90*/  LDL R5, [R1+0x404] ;  /* 0x0004040001057983 */ /* 0x001f220000100800 */
[----:B------:R-:W-:Y:S01]  /*1caa0*/  ISETP.LT.AND P2, PT, R12, c[0x0][0x178], !P3 ;  /* 0x00005e000c007a0c */ /* 0x000fe20005f41270 */
[----:B------:R-:W-:Y:S01]  /*1cab0*/  IMAD.WIDE R20, R0, 0x2, R2 ;  /* 0x0000000200147825 */ /* 0x000fe200078e0202 */
[----:B------:R-:W-:-:S03]  /*1cac0*/  ISETP.LT.AND P3, PT, R26, c[0x0][0x178], !P3 ;  /* 0x00005e001a007a0c */ /* 0x000fc60005f61270 */
[C---:B------:R-:W-:Y:S01]  /*1cad0*/  IMAD.WIDE R22, R0.reuse, 0x2, R28 ;  /* 0x0000000200167825 */ /* 0x040fe200078e021c */
[----:B------:R-:W-:Y:S02]  /*1cae0*/  IADD3 R12, R27, 0x2e, RZ ;  /* 0x0000002e1b0c7810 */ /* 0x000fe40007ffe0ff */
[----:B------:R-:W-:-:S05]  /*1caf0*/  IADD3 R8, R0, c[0x0][0x198], RZ ;  /* 0x0000660000087a10 */ /* 0x000fca0007ffe0ff */
[----:B---3--:R0:W-:Y:S01]  /*1cb00*/  @P2 STG.E.U16 [R20.64], R24 ;  /* 0x0000001814002986 */ /* 0x0081e2000c101506 */
[----:B------:R-:W-:-:S03]  /*1cb10*/  ISETP.GE.AND P5, PT, R12, c[0x0][0x17c], PT ;  /* 0x00005f000c007a0c */ /* 0x000fc60003fa6270 */
[----:B------:R1:W-:Y:S01]  /*1cb20*/  @P3 STG.E.U16 [R22.64], R9 ;  /* 0x0000000916003986 */ /* 0x0003e2000c101506 */
[----:B------:R-:W-:Y:S02]  /*1cb30*/  PRMT R12, R24, 0x7632, R12 ;  /* 0x00007632180c7816 */ /* 0x000fe4000000000c */
[C---:B0-----:R-:W-:Y:S02]  /*1cb40*/  IADD3 R24, R27.reuse, 0x30, RZ ;  /* 0x000000301b187810 */ /* 0x041fe40007ffe0ff */
[----:B------:R-:W-:Y:S02]  /*1cb50*/  IADD3 R16, R27, 0x2f, RZ ;  /* 0x0000002f1b107810 */ /* 0x000fe40007ffe0ff */
[----:B------:R-:W-:Y:S02]  /*1cb60*/  IADD3 R0, R8, c[0x0][0x198], RZ ;  /* 0x0000660008007a10 */ /* 0x000fe40007ffe0ff */
[----:B------:R-:W-:Y:S02]  /*1cb70*/  ISETP.GE.AND P0, PT, R16, c[0x0][0x17c], PT ;  /* 0x00005f0010007a0c */ /* 0x000fe40003f06270 */
[----:B------:R-:W-:Y:S01]  /*1cb80*/  PRMT R16, R9, 0x7632, R16 ;  /* 0x0000763209107816 */ /* 0x000fe20000000010 */
[----:B------:R-:W-:Y:S01]  /*1cb90*/  IMAD.WIDE R20, R0, 0x2, R2 ;  /* 0x0000000200147825 */ /* 0x000fe200078e0202 */
[----:B----4-:R-:W-:-:S02]  /*1cba0*/  ISETP.LT.AND P2, PT, R5, c[0x0][0x178], !P6 ;  /* 0x00005e0005007a0c */ /* 0x010fc40007741270 */
[----:B------:R-:W-:Y:S01]  /*1cbb0*/  ISETP.LT.AND P3, PT, R5, c[0x0][0x178], !P1 ;  /* 0x00005e0005007a0c */ /* 0x000fe20004f61270 */
[----:B------:R-:W-:Y:S01]  /*1cbc0*/  IMAD.WIDE R4, R8, 0x2, R2 ;  /* 0x0000000208047825 */ /* 0x000fe200078e0202 */
[----:B------:R-:W-:-:S09]  /*1cbd0*/  ISETP.LT.AND P6, PT, R26, c[0x0][0x178], !P6 ;  /* 0x00005e001a007a0c */ /* 0x000fd200077c1270 */
[----:B------:R-:W-:Y:S01]  /*1cbe0*/  @P2 STG.E.U16 [R4.64], R12 ;  /* 0x0000000c04002986 */ /* 0x000fe2000c101506 */
[----:B------:R-:W-:-:S03]  /*1cbf0*/  ISETP.GE.AND P2, PT, R24, c[0x0][0x17c], PT ;  /* 0x00005f0018007a0c */ /* 0x000fc60003f46270 */
[----:B------:R-:W3:Y:S01]  /*1cc00*/  LDL.LU R24, [R1+0x404] ;  /* 0x0004040001187983 */ /* 0x000ee20000300800 */
[----:B-1----:R-:W-:-:S05]  /*1cc10*/  IMAD.WIDE R8, R8, 0x2, R28 ;  /* 0x0000000208087825 */ /* 0x002fca00078e021c */
[----:B------:R-:W-:Y:S04]  /*1cc20*/  @P6 STG.E.U16 [R8.64], R16 ;  /* 0x0000001008006986 */ /* 0x000fe8000c101506 */
[----:B--2---:R0:W-:Y:S04]  /*1cc30*/  @P3 STG.E.U16 [R20.64], R25 ;  /* 0x0000001914003986 */ /* 0x0041e8000c101506 */
[----:B0-----:R-:W2:Y:S01]  /*1cc40*/  LDL.LU R21, [R1+0x44] ;  /* 0x0000440001157983 */ /* 0x001ea20000300800 */
[----:B------:R-:W-:-:S03]  /*1cc50*/  PRMT R12, R25, 0x7632, R12 ;  /* 0x00007632190c7816 */ /* 0x000fc6000000000c */
[----:B------:R-:W4:Y:S01]  /*1cc60*/  LDL.LU R25, [R1+0xd8] ;  /* 0x0000d80001197983 */ /* 0x000f220000300800 */
[----:B------:R-:W-:Y:S01]  /*1cc70*/  ISETP.LT.AND P1, PT, R26, c[0x0][0x178], !P1 ;  /* 0x00005e001a007a0c */ /* 0x000fe20004f21270 */
[C---:B------:R-:W-:Y:S01]  /*1cc80*/  IMAD.WIDE R22, R0.reuse, 0x2, R28 ;  /* 0x0000000200167825 */ /* 0x040fe200078e021c */
[----:B------:R-:W-:-:S04]  /*1cc90*/  IADD3 R4, R0, c[0x0][0x198], RZ ;  /* 0x0000660000047a10 */ /* 0x000fc80007ffe0ff */
[C---:B------:R-:W-:Y:S01]  /*1cca0*/  IADD3 R0, R4.reuse, c[0x0][0x198], RZ ;  /* 0x0000660004007a10 */ /* 0x040fe20007ffe0ff */
[----:B------:R-:W-:-:S04]  /*1ccb0*/  IMAD.WIDE R8, R4, 0x2, R2 ;  /* 0x0000000204087825 */ /* 0x000fc800078e0202 */
[----:B------:R-:W-:Y:S02]  /*1ccc0*/  IMAD.WIDE R4, R4, 0x2, R28 ;  /* 0x0000000204047825 */ /* 0x000fe400078e021c */
[----:B------:R0:W-:Y:S02]  /*1ccd0*/  @P1 STG.E.U16 [R22.64], R13 ;  /* 0x0000000d16001986 */ /* 0x0001e4000c101506 */
[----:B0-----:R-:W-:Y:S02]  /*1cce0*/  PRMT R13, R13, 0x7632, R13 ;  /* 0x000076320d0d7816 */ /* 0x001fe4000000000d */
[----:B---3--:R-:W-:Y:S02]  /*1ccf0*/  ISETP.LT.AND P3, PT, R24, c[0x0][0x178], !P4 ;  /* 0x00005e0018007a0c */ /* 0x008fe40006761270 */
[----:B------:R-:W-:Y:S02]  /*1cd00*/  ISETP.LT.AND P4, PT, R26, c[0x0][0x178], !P4 ;  /* 0x00005e001a007a0c */ /* 0x000fe40006781270 */
[----:B------:R-:W-:-:S02]  /*1cd10*/  ISETP.LT.AND P6, PT, R24, c[0x0][0x178], !P5 ;  /* 0x00005e0018007a0c */ /* 0x000fc40006fc1270 */
[----:B------:R-:W-:-:S07]  /*1cd20*/  ISETP.LT.AND P5, PT, R26, c[0x0][0x178], !P5 ;  /* 0x00005e001a007a0c */ /* 0x000fce0006fa1270 */
[----:B------:R0:W-:Y:S04]  /*1cd30*/  @P3 STG.E.U16 [R8.64], R12 ;  /* 0x0000000c08003986 */ /* 0x0001e8000c101506 */
[----:B------:R1:W-:Y:S01]  /*1cd40*/  @P4 STG.E.U16 [R4.64], R13 ;  /* 0x0000000d04004986 */ /* 0x0003e2000c101506 */
[----:B------:R-:W-:Y:S02]  /*1cd50*/  ISETP.LT.AND P4, PT, R24, c[0x0][0x178], !P0 ;  /* 0x00005e0018007a0c */ /* 0x000fe40004781270 */
[----:B------:R-:W-:Y:S01]  /*1cd60*/  ISETP.LT.AND P0, PT, R26, c[0x0][0x178], !P0 ;  /* 0x00005e001a007a0c */ /* 0x000fe20004701270 */
[----:B0-----:R-:W-:-:S04]  /*1cd70*/  IMAD.WIDE R8, R0, 0x2, R2 ;  /* 0x0000000200087825 */ /* 0x001fc800078e0202 */
[C---:B-1----:R-:W-:Y:S01]  /*1cd80*/  IMAD.WIDE R4, R0.reuse, 0x2, R28 ;  /* 0x0000000200047825 */ /* 0x042fe200078e021c */
[----:B------:R-:W-:Y:S01]  /*1cd90*/  IADD3 R0, R0, c[0x0][0x198], RZ ;  /* 0x0000660000007a10 */ /* 0x000fe20007ffe0ff */
[----:B--2---:R0:W-:Y:S01]  /*1cda0*/  @P6 STG.E.U16 [R8.64], R21 ;  /* 0x0000001508006986 */ /* 0x0041e2000c101506 */
[----:B------:R-:W-:-:S03]  /*1cdb0*/  PRMT R13, R21, 0x7632, R13 ;  /* 0x00007632150d7816 */ /* 0x000fc6000000000d */
[----:B------:R1:W-:Y:S01]  /*1cdc0*/  @P5 STG.E.U16 [R4.64], R17 ;  /* 0x0000001104005986 */ /* 0x0003e2000c101506 */
[----:B------:R-:W-:-:S03]  /*1cdd0*/  ISETP.LT.AND P5, PT, R24, c[0x0][0x178], !P2 ;  /* 0x00005e0018007a0c */ /* 0x000fc600057a1270 */
[----:B0-----:R-:W2:Y:S01]  /*1cde0*/  LDL.LU R21, [R1+0x78] ;  /* 0x0000780001157983 */ /* 0x001ea20000300800 */
[----:B-1----:R-:W-:Y:S01]  /*1cdf0*/  IMAD.WIDE R4, R0, 0x2, R2 ;  /* 0x0000000200047825 */ /* 0x002fe200078e0202 */
[----:B------:R-:W-:-:S03]  /*1ce00*/  PRMT R17, R17, 0x7632, R17 ;  /* 0x0000763211117816 */ /* 0x000fc60000000011 */
[C---:B------:R-:W-:Y:S01]  /*1ce10*/  IMAD.WIDE R8, R0.reuse, 0x2, R28 ;  /* 0x0000000200087825 */ /* 0x040fe200078e021c */
[----:B------:R0:W-:Y:S04]  /*1ce20*/  @P4 STG.E.U16 [R4.64], R13 ;  /* 0x0000000d04004986 */ /* 0x0001e8000c101506 */
[----:B------:R1:W-:Y:S01]  /*1ce30*/  @P0 STG.E.U16 [R8.64], R17 ;  /* 0x0000001108000986 */ /* 0x0003e2000c101506 */
[----:B0-----:R-:W-:-:S05]  /*1ce40*/  IADD3 R4, R0, c[0x0][0x198], RZ ;  /* 0x0000660000047a10 */ /* 0x001fca0007ffe0ff */
[----:B-1----:R-:W-:Y:S01]  /*1ce50*/  IMAD.WIDE R8, R4, 0x2, R2 ;  /* 0x0000000204087825 */ /* 0x002fe200078e0202 */
[----:B----4-:R-:W-:-:S04]  /*1ce60*/  PRMT R13, R25, 0x7632, R13 ;  /* 0x00007632190d7816 */ /* 0x010fc8000000000d */
[----:B------:R0:W-:Y:S04]  /*1ce70*/  @P5 STG.E.U16 [R8.64], R25 ;  /* 0x0000001908005986 */ /* 0x0001e8000c101506 */
[----:B0-----:R-:W3:Y:S01]  /*1ce80*/  LDL.LU R25, [R1+0x68] ;  /* 0x0000680001197983 */ /* 0x001ee20000300800 */
[----:B------:R-:W-:Y:S02]  /*1ce90*/  IADD3 R16, R27, 0x31, RZ ;  /* 0x000000311b107810 */ /* 0x000fe40007ffe0ff */
[----:B------:R-:W-:Y:S01]  /*1cea0*/  ISETP.LT.AND P2, PT, R26, c[0x0][0x178], !P2 ;  /* 0x00005e001a007a0c */ /* 0x000fe20005741270 */
[----:B------:R-:W4:Y:S01]  /*1ceb0*/  LDL.LU R23, [R1+0x48] ;  /* 0x0000480001177983 */ /* 0x000f220000300800 */
[----:B------:R-:W-:-:S04]  /*1cec0*/  ISETP.GE.AND P1, PT, R16, c[0x0][0x17c], PT ;  /* 0x00005f0010007a0c */ /* 0x000fc80003f26270 */
[----:B------:R-:W-:Y:S02]  /*1ced0*/  ISETP.LT.AND P0, PT, R24, c[0x0][0x178], !P1 ;  /* 0x00005e0018007a0c */ /* 0x000fe40004f01270 */
[C---:B------:R-:W-:Y:S01]  /*1cee0*/  IADD3 R0, R4.reuse, c[0x0][0x198], RZ ;  /* 0x0000660004007a10 */ /* 0x040fe20007ffe0ff */
[----:B------:R-:W-:Y:S01]  /*1cef0*/  IMAD.WIDE R4, R4, 0x2, R28 ;  /* 0x0000000204047825 */ /* 0x000fe200078e021c */
[C---:B------:R-:W-:Y:S02]  /*1cf00*/  IADD3 R20, R27.reuse, 0x32, RZ ;  /* 0x000000321b147810 */ /* 0x040fe40007ffe0ff */
[----:B------:R-:W-:Y:S01]  /*1cf10*/  ISETP.LT.AND P1, PT, R26, c[0x0][0x178], !P1 ;  /* 0x00005e001a007a0c */ /* 0x000fe20004f21270 */
[----:B------:R-:W-:Y:S01]  /*1cf20*/  IMAD.WIDE R8, R0, 0x2, R2 ;  /* 0x0000000200087825 */ /* 0x000fe200078e0202 */
[----:B------:R-:W-:Y:S02]  /*1cf30*/  ISETP.GE.AND P3, PT, R20, c[0x0][0x17c], PT ;  /* 0x00005f0014007a0c */ /* 0x000fe40003f66270 */
[----:B------:R-:W-:Y:S01]  /*1cf40*/  IADD3 R12, R27, 0x33, RZ ;  /* 0x000000331b0c7810 */ /* 0x000fe20007ffe0ff */
[----:B------:R0:W-:Y:S01]  /*1cf50*/  @P2 STG.E.U16 [R4.64], R6 ;  /* 0x0000000604002986 */ /* 0x0001e2000c101506 */
[----:B------:R-:W-:-:S02]  /*1cf60*/  PRMT R20, R6, 0x7632, R20 ;  /* 0x0000763206147816 */ /* 0x000fc40000000014 */
[----:B------:R-:W-:Y:S01]  /*1cf70*/  ISETP.GE.AND P6, PT, R12, c[0x0][0x17c], PT ;  /* 0x00005f000c007a0c */ /* 0x000fe20003fc6270 */
[----:B------:R1:W-:Y:S01]  /*1cf80*/  @P0 STG.E.U16 [R8.64], R13 ;  /* 0x0000000d08000986 */ /* 0x0003e2000c101506 */
[----:B------:R-:W-:Y:S02]  /*1cf90*/  ISETP.LT.AND P0, PT, R24, c[0x0][0x178], !P3 ;  /* 0x00005e0018007a0c */ /* 0x000fe40005f01270 */
[----:B------:R-:W-:Y:S02]  /*1cfa0*/  IADD3 R12, R27, 0x34, RZ ;  /* 0x000000341b0c7810 */ /* 0x000fe40007ffe0ff */
[----:B------:R-:W-:Y:S02]  /*1cfb0*/  ISETP.LT.AND P3, PT, R26, c[0x0][0x178], !P3 ;  /* 0x00005e001a007a0c */ /* 0x000fe40005f61270 */
[C---:B------:R-:W-:Y:S01]  /*1cfc0*/  IADD3 R17, R0.reuse, c[0x0][0x198], RZ ;  /* 0x0000660000117a10 */ /* 0x040fe20007ffe0ff */
[----:B0-----:R-:W-:Y:S01]  /*1cfd0*/  IMAD.WIDE R4, R0, 0x2, R28 ;  /* 0x0000000200047825 */ /* 0x001fe200078e021c */
[----:B------:R-:W-:-:S02]  /*1cfe0*/  ISETP.GE.AND P4, PT, R12, c[0x0][0x17c], PT ;  /* 0x00005f000c007a0c */ /* 0x000fc40003f86270 */
[----:B------:R-:W-:Y:S02]  /*1cff0*/  IADD3 R12, R27, 0x35, RZ ;  /* 0x000000351b0c7810 */ /* 0x000fe40007ffe0ff */
[----:B------:R0:W-:Y:S01]  /*1d000*/  @P1 STG.E.U16 [R4.64], R20 ;  /* 0x0000001404001986 */ /* 0x0001e2000c101506 */
[----:B------:R-:W-:Y:S01]  /*1d010*/  ISETP.LT.AND P2, PT, R24, c[0x0][0x178], !P6 ;  /* 0x00005e0018007a0c */ /* 0x000fe20007741270 */
[----:B-1----:R-:W-:Y:S01]  /*1d020*/  IMAD.WIDE R8, R17, 0x2, R28 ;  /* 0x0000000211087825 */ /* 0x002fe200078e021c */
[----:B------:R-:W-:Y:S02]  /*1d030*/  ISETP.GE.AND P5, PT, R12, c[0x0][0x17c], PT ;  /* 0x00005f000c007a0c */ /* 0x000fe40003fa6270 */
[----:B------:R-:W-:Y:S02]  /*1d040*/  IADD3 R12, R27, 0x36, RZ ;  /* 0x000000361b0c7810 */ /* 0x000fe40007ffe0ff */
[C---:B------:R-:W-:Y:S01]  /*1d050*/  IADD3 R6, R17.reuse, c[0x0][0x198], RZ ;  /* 0x0000660011067a10 */ /* 0x040fe20007ffe0ff */
[----:B0-----:R-:W-:Y:S01]  /*1d060*/  IMAD.WIDE R4, R17, 0x2, R2 ;  /* 0x0000000211047825 */ /* 0x001fe200078e0202 */
[----:B------:R-:W-:-:S02]  /*1d070*/  ISETP.LT.AND P6, PT, R26, c[0x0][0x178], !P6 ;  /* 0x00005e001a007a0c */ /* 0x000fc400077c1270 */
[----:B------:R-:W-:Y:S01]  /*1d080*/  ISETP.GE.AND P1, PT, R12, c[0x0][0x17c], PT ;  /* 0x00005f000c007a0c */ /* 0x000fe20003f26270 */
[----:B------:R-:W-:Y:S01]  /*1d090*/  IMAD.WIDE R12, R6, 0x2, R2 ;  /* 0x00000002060c7825 */ /* 0x000fe200078e0202 */
[----:B--2---:R0:W-:Y:S01]  /*1d0a0*/  @P0 STG.E.U16 [R4.64], R21 ;  /* 0x0000001504000986 */ /* 0x0041e2000c101506 */
[----:B------:R-:W-:-:S03]  /*1d0b0*/  PRMT R16, R21, 0x7632, R16 ;  /* 0x0000763215107816 */ /* 0x000fc60000000010 */
[----:B------:R1:W-:Y:S01]  /*1d0c0*/  @P3 STG.E.U16 [R8.64], R10 ;  /* 0x0000000a08003986 */ /* 0x0003e2000c101506 */
[----:B------:R-:W-:-:S03]  /*1d0d0*/  ISETP.LT.AND P3, PT, R24, c[0x0][0x178], !P4 ;  /* 0x00005e0018007a0c */ /* 0x000fc60006761270 */
[----:B------:R2:W-:Y:S01]  /*1d0e0*/  @P2 STG.E.U16 [R12.64], R16 ;  /* 0x000000100c002986 */ /* 0x0005e2000c101506 */
[C---:B0-----:R-:W-:Y:S01]  /*1d0f0*/  IADD3 R21, R6.reuse, c[0x0][0x198], RZ ;  /* 0x0000660006157a10 */ /* 0x041fe20007ffe0ff */
[----:B------:R-:W-:-:S04]  /*1d100*/  IMAD.WIDE R4, R6, 0x2, R28 ;  /* 0x0000000206047825 */ /* 0x000fc800078e021c */
[----:B-1----:R-:W-:Y:S01]  /*1d110*/  IMAD.WIDE R8, R21, 0x2, R2 ;  /* 0x0000000215087825 */ /* 0x002fe200078e0202 */
[----:B--2---:R-:W-:-:S05]  /*1d120*/  PRMT R13, R10, 0x7632, R13 ;  /* 0x000076320a0d7816 */ /* 0x004fca000000000d */
[----:B------:R-:W-:Y:S04]  /*1d130*/  @P6 STG.E.U16 [R4.64], R13 ;  /* 0x0000000d04006986 */ /* 0x000fe8000c101506 */
[----:B---3--:R0:W-:Y:S01]  /*1d140*/  @P3 STG.E.U16 [R8.64], R25 ;  /* 0x0000001908003986 */ /* 0x0081e2000c101506 */
[----:B------:R-:W-:-:S03]  /*1d150*/  PRMT R10, R25, 0x7632, R10 ;  /* 0x00007632190a7816 */ /* 0x000fc6000000000a */
[----:B0-----:R-:W2:Y:S01]  /*1d160*/  LDL.LU R25, [R1+0xdc] ;  /* 0x0000dc0001197983 */ /* 0x001ea20000300800 */
[----:B------:R-:W-:Y:S01]  /*1d170*/  ISETP.LT.AND P4, PT, R26, c[0x0][0x178], !P4 ;  /* 0x00005e001a007a0c */ /* 0x000fe20006781270 */
[C---:B------:R-:W-:Y:S01]  /*1d180*/  IMAD.WIDE R4, R21.reuse, 0x2, R28 ;  /* 0x0000000215047825 */ /* 0x040fe200078e021c */
[----:B------:R-:W-:Y:S01]  /*1d190*/  ISETP.LT.AND P2, PT, R24, c[0x0][0x178], !P5 ;  /* 0x00005e0018007a0c */ /* 0x000fe20006f41270 */
[----:B------:R-:W3:Y:S01]  /*1d1a0*/  LDL.LU R22, [R1+0x7c] ;  /* 0x00007c0001167983 */ /* 0x000ee20000300800 */
[----:B------:R-:W-:Y:S02]  /*1d1b0*/  IADD3 R17, R21, c[0x0][0x198], RZ ;  /* 0x0000660015117a10 */ /* 0x000fe40007ffe0ff */
[----:B------:R-:W-:Y:S02]  /*1d1c0*/  ISETP.LT.AND P5, PT, R26, c[0x0][0x178], !P5 ;  /* 0x00005e001a007a0c */ /* 0x000fe40006fa1270 */
[----:B------:R-:W-:Y:S01]  /*1d1d0*/  IADD3 R0, R27, 0x37, RZ ;  /* 0x000000371b007810 */ /* 0x000fe20007ffe0ff */
[----:B------:R-:W-:-:S04]  /*1d1e0*/  IMAD.WIDE R8, R17, 0x2, R2 ;  /* 0x0000000211087825 */ /* 0x000fc800078e0202 */
[----:B------:R0:W-:Y:S01]  /*1d1f0*/  @P4 STG.E.U16 [R4.64], R14 ;  /* 0x0000000e04004986 */ /* 0x0001e2000c101506 */
[----:B------:R-:W-:Y:S02]  /*1d200*/  ISETP.LT.AND P4, PT, R24, c[0x0][0x178], !P1 ;  /* 0x00005e0018007a0c */ /* 0x000fe40004f81270 */
[----:B------:R-:W-:Y:S02]  /*1d210*/  ISETP.LT.AND P1, PT, R26, c[0x0][0x178], !P1 ;  /* 0x00005e001a007a0c */ /* 0x000fe40004f21270 */
[----:B------:R-:W-:Y:S01]  /*1d220*/  IADD3 R21, R17, c[0x0][0x198], RZ ;  /* 0x0000660011157a10 */ /* 0x000fe20007ffe0ff */
[----:B------:R1:W-:Y:S01]  /*1d230*/  @P2 STG.E.U16 [R8.64], R10 ;  /* 0x0000000a08002986 */ /* 0x0003e2000c101506 */
[----:B------:R-:W-:Y:S02]  /*1d240*/  ISETP.GE.AND P0, PT, R0, c[0x0][0x17c], PT ;  /* 0x00005f0000007a0c */ /* 0x000fe40003f06270 */
[----:B------:R-:W-:Y:S02]  /*1d250*/  PRMT R16, R14, 0x7632, R16 ;  /* 0x000076320e107816 */ /* 0x000fe40000000010 */
[----:B------:R-:W-:Y:S01]  /*1d260*/  IADD3 R0, R27, 0x38, RZ ;  /* 0x000000381b007810 */ /* 0x000fe20007ffe0ff */
[----:B0-----:R-:W-:Y:S01]  /*1d270*/  IMAD.WIDE R4, R17, 0x2, R28 ;  /* 0x0000000211047825 */ /* 0x001fe200078e021c */
[----:B------:R-:W-:-:S03]  /*1d280*/  IADD3 R6, R27, 0x3a, RZ ;  /* 0x0000003a1b067810 */ /* 0x000fc60007ffe0ff */
[----:B------:R-:W-:-:S04]  /*1d290*/  IMAD.WIDE R12, R21, 0x2, R28 ;  /* 0x00000002150c7825 */ /* 0x000fc800078e021c */
[----:B-1----:R-:W-:Y:S01]  /*1d2a0*/  IMAD.WIDE R8, R21, 0x2, R2 ;  /* 0x0000000215087825 */ /* 0x002fe200078e0202 */
[----:B------:R-:W-:Y:S01]  /*1d2b0*/  ISETP.GE.AND P6, PT, R0, c[0x0][0x17c], PT ;  /* 0x00005f0000007a0c */ /* 0x000fe20003fc6270 */
[----:B------:R-:W-:Y:S01]  /*1d2c0*/  @P5 STG.E.U16 [R4.64], R16 ;  /* 0x0000001004005986 */ /* 0x000fe2000c101506 */
[----:B------:R-:W-:-:S03]  /*1d2d0*/  IADD3 R0, R27, 0x39, RZ ;  /* 0x000000391b007810 */ /* 0x000fc60007ffe0ff */
[----:B----4-:R0:W-:Y:S01]  /*1d2e0*/  @P4 STG.E.U16 [R8.64], R23 ;  /* 0x0000001708004986 */ /* 0x0101e2000c101506 */
[----:B------:R-:W-:Y:S02]  /*1d2f0*/  ISETP.LT.AND P4, PT, R24, c[0x0][0x178], !P0 ;  /* 0x00005e0018007a0c */ /* 0x000fe40004781270 */
[----:B------:R-:W-:Y:S01]  /*1d300*/  ISETP.LT.AND P0, PT, R26, c[0x0][0x178], !P0 ;  /* 0x00005e001a007a0c */ /* 0x000fe20004701270 */
[----:B------:R1:W-:Y:S01]  /*1d310*/  @P1 STG.E.U16 [R12.64], R18 ;  /* 0x000000120c001986 */ /* 0x0003e2000c101506 */
[----:B------:R-:W-:Y:S02]  /*1d320*/  IADD3 R21, R21, c[0x0][0x198], RZ ;  /* 0x0000660015157a10 */ /* 0x000fe40007ffe0ff */
[----:B------:R-:W-:Y:S02]  /*1d330*/  ISETP.LT.AND P1, PT, R24, c[0x0][0x178], !P6 ;  /* 0x00005e0018007a0c */ /* 0x000fe40007721270 */
[----:B------:R-:W-:Y:S02]  /*1d340*/  ISETP.GE.AND P2, PT, R6, c[0x0][0x17c], PT ;  /* 0x00005f0006007a0c */ /* 0x000fe40003f46270 */
[----:B------:R-:W-:-:S02]  /*1d350*/  ISETP.GE.AND P3, PT, R0, c[0x0][0x17c], PT ;  /* 0x00005f0000007a0c */ /* 0x000fc40003f66270 */
[----:B------:R-:W-:Y:S02]  /*1d360*/  PRMT R6, R23, 0x7632, R6 ;  /* 0x0000763217067816 */ /* 0x000fe40000000006 */
[----:B------:R-:W-:Y:S02]  /*1d370*/  IADD3 R0, R27, 0x3b, RZ ;  /* 0x0000003b1b007810 */ /* 0x000fe40007ffe0ff */
[C---:B0-----:R-:W-:Y:S01]  /*1d380*/  IADD3 R23, R21.reuse, c[0x0][0x198], RZ ;  /* 0x0000660015177a10 */ /* 0x041fe20007ffe0ff */
[C---:B------:R-:W-:Y:S01]  /*1d390*/  IMAD.WIDE R4, R21.reuse, 0x2, R2 ;  /* 0x0000000215047825 */ /* 0x040fe200078e0202 */
[----:B------:R-:W-:Y:S02]  /*1d3a0*/  ISETP.GE.AND P5, PT, R0, c[0x0][0x17c], PT ;  /* 0x00005f0000007a0c */ /* 0x000fe40003fa6270 */
[----:B------:R-:W-:Y:S01]  /*1d3b0*/  PRMT R10, R18, 0x7632, R10 ;  /* 0x00007632120a7816 */ /* 0x000fe2000000000a */
[----:B------:R-:W-:Y:S01]  /*1d3c0*/  IMAD.WIDE R8, R21, 0x2, R28 ;  /* 0x0000000215087825 */ /* 0x000fe200078e021c */
[----:B------:R-:W-:-:S02]  /*1d3d0*/  IADD3 R0, R27, 0x3c, RZ ;  /* 0x0000003c1b007810 */ /* 0x000fc40007ffe0ff */
[----:B------:R-:W-:Y:S01]  /*1d3e0*/  ISETP.LT.AND P6, PT, R26, c[0x0][0x178], !P6 ;  /* 0x00005e001a007a0c */ /* 0x000fe200077c1270 */
[----:B-1----:R-:W-:Y:S01]  /*1d3f0*/  IMAD.WIDE R12, R23, 0x2, R2 ;  /* 0x00000002170c7825 */ /* 0x002fe200078e0202 */
[----:B------:R-:W-:Y:S01]  /*1d400*/  @P4 STG.E.U16 [R4.64], R6 ;  /* 0x0000000604004986 */ /* 0x000fe2000c101506 */
[----:B------:R-:W-:-:S03]  /*1d410*/  ISETP.GE.AND P4, PT, R0, c[0x0][0x17c], PT ;  /* 0x00005f0000007a0c */ /* 0x000fc60003f86270 */
[----:B------:R0:W-:Y:S01]  /*1d420*/  @P0 STG.E.U16 [R8.64], R10 ;  /* 0x0000000a08000986 */ /* 0x0001e2000c101506 */
[----:B------:R-:W-:Y:S01]  /*1d430*/  IMAD.WIDE R16, R23, 0x2, R28 ;  /* 0x0000000217107825 */ /* 0x000fe200078e021c */
[C---:B0-----:R-:W-:Y:S02]  /*1d440*/  IADD3 R10, R27.reuse, 0x3d, RZ ;  /* 0x0000003d1b0a7810 */ /* 0x041fe40007ffe0ff */
[----:B------:R-:W-:Y:S02]  /*1d450*/  IADD3 R6, R27, 0x3e, RZ ;  /* 0x0000003e1b067810 */ /* 0x000fe40007ffe0ff */
[----:B--2---:R-:W-:Y:S01]  /*1d460*/  PRMT R0, R25, 0x7632, R0 ;  /* 0x0000763219007816 */ /* 0x004fe20000000000 */
[----:B------:R0:W-:Y:S04]  /*1d470*/  @P1 STG.E.U16 [R12.64], R25 ;  /* 0x000000190c001986 */ /* 0x0001e8000c101506 */
[----:B------:R1:W-:Y:S04]  /*1d480*/  @P6 STG.E.U16 [R16.64], R7 ;  /* 0x0000000710006986 */ /* 0x0003e8000c101506 */
[----:B0-----:R-:W2:Y:S01]  /*1d490*/  LDL.LU R25, [R1+0x6c] ;  /* 0x00006c0001197983 */ /* 0x001ea20000300800 */
[----:B------:R-:W-:-:S02]  /*1d4a0*/  ISETP.GE.AND P6, PT, R10, c[0x0][0x17c], PT ;  /* 0x00005f000a007a0c */ /* 0x000fc40003fc6270 */
[----:B------:R-:W-:Y:S02]  /*1d4b0*/  IADD3 R10, R27, 0x3f, RZ ;  /* 0x0000003f1b0a7810 */ /* 0x000fe40007ffe0ff */
[----:B------:R-:W4:Y:S01]  /*1d4c0*/  LDL.LU R27, [R1+0x4c] ;  /* 0x00004c00011b7983 */ /* 0x000f220000300800 */
[----:B------:R-:W-:Y:S02]  /*1d4d0*/  ISETP.LT.AND P0, PT, R24, c[0x0][0x178], !P3 ;  /* 0x00005e0018007a0c */ /* 0x000fe40005f01270 */
[----:B------:R-:W-:Y:S02]  /*1d4e0*/  ISETP.LT.AND P3, PT, R26, c[0x0][0x178], !P3 ;  /* 0x00005e001a007a0c */ /* 0x000fe40005f61270 */
[----:B------:R-:W-:Y:S02]  /*1d4f0*/  IADD3 R23, R23, c[0x0][0x198], RZ ;  /* 0x0000660017177a10 */ /* 0x000fe40007ffe0ff */
[----:B------:R-:W-:Y:S02]  /*1d500*/  ISETP.LT.AND P1, PT, R24, c[0x0][0x178], !P2 ;  /* 0x00005e0018007a0c */ /* 0x000fe40005721270 */
[C---:B------:R-:W-:Y:S01]  /*1d510*/  IADD3 R21, R23.reuse, c[0x0][0x198], RZ ;  /* 0x0000660017157a10 */ /* 0x040fe20007ffe0ff */
[----:B------:R-:W-:Y:S01]  /*1d520*/  IMAD.WIDE R4, R23, 0x2, R2 ;  /* 0x0000000217047825 */ /* 0x000fe200078e0202 */
[----:B------:R-:W-:-:S03]  /*1d530*/  PRMT R14, R7, 0x7632, R14 ;  /* 0x00007632070e7816 */ /* 0x000fc6000000000e */
[----:B------:R-:W-:Y:S01]  /*1d540*/  IMAD.WIDE R8, R23, 0x2, R28 ;  /* 0x0000000217087825 */ /* 0x000fe200078e021c */
[----:B------:R0:W-:Y:S03]  /*1d550*/  @P0 STG.E.U16 [R4.64], R0 ;  /* 0x0000000004000986 */ /* 0x0001e6000c101506 */
[----:B------:R-:W-:Y:S01]  /*1d560*/  IMAD.WIDE R12, R21, 0x2, R2 ;  /* 0x00000002150c7825 */ /* 0x000fe200078e0202 */
[----:B------:R5:W-:Y:S01]  /*1d570*/  @P3 STG.E.U16 [R8.64], R14 ;  /* 0x0000000e08003986 */ /* 0x000be2000c101506 */
[----:B------:R-:W-:-:S03]  /*1d580*/  ISETP.LT.AND P2, PT, R26, c[0x0][0x178], !P2 ;  /* 0x00005e001a007a0c */ /* 0x000fc60005741270 */
[----:B---3--:R3:W-:Y:S01]  /*1d590*/  @P1 STG.E.U16 [R12.64], R22 ;  /* 0x000000160c001986 */ /* 0x0087e2000c101506 */
[----:B------:R-:W-:Y:S02]  /*1d5a0*/  ISETP.LT.AND P1, PT, R24, c[0x0][0x178], !P5 ;  /* 0x00005e0018007a0c */ /* 0x000fe40006f21270 */
[----:B------:R-:W-:Y:S02]  /*1d5b0*/  ISETP.LT.AND P5, PT, R26, c[0x0][0x178], !P5 ;  /* 0x00005e001a007a0c */ /* 0x000fe40006fa1270 */
[C---:B-1----:R-:W-:Y:S02]  /*1d5c0*/  IADD3 R17, R21.reuse, c[0x0][0x198], RZ ;  /* 0x0000660015117a10 */ /* 0x042fe40007ffe0ff */
[----:B------:R-:W-:Y:S01]  /*1d5d0*/  ISETP.LT.AND P3, PT, R24, c[0x0][0x178], !P4 ;  /* 0x00005e0018007a0c */ /* 0x000fe20006761270 */
[----:B0-----:R-:W-:Y:S01]  /*1d5e0*/  IMAD.WIDE R4, R21, 0x2, R28 ;  /* 0x0000000215047825 */ /* 0x001fe200078e021c */
[C---:B------:R-:W-:Y:S02]  /*1d5f0*/  IADD3 R23, R17.reuse, c[0x0][0x198], RZ ;  /* 0x0000660011177a10 */ /* 0x040fe40007ffe0ff */
[----:B------:R-:W-:Y:S01]  /*1d600*/  ISETP.GE.AND P0, PT, R6, c[0x0][0x17c], PT ;  /* 0x00005f0006007a0c */ /* 0x000fe20003f06270 */
[----:B------:R-:W-:Y:S01]  /*1d610*/  IMAD.WIDE R6, R17, 0x2, R2 ;  /* 0x0000000211067825 */ /* 0x000fe200078e0202 */
[----:B------:R-:W-:-:S02]  /*1d620*/  PRMT R16, R22, 0x7632, R16 ;  /* 0x0000763216107816 */ /* 0x000fc40000000010 */
[----:B------:R-:W-:Y:S01]  /*1d630*/  PRMT R0, R11, 0x7632, R0 ;  /* 0x000076320b007816 */ /* 0x000fe20000000000 */
[----:B-----5:R-:W-:Y:S01]  /*1d640*/  IMAD.WIDE R8, R17, 0x2, R28 ;  /* 0x0000000211087825 */ /* 0x020fe200078e021c */
[----:B------:R0:W-:Y:S01]  /*1d650*/  @P2 STG.E.U16 [R4.64], R11 ;  /* 0x0000000b04002986 */ /* 0x0001e2000c101506 */
[----:B------:R-:W-:Y:S02]  /*1d660*/  ISETP.LT.AND P4, PT, R26, c[0x0][0x178], !P4 ;  /* 0x00005e001a007a0c */ /* 0x000fe40006781270 */
[C---:B---3--:R-:W-:Y:S01]  /*1d670*/  IMAD.WIDE R12, R23.reuse, 0x2, R2 ;  /* 0x00000002170c7825 */ /* 0x048fe200078e0202 */
[----:B------:R1:W-:Y:S01]  /*1d680*/  @P1 STG.E.U16 [R6.64], R16 ;  /* 0x0000001006001986 */ /* 0x0003e2000c101506 */
[----:B------:R-:W-:Y:S02]  /*1d690*/  IADD3 R17, R23, c[0x0][0x198], RZ ;  /* 0x0000660017117a10 */ /* 0x000fe40007ffe0ff */
[----:B------:R-:W-:Y:S01]  /*1d6a0*/  ISETP.GE.AND P2, PT, R10, c[0x0][0x17c], PT ;  /* 0x00005f000a007a0c */ /* 0x000fe20003f46270 */
[----:B------:R3:W-:Y:S01]  /*1d6b0*/  @P5 STG.E.U16 [R8.64], R0 ;  /* 0x0000000008005986 */ /* 0x0007e2000c101506 */
[----:B------:R-:W-:-:S02]  /*1d6c0*/  ISETP.LT.AND P5, PT, R24, c[0x0][0x178], !P6 ;  /* 0x00005e0018007a0c */ /* 0x000fc400077a1270 */
[----:B------:R-:W-:Y:S02]  /*1d6d0*/  ISETP.LT.AND P6, PT, R26, c[0x0][0x178], !P6 ;  /* 0x00005e001a007a0c */ /* 0x000fe400077c1270 */
[----:B------:R-:W-:Y:S02]  /*1d6e0*/  IADD3 R21, R17, c[0x0][0x198], RZ ;  /* 0x0000660011157a10 */ /* 0x000fe40007ffe0ff */
[----:B------:R-:W-:Y:S01]  /*1d6f0*/  ISETP.LT.AND P1, PT, R24, c[0x0][0x178], !P2 ;  /* 0x00005e0018007a0c */ /* 0x000fe20005721270 */
[----:B0-----:R-:W-:Y:S01]  /*1d700*/  IMAD.WIDE R4, R23, 0x2, R28 ;  /* 0x0000000217047825 */ /* 0x001fe200078e021c */
[----:B------:R-:W-:Y:S02]  /*1d710*/  ISETP.LT.AND P2, PT, R26, c[0x0][0x178], !P2 ;  /* 0x00005e001a007a0c */ /* 0x000fe40005741270 */
[----:B------:R-:W-:Y:S01]  /*1d720*/  IADD3 R23, R21, c[0x0][0x198], RZ ;  /* 0x0000660015177a10 */ /* 0x000fe20007ffe0ff */
[----:B-1----:R-:W-:Y:S01]  /*1d730*/  IMAD.WIDE R6, R17, 0x2, R2 ;  /* 0x0000000211067825 */ /* 0x002fe200078e0202 */
[----:B------:R-:W-:-:S03]  /*1d740*/  PRMT R14, R15, 0x7632, R14 ;  /* 0x000076320f0e7816 */ /* 0x000fc6000000000e */
[----:B---3--:R-:W-:-:S04]  /*1d750*/  IMAD.WIDE R8, R17, 0x2, R28 ;  /* 0x0000000211087825 */ /* 0x008fc800078e021c */
[----:B------:R-:W-:-:S04]  /*1d760*/  IMAD.WIDE R10, R21, 0x2, R2 ;  /* 0x00000002150a7825 */ /* 0x000fc800078e0202 */
[----:B------:R-:W-:Y:S01]  /*1d770*/  IMAD.WIDE R2, R23, 0x2, R2 ;  /* 0x0000000217027825 */ /* 0x000fe200078e0202 */
[----:B--2---:R0:W-:Y:S01]  /*1d780*/  @P3 STG.E.U16 [R12.64], R25 ;  /* 0x000000190c003986 */ /* 0x0041e2000c101506 */
[----:B------:R-:W-:Y:S02]  /*1d790*/  ISETP.LT.AND P3, PT, R24, c[0x0][0x178], !P0 ;  /* 0x00005e0018007a0c */ /* 0x000fe40004761270 */
[----:B------:R-:W-:Y:S02]  /*1d7a0*/  ISETP.LT.AND P0, PT, R26, c[0x0][0x178], !P0 ;  /* 0x00005e001a007a0c */ /* 0x000fe40004701270 */
[----:B------:R-:W-:Y:S01]  /*1d7b0*/  PRMT R0, R25, 0x7632, R0 ;  /* 0x0000763219007816 */ /* 0x000fe20000000000 */
[----:B------:R4:W-:Y:S04]  /*1d7c0*/  @P4 STG.E.U16 [R4.64], R15 ;  /* 0x0000000f04004986 */ /* 0x0009e8000c101506 */
[----:B------:R1:W-:Y:S01]  /*1d7d0*/  @P5 STG.E.U16 [R6.64], R0 ;  /* 0x0000000006005986 */ /* 0x0003e2000c101506 */
[----:B0-----:R-:W-:-:S03]  /*1d7e0*/  IMAD.WIDE R12, R21, 0x2, R28 ;  /* 0x00000002150c7825 */ /* 0x001fc600078e021c */
[----:B------:R1:W-:Y:S01]  /*1d7f0*/  @P6 STG.E.U16 [R8.64], R14 ;  /* 0x0000000e08006986 */ /* 0x0003e2000c101506 */
[----:B----4-:R-:W-:-:S03]  /*1d800*/  PRMT R5, R27, 0x7632, R5 ;  /* 0x000076321b057816 */ /* 0x010fc60000000005 */
[----:B------:R1:W-:Y:S04]  /*1d810*/  @P3 STG.E.U16 [R10.64], R27 ;  /* 0x0000001b0a003986 */ /* 0x0003e8000c101506 */
[----:B------:R1:W-:Y:S01]  /*1d820*/  @P0 STG.E.U16 [R12.64], R19 ;  /* 0x000000130c000986 */ /* 0x0003e2000c101506 */
[----:B------:R-:W-:-:S03]  /*1d830*/  IMAD.WIDE R28, R23, 0x2, R28 ;  /* 0x00000002171c7825 */ /* 0x000fc600078e021c */
[----:B------:R1:W-:Y:S01]  /*1d840*/  @P1 STG.E.U16 [R2.64], R5 ;  /* 0x0000000502001986 */ /* 0x0003e2000c101506 */
[----:B------:R-:W-:Y:S05]  /*1d850*/  @!P2 EXIT ;  /* 0x000000000000a94d */ /* 0x000fea0003800000 */
[----:B-1----:R-:W-:-:S05]  /*1d860*/  PRMT R14, R19, 0x7632, R14 ;  /* 0x00007632130e7816 */ /* 0x002fca000000000e */
[----:B------:R-:W-:Y:S01]  /*1d870*/  STG.E.U16 [R28.64], R14 ;  /* 0x0000000e1c007986 */ /* 0x000fe2000c101506 */
[----:B------:R-:W-:Y:S05]  /*1d880*/  EXIT ;  /* 0x000000000000794d */ /* 0x000fea0003800000 */
.L_x_4:
[----:B------:R-:W-:-:S00]  /*1d890*/  BRA `(.L_x_4) ;  /* 0xfffffff000007947 */ /* 0x000fc0000383ffff */
[----:B------:R-:W-:-:S00]  /*1d8a0*/  NOP ;  /* 0x0000000000007918 */ /* 0x000fc00000000000 */
        /* <DEDUP_REMOVED lines=13> */
.L_x_5:


//--------------------- .nv.shared.matmul_kernel  --------------------------
	.section	.nv.shared.matmul_kernel,"aw",@nobits
	.sectionflags	@""
	.align	16
